//
// Generated by NVIDIA NVVM Compiler
//
// Compiler Build ID: CL-36424714
// Cuda compilation tools, release 13.0, V13.0.88
// Based on NVVM 20.0.0
//

.version 9.0
.target sm_100
.address_size 64

	// .globl	_Z14InitRandStatesP17curandStateXORWOWmi
.func  (.param .b64 func_retval0) __internal_accurate_pow
(
	.param .b64 __internal_accurate_pow_param_0,
	.param .b64 __internal_accurate_pow_param_1
)
;
.global .align 4 .b8 precalc_xorwow_matrix[102400];
.global .align 4 .b8 precalc_xorwow_offset_matrix[102400];
.global .align 4 .b8 mrg32k3aM1[2304];
.global .align 4 .b8 mrg32k3aM2[2304];
.global .align 4 .b8 mrg32k3aM1SubSeq[2016];
.global .align 4 .b8 mrg32k3aM2SubSeq[2016];
.global .align 4 .b8 mrg32k3aM1Seq[2304];
.global .align 4 .b8 mrg32k3aM2Seq[2304];
.const .align 8 .b8 __cr_lgamma_table[72];

.visible .entry _Z14InitRandStatesP17curandStateXORWOWmi(
	.param .u64 .ptr .align 1 _Z14InitRandStatesP17curandStateXORWOWmi_param_0,
	.param .u64 _Z14InitRandStatesP17curandStateXORWOWmi_param_1,
	.param .u32 _Z14InitRandStatesP17curandStateXORWOWmi_param_2
)
{
	.reg .pred 	%p<25>;
	.reg .b32 	%r<414>;
	.reg .b64 	%rd<19>;

	ld.param.u64 	%rd8, [_Z14InitRandStatesP17curandStateXORWOWmi_param_0];
	ld.param.u64 	%rd9, [_Z14InitRandStatesP17curandStateXORWOWmi_param_1];
	ld.param.u32 	%r183, [_Z14InitRandStatesP17curandStateXORWOWmi_param_2];
	mov.u32 	%r184, %ctaid.x;
	mov.u32 	%r185, %ntid.x;
	mov.u32 	%r186, %tid.x;
	mad.lo.s32 	%r1, %r184, %r185, %r186;
	setp.ge.s32 	%p1, %r1, %r183;
	@%p1 bra 	$L__BB0_44;
	cvta.to.global.u64 	%rd10, %rd8;
	cvt.s64.s32 	%rd18, %r1;
	mul.wide.s32 	%rd11, %r1, 48;
	add.s64 	%rd2, %rd10, %rd11;
	cvt.u32.u64 	%r187, %rd9;
	xor.b32  	%r188, %r187, -1429050551;
	mul.lo.s32 	%r189, %r188, 1099087573;
	{ .reg .b32 tmp; mov.b64 {tmp, %r190}, %rd9; }
	xor.b32  	%r191, %r190, -136515619;
	mul.lo.s32 	%r192, %r191, -1703105765;
	add.s32 	%r193, %r189, %r192;
	add.s32 	%r194, %r193, 6615241;
	add.s32 	%r195, %r189, 123456789;
	st.global.v2.u32 	[%rd2], {%r194, %r195};
	xor.b32  	%r196, %r189, 362436069;
	add.s32 	%r197, %r192, 521288629;
	st.global.v2.u32 	[%rd2+8], {%r196, %r197};
	xor.b32  	%r198, %r192, 88675123;
	add.s32 	%r199, %r189, 5783321;
	st.global.v2.u32 	[%rd2+16], {%r198, %r199};
	setp.eq.s32 	%p2, %r1, 0;
	@%p2 bra 	$L__BB0_43;
	mov.b32 	%r320, 0;
$L__BB0_3:
	and.b64  	%rd4, %rd18, 3;
	setp.eq.s64 	%p3, %rd4, 0;
	@%p3 bra 	$L__BB0_42;
	mul.wide.u32 	%rd12, %r320, 3200;
	mov.u64 	%rd13, precalc_xorwow_matrix;
	add.s64 	%rd5, %rd13, %rd12;
	cvt.u32.u64 	%r3, %rd4;
	mov.b32 	%r321, 0;
$L__BB0_5:
	mov.b32 	%r334, 0;
	mov.u32 	%r335, %r334;
	mov.u32 	%r336, %r334;
	mov.u32 	%r337, %r334;
	mov.u32 	%r338, %r334;
	mov.u32 	%r327, %r334;
$L__BB0_6:
	mul.wide.u32 	%rd14, %r327, 4;
	add.s64 	%rd15, %rd2, %rd14;
	ld.global.u32 	%r11, [%rd15+4];
	shl.b32 	%r12, %r327, 5;
	mov.b32 	%r333, 0;
$L__BB0_7:
	.pragma "nounroll";
	shr.u32 	%r204, %r11, %r333;
	and.b32  	%r205, %r204, 1;
	setp.eq.b32 	%p4, %r205, 1;
	not.pred 	%p5, %p4;
	add.s32 	%r206, %r12, %r333;
	mul.lo.s32 	%r207, %r206, 5;
	mul.wide.u32 	%rd16, %r207, 4;
	add.s64 	%rd6, %rd5, %rd16;
	@%p5 bra 	$L__BB0_9;
	ld.global.u32 	%r208, [%rd6];
	xor.b32  	%r338, %r338, %r208;
	ld.global.u32 	%r209, [%rd6+4];
	xor.b32  	%r337, %r337, %r209;
	ld.global.u32 	%r210, [%rd6+8];
	xor.b32  	%r336, %r336, %r210;
	ld.global.u32 	%r211, [%rd6+12];
	xor.b32  	%r335, %r335, %r211;
	ld.global.u32 	%r212, [%rd6+16];
	xor.b32  	%r334, %r334, %r212;
$L__BB0_9:
	and.b32  	%r214, %r204, 2;
	setp.eq.s32 	%p6, %r214, 0;
	@%p6 bra 	$L__BB0_11;
	ld.global.u32 	%r215, [%rd6+20];
	xor.b32  	%r338, %r338, %r215;
	ld.global.u32 	%r216, [%rd6+24];
	xor.b32  	%r337, %r337, %r216;
	ld.global.u32 	%r217, [%rd6+28];
	xor.b32  	%r336, %r336, %r217;
	ld.global.u32 	%r218, [%rd6+32];
	xor.b32  	%r335, %r335, %r218;
	ld.global.u32 	%r219, [%rd6+36];
	xor.b32  	%r334, %r334, %r219;
$L__BB0_11:
	and.b32  	%r221, %r204, 4;
	setp.eq.s32 	%p7, %r221, 0;
	@%p7 bra 	$L__BB0_13;
	ld.global.u32 	%r222, [%rd6+40];
	xor.b32  	%r338, %r338, %r222;
	ld.global.u32 	%r223, [%rd6+44];
	xor.b32  	%r337, %r337, %r223;
	ld.global.u32 	%r224, [%rd6+48];
	xor.b32  	%r336, %r336, %r224;
	ld.global.u32 	%r225, [%rd6+52];
	xor.b32  	%r335, %r335, %r225;
	ld.global.u32 	%r226, [%rd6+56];
	xor.b32  	%r334, %r334, %r226;
$L__BB0_13:
	and.b32  	%r228, %r204, 8;
	setp.eq.s32 	%p8, %r228, 0;
	@%p8 bra 	$L__BB0_15;
	ld.global.u32 	%r229, [%rd6+60];
	xor.b32  	%r338, %r338, %r229;
	ld.global.u32 	%r230, [%rd6+64];
	xor.b32  	%r337, %r337, %r230;
	ld.global.u32 	%r231, [%rd6+68];
	xor.b32  	%r336, %r336, %r231;
	ld.global.u32 	%r232, [%rd6+72];
	xor.b32  	%r335, %r335, %r232;
	ld.global.u32 	%r233, [%rd6+76];
	xor.b32  	%r334, %r334, %r233;
$L__BB0_15:
	and.b32  	%r235, %r204, 16;
	setp.eq.s32 	%p9, %r235, 0;
	@%p9 bra 	$L__BB0_17;
	ld.global.u32 	%r236, [%rd6+80];
	xor.b32  	%r338, %r338, %r236;
	ld.global.u32 	%r237, [%rd6+84];
	xor.b32  	%r337, %r337, %r237;
	ld.global.u32 	%r238, [%rd6+88];
	xor.b32  	%r336, %r336, %r238;
	ld.global.u32 	%r239, [%rd6+92];
	xor.b32  	%r335, %r335, %r239;
	ld.global.u32 	%r240, [%rd6+96];
	xor.b32  	%r334, %r334, %r240;
$L__BB0_17:
	and.b32  	%r242, %r204, 32;
	setp.eq.s32 	%p10, %r242, 0;
	@%p10 bra 	$L__BB0_19;
	ld.global.u32 	%r243, [%rd6+100];
	xor.b32  	%r338, %r338, %r243;
	ld.global.u32 	%r244, [%rd6+104];
	xor.b32  	%r337, %r337, %r244;
	ld.global.u32 	%r245, [%rd6+108];
	xor.b32  	%r336, %r336, %r245;
	ld.global.u32 	%r246, [%rd6+112];
	xor.b32  	%r335, %r335, %r246;
	ld.global.u32 	%r247, [%rd6+116];
	xor.b32  	%r334, %r334, %r247;
$L__BB0_19:
	and.b32  	%r249, %r204, 64;
	setp.eq.s32 	%p11, %r249, 0;
	@%p11 bra 	$L__BB0_21;
	ld.global.u32 	%r250, [%rd6+120];
	xor.b32  	%r338, %r338, %r250;
	ld.global.u32 	%r251, [%rd6+124];
	xor.b32  	%r337, %r337, %r251;
	ld.global.u32 	%r252, [%rd6+128];
	xor.b32  	%r336, %r336, %r252;
	ld.global.u32 	%r253, [%rd6+132];
	xor.b32  	%r335, %r335, %r253;
	ld.global.u32 	%r254, [%rd6+136];
	xor.b32  	%r334, %r334, %r254;
$L__BB0_21:
	and.b32  	%r256, %r204, 128;
	setp.eq.s32 	%p12, %r256, 0;
	@%p12 bra 	$L__BB0_23;
	ld.global.u32 	%r257, [%rd6+140];
	xor.b32  	%r338, %r338, %r257;
	ld.global.u32 	%r258, [%rd6+144];
	xor.b32  	%r337, %r337, %r258;
	ld.global.u32 	%r259, [%rd6+148];
	xor.b32  	%r336, %r336, %r259;
	ld.global.u32 	%r260, [%rd6+152];
	xor.b32  	%r335, %r335, %r260;
	ld.global.u32 	%r261, [%rd6+156];
	xor.b32  	%r334, %r334, %r261;
$L__BB0_23:
	and.b32  	%r263, %r204, 256;
	setp.eq.s32 	%p13, %r263, 0;
	@%p13 bra 	$L__BB0_25;
	ld.global.u32 	%r264, [%rd6+160];
	xor.b32  	%r338, %r338, %r264;
	ld.global.u32 	%r265, [%rd6+164];
	xor.b32  	%r337, %r337, %r265;
	ld.global.u32 	%r266, [%rd6+168];
	xor.b32  	%r336, %r336, %r266;
	ld.global.u32 	%r267, [%rd6+172];
	xor.b32  	%r335, %r335, %r267;
	ld.global.u32 	%r268, [%rd6+176];
	xor.b32  	%r334, %r334, %r268;
$L__BB0_25:
	and.b32  	%r270, %r204, 512;
	setp.eq.s32 	%p14, %r270, 0;
	@%p14 bra 	$L__BB0_27;
	ld.global.u32 	%r271, [%rd6+180];
	xor.b32  	%r338, %r338, %r271;
	ld.global.u32 	%r272, [%rd6+184];
	xor.b32  	%r337, %r337, %r272;
	ld.global.u32 	%r273, [%rd6+188];
	xor.b32  	%r336, %r336, %r273;
	ld.global.u32 	%r274, [%rd6+192];
	xor.b32  	%r335, %r335, %r274;
	ld.global.u32 	%r275, [%rd6+196];
	xor.b32  	%r334, %r334, %r275;
$L__BB0_27:
	and.b32  	%r277, %r204, 1024;
	setp.eq.s32 	%p15, %r277, 0;
	@%p15 bra 	$L__BB0_29;
	ld.global.u32 	%r278, [%rd6+200];
	xor.b32  	%r338, %r338, %r278;
	ld.global.u32 	%r279, [%rd6+204];
	xor.b32  	%r337, %r337, %r279;
	ld.global.u32 	%r280, [%rd6+208];
	xor.b32  	%r336, %r336, %r280;
	ld.global.u32 	%r281, [%rd6+212];
	xor.b32  	%r335, %r335, %r281;
	ld.global.u32 	%r282, [%rd6+216];
	xor.b32  	%r334, %r334, %r282;
$L__BB0_29:
	and.b32  	%r284, %r204, 2048;
	setp.eq.s32 	%p16, %r284, 0;
	@%p16 bra 	$L__BB0_31;
	ld.global.u32 	%r285, [%rd6+220];
	xor.b32  	%r338, %r338, %r285;
	ld.global.u32 	%r286, [%rd6+224];
	xor.b32  	%r337, %r337, %r286;
	ld.global.u32 	%r287, [%rd6+228];
	xor.b32  	%r336, %r336, %r287;
	ld.global.u32 	%r288, [%rd6+232];
	xor.b32  	%r335, %r335, %r288;
	ld.global.u32 	%r289, [%rd6+236];
	xor.b32  	%r334, %r334, %r289;
$L__BB0_31:
	and.b32  	%r291, %r204, 4096;
	setp.eq.s32 	%p17, %r291, 0;
	@%p17 bra 	$L__BB0_33;
	ld.global.u32 	%r292, [%rd6+240];
	xor.b32  	%r338, %r338, %r292;
	ld.global.u32 	%r293, [%rd6+244];
	xor.b32  	%r337, %r337, %r293;
	ld.global.u32 	%r294, [%rd6+248];
	xor.b32  	%r336, %r336, %r294;
	ld.global.u32 	%r295, [%rd6+252];
	xor.b32  	%r335, %r335, %r295;
	ld.global.u32 	%r296, [%rd6+256];
	xor.b32  	%r334, %r334, %r296;
$L__BB0_33:
	and.b32  	%r298, %r204, 8192;
	setp.eq.s32 	%p18, %r298, 0;
	@%p18 bra 	$L__BB0_35;
	ld.global.u32 	%r299, [%rd6+260];
	xor.b32  	%r338, %r338, %r299;
	ld.global.u32 	%r300, [%rd6+264];
	xor.b32  	%r337, %r337, %r300;
	ld.global.u32 	%r301, [%rd6+268];
	xor.b32  	%r336, %r336, %r301;
	ld.global.u32 	%r302, [%rd6+272];
	xor.b32  	%r335, %r335, %r302;
	ld.global.u32 	%r303, [%rd6+276];
	xor.b32  	%r334, %r334, %r303;
$L__BB0_35:
	and.b32  	%r305, %r204, 16384;
	setp.eq.s32 	%p19, %r305, 0;
	@%p19 bra 	$L__BB0_37;
	ld.global.u32 	%r306, [%rd6+280];
	xor.b32  	%r338, %r338, %r306;
	ld.global.u32 	%r307, [%rd6+284];
	xor.b32  	%r337, %r337, %r307;
	ld.global.u32 	%r308, [%rd6+288];
	xor.b32  	%r336, %r336, %r308;
	ld.global.u32 	%r309, [%rd6+292];
	xor.b32  	%r335, %r335, %r309;
	ld.global.u32 	%r310, [%rd6+296];
	xor.b32  	%r334, %r334, %r310;
$L__BB0_37:
	and.b32  	%r312, %r204, 32768;
	setp.eq.s32 	%p20, %r312, 0;
	@%p20 bra 	$L__BB0_39;
	ld.global.u32 	%r313, [%rd6+300];
	xor.b32  	%r338, %r338, %r313;
	ld.global.u32 	%r314, [%rd6+304];
	xor.b32  	%r337, %r337, %r314;
	ld.global.u32 	%r315, [%rd6+308];
	xor.b32  	%r336, %r336, %r315;
	ld.global.u32 	%r316, [%rd6+312];
	xor.b32  	%r335, %r335, %r316;
	ld.global.u32 	%r317, [%rd6+316];
	xor.b32  	%r334, %r334, %r317;
$L__BB0_39:
	add.s32 	%r333, %r333, 16;
	setp.ne.s32 	%p21, %r333, 32;
	@%p21 bra 	$L__BB0_7;
	mad.lo.s32 	%r318, %r327, -31, %r12;
	add.s32 	%r327, %r318, 1;
	setp.ne.s32 	%p22, %r327, 5;
	@%p22 bra 	$L__BB0_6;
	st.global.u32 	[%rd2+4], %r338;
	st.global.u32 	[%rd2+8], %r337;
	st.global.u32 	[%rd2+12], %r336;
	st.global.u32 	[%rd2+16], %r335;
	st.global.u32 	[%rd2+20], %r334;
	add.s32 	%r321, %r321, 1;
	setp.lt.u32 	%p23, %r321, %r3;
	@%p23 bra 	$L__BB0_5;
$L__BB0_42:
	shr.u64 	%rd7, %rd18, 2;
	add.s32 	%r320, %r320, 1;
	setp.gt.u64 	%p24, %rd18, 3;
	mov.u64 	%rd18, %rd7;
	@%p24 bra 	$L__BB0_3;
$L__BB0_43:
	mov.b32 	%r319, 0;
	st.global.v2.u32 	[%rd2+24], {%r319, %r319};
	st.global.u32 	[%rd2+32], %r319;
	mov.b64 	%rd17, 0;
	st.global.u64 	[%rd2+40], %rd17;
$L__BB0_44:
	ret;

}
	// .globl	_Z17ConvForwardKernelPdS_PKdS1_S1_iiiiiiiii
.visible .entry _Z17ConvForwardKernelPdS_PKdS1_S1_iiiiiiiii(
	.param .u64 .ptr .align 1 _Z17ConvForwardKernelPdS_PKdS1_S1_iiiiiiiii_param_0,
	.param .u64 .ptr .align 1 _Z17ConvForwardKernelPdS_PKdS1_S1_iiiiiiiii_param_1,
	.param .u64 .ptr .align 1 _Z17ConvForwardKernelPdS_PKdS1_S1_iiiiiiiii_param_2,
	.param .u64 .ptr .align 1 _Z17ConvForwardKernelPdS_PKdS1_S1_iiiiiiiii_param_3,
	.param .u64 .ptr .align 1 _Z17ConvForwardKernelPdS_PKdS1_S1_iiiiiiiii_param_4,
	.param .u32 _Z17ConvForwardKernelPdS_PKdS1_S1_iiiiiiiii_param_5,
	.param .u32 _Z17ConvForwardKernelPdS_PKdS1_S1_iiiiiiiii_param_6,
	.param .u32 _Z17ConvForwardKernelPdS_PKdS1_S1_iiiiiiiii_param_7,
	.param .u32 _Z17ConvForwardKernelPdS_PKdS1_S1_iiiiiiiii_param_8,
	.param .u32 _Z17ConvForwardKernelPdS_PKdS1_S1_iiiiiiiii_param_9,
	.param .u32 _Z17ConvForwardKernelPdS_PKdS1_S1_iiiiiiiii_param_10,
	.param .u32 _Z17ConvForwardKernelPdS_PKdS1_S1_iiiiiiiii_param_11,
	.param .u32 _Z17ConvForwardKernelPdS_PKdS1_S1_iiiiiiiii_param_12,
	.param .u32 _Z17ConvForwardKernelPdS_PKdS1_S1_iiiiiiiii_param_13
)
{
	.reg .pred 	%p<16>;
	.reg .b32 	%r<76>;
	.reg .b64 	%rd<35>;
	.reg .b64 	%fd<123>;

	ld.param.u64 	%rd8, [_Z17ConvForwardKernelPdS_PKdS1_S1_iiiiiiiii_param_1];
	ld.param.u64 	%rd10, [_Z17ConvForwardKernelPdS_PKdS1_S1_iiiiiiiii_param_2];
	ld.param.u64 	%rd11, [_Z17ConvForwardKernelPdS_PKdS1_S1_iiiiiiiii_param_3];
	ld.param.u64 	%rd9, [_Z17ConvForwardKernelPdS_PKdS1_S1_iiiiiiiii_param_4];
	ld.param.u32 	%r35, [_Z17ConvForwardKernelPdS_PKdS1_S1_iiiiiiiii_param_5];
	ld.param.u32 	%r36, [_Z17ConvForwardKernelPdS_PKdS1_S1_iiiiiiiii_param_6];
	ld.param.u32 	%r37, [_Z17ConvForwardKernelPdS_PKdS1_S1_iiiiiiiii_param_7];
	ld.param.u32 	%r38, [_Z17ConvForwardKernelPdS_PKdS1_S1_iiiiiiiii_param_8];
	ld.param.u32 	%r39, [_Z17ConvForwardKernelPdS_PKdS1_S1_iiiiiiiii_param_9];
	ld.param.u32 	%r40, [_Z17ConvForwardKernelPdS_PKdS1_S1_iiiiiiiii_param_10];
	ld.param.u32 	%r41, [_Z17ConvForwardKernelPdS_PKdS1_S1_iiiiiiiii_param_11];
	ld.param.u32 	%r42, [_Z17ConvForwardKernelPdS_PKdS1_S1_iiiiiiiii_param_12];
	ld.param.u32 	%r43, [_Z17ConvForwardKernelPdS_PKdS1_S1_iiiiiiiii_param_13];
	cvta.to.global.u64 	%rd1, %rd11;
	cvta.to.global.u64 	%rd2, %rd10;
	mov.u32 	%r44, %ctaid.x;
	mov.u32 	%r45, %ntid.x;
	mov.u32 	%r46, %tid.x;
	mad.lo.s32 	%r1, %r44, %r45, %r46;
	mul.lo.s32 	%r2, %r40, %r39;
	mul.lo.s32 	%r47, %r2, %r43;
	setp.ge.s32 	%p1, %r1, %r47;
	@%p1 bra 	$L__BB1_21;
	cvta.to.global.u64 	%rd12, %rd9;
	div.s32 	%r3, %r1, %r2;
	mul.lo.s32 	%r48, %r3, %r2;
	sub.s32 	%r49, %r1, %r48;
	div.s32 	%r4, %r49, %r40;
	mul.lo.s32 	%r50, %r4, %r40;
	sub.s32 	%r5, %r49, %r50;
	mul.wide.s32 	%rd13, %r3, 8;
	add.s64 	%rd14, %rd12, %rd13;
	ld.global.f64 	%fd121, [%rd14];
	setp.lt.s32 	%p2, %r35, 1;
	@%p2 bra 	$L__BB1_20;
	setp.lt.s32 	%p3, %r36, 1;
	shl.b32 	%r51, %r42, 1;
	add.s32 	%r6, %r51, %r37;
	add.s32 	%r7, %r51, %r38;
	@%p3 bra 	$L__BB1_20;
	and.b32  	%r8, %r36, 15;
	and.b32  	%r9, %r36, 7;
	and.b32  	%r10, %r36, 2147483632;
	and.b32  	%r11, %r36, 3;
	neg.s32 	%r12, %r10;
	add.s64 	%rd3, %rd2, 64;
	add.s64 	%rd4, %rd1, 64;
	mul.lo.s32 	%r13, %r3, %r35;
	mul.lo.s32 	%r14, %r5, %r41;
	mul.lo.s32 	%r15, %r4, %r41;
	mov.b32 	%r68, 0;
$L__BB1_4:
	mad.lo.s32 	%r17, %r68, %r6, %r15;
	add.s32 	%r54, %r68, %r13;
	mul.lo.s32 	%r18, %r54, %r36;
	mov.b32 	%r69, 0;
$L__BB1_5:
	setp.lt.u32 	%p4, %r36, 16;
	add.s32 	%r56, %r17, %r69;
	mad.lo.s32 	%r20, %r56, %r7, %r14;
	add.s32 	%r57, %r18, %r69;
	mul.lo.s32 	%r21, %r57, %r36;
	mov.b32 	%r74, 0;
	@%p4 bra 	$L__BB1_8;
	mov.u32 	%r70, %r21;
	mov.u32 	%r71, %r20;
	mov.u32 	%r72, %r12;
$L__BB1_7:
	.pragma "nounroll";
	mul.wide.s32 	%rd15, %r71, 8;
	add.s64 	%rd16, %rd3, %rd15;
	mul.wide.s32 	%rd17, %r70, 8;
	add.s64 	%rd18, %rd4, %rd17;
	ld.global.f64 	%fd20, [%rd16+-64];
	ld.global.f64 	%fd21, [%rd18+-64];
	fma.rn.f64 	%fd22, %fd20, %fd21, %fd121;
	ld.global.f64 	%fd23, [%rd16+-56];
	ld.global.f64 	%fd24, [%rd18+-56];
	fma.rn.f64 	%fd25, %fd23, %fd24, %fd22;
	ld.global.f64 	%fd26, [%rd16+-48];
	ld.global.f64 	%fd27, [%rd18+-48];
	fma.rn.f64 	%fd28, %fd26, %fd27, %fd25;
	ld.global.f64 	%fd29, [%rd16+-40];
	ld.global.f64 	%fd30, [%rd18+-40];
	fma.rn.f64 	%fd31, %fd29, %fd30, %fd28;
	ld.global.f64 	%fd32, [%rd16+-32];
	ld.global.f64 	%fd33, [%rd18+-32];
	fma.rn.f64 	%fd34, %fd32, %fd33, %fd31;
	ld.global.f64 	%fd35, [%rd16+-24];
	ld.global.f64 	%fd36, [%rd18+-24];
	fma.rn.f64 	%fd37, %fd35, %fd36, %fd34;
	ld.global.f64 	%fd38, [%rd16+-16];
	ld.global.f64 	%fd39, [%rd18+-16];
	fma.rn.f64 	%fd40, %fd38, %fd39, %fd37;
	ld.global.f64 	%fd41, [%rd16+-8];
	ld.global.f64 	%fd42, [%rd18+-8];
	fma.rn.f64 	%fd43, %fd41, %fd42, %fd40;
	ld.global.f64 	%fd44, [%rd16];
	ld.global.f64 	%fd45, [%rd18];
	fma.rn.f64 	%fd46, %fd44, %fd45, %fd43;
	ld.global.f64 	%fd47, [%rd16+8];
	ld.global.f64 	%fd48, [%rd18+8];
	fma.rn.f64 	%fd49, %fd47, %fd48, %fd46;
	ld.global.f64 	%fd50, [%rd16+16];
	ld.global.f64 	%fd51, [%rd18+16];
	fma.rn.f64 	%fd52, %fd50, %fd51, %fd49;
	ld.global.f64 	%fd53, [%rd16+24];
	ld.global.f64 	%fd54, [%rd18+24];
	fma.rn.f64 	%fd55, %fd53, %fd54, %fd52;
	ld.global.f64 	%fd56, [%rd16+32];
	ld.global.f64 	%fd57, [%rd18+32];
	fma.rn.f64 	%fd58, %fd56, %fd57, %fd55;
	ld.global.f64 	%fd59, [%rd16+40];
	ld.global.f64 	%fd60, [%rd18+40];
	fma.rn.f64 	%fd61, %fd59, %fd60, %fd58;
	ld.global.f64 	%fd62, [%rd16+48];
	ld.global.f64 	%fd63, [%rd18+48];
	fma.rn.f64 	%fd64, %fd62, %fd63, %fd61;
	ld.global.f64 	%fd65, [%rd16+56];
	ld.global.f64 	%fd66, [%rd18+56];
	fma.rn.f64 	%fd121, %fd65, %fd66, %fd64;
	add.s32 	%r72, %r72, 16;
	add.s32 	%r71, %r71, 16;
	add.s32 	%r70, %r70, 16;
	setp.ne.s32 	%p5, %r72, 0;
	mov.u32 	%r74, %r10;
	@%p5 bra 	$L__BB1_7;
$L__BB1_8:
	setp.eq.s32 	%p6, %r8, 0;
	@%p6 bra 	$L__BB1_18;
	add.s32 	%r58, %r8, -1;
	setp.lt.u32 	%p7, %r58, 7;
	@%p7 bra 	$L__BB1_11;
	add.s32 	%r59, %r20, %r74;
	add.s32 	%r60, %r74, %r21;
	mul.wide.s32 	%rd19, %r59, 8;
	add.s64 	%rd20, %rd2, %rd19;
	ld.global.f64 	%fd68, [%rd20];
	mul.wide.s32 	%rd21, %r60, 8;
	add.s64 	%rd22, %rd1, %rd21;
	ld.global.f64 	%fd69, [%rd22];
	fma.rn.f64 	%fd70, %fd68, %fd69, %fd121;
	ld.global.f64 	%fd71, [%rd20+8];
	ld.global.f64 	%fd72, [%rd22+8];
	fma.rn.f64 	%fd73, %fd71, %fd72, %fd70;
	ld.global.f64 	%fd74, [%rd20+16];
	ld.global.f64 	%fd75, [%rd22+16];
	fma.rn.f64 	%fd76, %fd74, %fd75, %fd73;
	ld.global.f64 	%fd77, [%rd20+24];
	ld.global.f64 	%fd78, [%rd22+24];
	fma.rn.f64 	%fd79, %fd77, %fd78, %fd76;
	ld.global.f64 	%fd80, [%rd20+32];
	ld.global.f64 	%fd81, [%rd22+32];
	fma.rn.f64 	%fd82, %fd80, %fd81, %fd79;
	ld.global.f64 	%fd83, [%rd20+40];
	ld.global.f64 	%fd84, [%rd22+40];
	fma.rn.f64 	%fd85, %fd83, %fd84, %fd82;
	ld.global.f64 	%fd86, [%rd20+48];
	ld.global.f64 	%fd87, [%rd22+48];
	fma.rn.f64 	%fd88, %fd86, %fd87, %fd85;
	ld.global.f64 	%fd89, [%rd20+56];
	ld.global.f64 	%fd90, [%rd22+56];
	fma.rn.f64 	%fd121, %fd89, %fd90, %fd88;
	add.s32 	%r74, %r74, 8;
$L__BB1_11:
	setp.eq.s32 	%p8, %r9, 0;
	@%p8 bra 	$L__BB1_18;
	add.s32 	%r61, %r9, -1;
	setp.lt.u32 	%p9, %r61, 3;
	@%p9 bra 	$L__BB1_14;
	add.s32 	%r62, %r20, %r74;
	add.s32 	%r63, %r74, %r21;
	mul.wide.s32 	%rd23, %r62, 8;
	add.s64 	%rd24, %rd2, %rd23;
	ld.global.f64 	%fd92, [%rd24];
	mul.wide.s32 	%rd25, %r63, 8;
	add.s64 	%rd26, %rd1, %rd25;
	ld.global.f64 	%fd93, [%rd26];
	fma.rn.f64 	%fd94, %fd92, %fd93, %fd121;
	ld.global.f64 	%fd95, [%rd24+8];
	ld.global.f64 	%fd96, [%rd26+8];
	fma.rn.f64 	%fd97, %fd95, %fd96, %fd94;
	ld.global.f64 	%fd98, [%rd24+16];
	ld.global.f64 	%fd99, [%rd26+16];
	fma.rn.f64 	%fd100, %fd98, %fd99, %fd97;
	ld.global.f64 	%fd101, [%rd24+24];
	ld.global.f64 	%fd102, [%rd26+24];
	fma.rn.f64 	%fd121, %fd101, %fd102, %fd100;
	add.s32 	%r74, %r74, 4;
$L__BB1_14:
	setp.eq.s32 	%p10, %r11, 0;
	@%p10 bra 	$L__BB1_18;
	setp.eq.s32 	%p11, %r11, 1;
	add.s32 	%r64, %r20, %r74;
	add.s32 	%r65, %r74, %r21;
	mul.wide.s32 	%rd27, %r64, 8;
	add.s64 	%rd5, %rd2, %rd27;
	ld.global.f64 	%fd103, [%rd5];
	mul.wide.s32 	%rd28, %r65, 8;
	add.s64 	%rd6, %rd1, %rd28;
	ld.global.f64 	%fd104, [%rd6];
	fma.rn.f64 	%fd121, %fd103, %fd104, %fd121;
	@%p11 bra 	$L__BB1_18;
	setp.eq.s32 	%p12, %r11, 2;
	ld.global.f64 	%fd105, [%rd5+8];
	ld.global.f64 	%fd106, [%rd6+8];
	fma.rn.f64 	%fd121, %fd105, %fd106, %fd121;
	@%p12 bra 	$L__BB1_18;
	ld.global.f64 	%fd107, [%rd5+16];
	ld.global.f64 	%fd108, [%rd6+16];
	fma.rn.f64 	%fd121, %fd107, %fd108, %fd121;
$L__BB1_18:
	add.s32 	%r69, %r69, 1;
	setp.ne.s32 	%p13, %r69, %r36;
	@%p13 bra 	$L__BB1_5;
	add.s32 	%r68, %r68, 1;
	setp.ne.s32 	%p14, %r68, %r35;
	@%p14 bra 	$L__BB1_4;
$L__BB1_20:
	ld.param.u64 	%rd34, [_Z17ConvForwardKernelPdS_PKdS1_S1_iiiiiiiii_param_0];
	abs.f64 	%fd109, %fd121;
	setp.equ.f64 	%p15, %fd109, 0d7FF0000000000000;
	selp.f64 	%fd110, 0d0000000000000000, %fd121, %p15;
	mad.lo.s32 	%r66, %r3, %r39, %r4;
	mad.lo.s32 	%r67, %r66, %r40, %r5;
	cvta.to.global.u64 	%rd29, %rd8;
	mul.wide.s32 	%rd30, %r67, 8;
	add.s64 	%rd31, %rd29, %rd30;
	st.global.f64 	[%rd31], %fd110;
	max.f64 	%fd111, %fd110, 0d0000000000000000;
	cvta.to.global.u64 	%rd32, %rd34;
	add.s64 	%rd33, %rd32, %rd30;
	st.global.f64 	[%rd33], %fd111;
$L__BB1_21:
	ret;

}
	// .globl	_Z17PoolForwardKernelPdPiS0_PKdiiiiii
.visible .entry _Z17PoolForwardKernelPdPiS0_PKdiiiiii(
	.param .u64 .ptr .align 1 _Z17PoolForwardKernelPdPiS0_PKdiiiiii_param_0,
	.param .u64 .ptr .align 1 _Z17PoolForwardKernelPdPiS0_PKdiiiiii_param_1,
	.param .u64 .ptr .align 1 _Z17PoolForwardKernelPdPiS0_PKdiiiiii_param_2,
	.param .u64 .ptr .align 1 _Z17PoolForwardKernelPdPiS0_PKdiiiiii_param_3,
	.param .u32 _Z17PoolForwardKernelPdPiS0_PKdiiiiii_param_4,
	.param .u32 _Z17PoolForwardKernelPdPiS0_PKdiiiiii_param_5,
	.param .u32 _Z17PoolForwardKernelPdPiS0_PKdiiiiii_param_6,
	.param .u32 _Z17PoolForwardKernelPdPiS0_PKdiiiiii_param_7,
	.param .u32 _Z17PoolForwardKernelPdPiS0_PKdiiiiii_param_8,
	.param .u32 _Z17PoolForwardKernelPdPiS0_PKdiiiiii_param_9
)
{
	.reg .pred 	%p<66>;
	.reg .b32 	%r<178>;
	.reg .b64 	%rd<24>;
	.reg .b64 	%fd<88>;

	ld.param.u64 	%rd4, [_Z17PoolForwardKernelPdPiS0_PKdiiiiii_param_1];
	ld.param.u64 	%rd6, [_Z17PoolForwardKernelPdPiS0_PKdiiiiii_param_3];
	ld.param.u32 	%r60, [_Z17PoolForwardKernelPdPiS0_PKdiiiiii_param_4];
	ld.param.u32 	%r55, [_Z17PoolForwardKernelPdPiS0_PKdiiiiii_param_5];
	ld.param.u32 	%r56, [_Z17PoolForwardKernelPdPiS0_PKdiiiiii_param_6];
	ld.param.u32 	%r57, [_Z17PoolForwardKernelPdPiS0_PKdiiiiii_param_7];
	ld.param.u32 	%r58, [_Z17PoolForwardKernelPdPiS0_PKdiiiiii_param_8];
	ld.param.u32 	%r59, [_Z17PoolForwardKernelPdPiS0_PKdiiiiii_param_9];
	cvta.to.global.u64 	%rd1, %rd6;
	mov.u32 	%r61, %ctaid.x;
	mov.u32 	%r62, %ntid.x;
	mov.u32 	%r63, %tid.x;
	mad.lo.s32 	%r1, %r61, %r62, %r63;
	mul.lo.s32 	%r64, %r57, %r60;
	mul.lo.s32 	%r65, %r64, %r58;
	setp.ge.s32 	%p1, %r1, %r65;
	@%p1 bra 	$L__BB2_18;
	mul.lo.s32 	%r67, %r58, %r57;
	div.s32 	%r2, %r1, %r67;
	mul.lo.s32 	%r68, %r2, %r67;
	sub.s32 	%r69, %r1, %r68;
	div.s32 	%r3, %r69, %r58;
	mul.lo.s32 	%r70, %r3, %r58;
	sub.s32 	%r4, %r69, %r70;
	setp.lt.s32 	%p2, %r59, 1;
	mov.b32 	%r174, 0;
	mov.f64 	%fd86, 0dFFE1CCF385EBC8A0;
	mov.u32 	%r175, %r174;
	@%p2 bra 	$L__BB2_17;
	mul.lo.s32 	%r5, %r4, %r59;
	mul.lo.s32 	%r72, %r2, %r55;
	mad.lo.s32 	%r6, %r3, %r59, %r72;
	and.b32  	%r7, %r59, 15;
	and.b32  	%r8, %r59, 7;
	and.b32  	%r9, %r59, 2147483632;
	and.b32  	%r10, %r59, 3;
	mov.f64 	%fd86, 0dFFE1CCF385EBC8A0;
	mov.b32 	%r152, 0;
	mov.u32 	%r175, %r152;
	mov.u32 	%r174, %r152;
$L__BB2_3:
	setp.lt.u32 	%p3, %r59, 16;
	add.s32 	%r75, %r6, %r152;
	mad.lo.s32 	%r14, %r75, %r56, %r5;
	mov.b32 	%r166, 0;
	@%p3 bra 	$L__BB2_6;
	mov.b32 	%r156, 0;
	mov.u32 	%r155, %r14;
$L__BB2_5:
	.pragma "nounroll";
	mul.wide.s32 	%rd7, %r155, 8;
	add.s64 	%rd8, %rd1, %rd7;
	ld.global.f64 	%fd20, [%rd8];
	setp.gt.f64 	%p4, %fd20, %fd86;
	selp.f64 	%fd21, %fd20, %fd86, %p4;
	selp.b32 	%r77, %r156, %r175, %p4;
	ld.global.f64 	%fd22, [%rd8+8];
	setp.gt.f64 	%p5, %fd22, %fd21;
	selp.f64 	%fd23, %fd22, %fd21, %p5;
	or.pred  	%p6, %p4, %p5;
	add.s32 	%r78, %r156, 1;
	selp.b32 	%r79, %r78, %r77, %p5;
	ld.global.f64 	%fd24, [%rd8+16];
	setp.gt.f64 	%p8, %fd24, %fd23;
	selp.f64 	%fd25, %fd24, %fd23, %p8;
	add.s32 	%r80, %r156, 2;
	selp.b32 	%r81, %r80, %r79, %p8;
	ld.global.f64 	%fd26, [%rd8+24];
	setp.gt.f64 	%p9, %fd26, %fd25;
	selp.f64 	%fd27, %fd26, %fd25, %p9;
	or.pred  	%p10, %p8, %p9;
	add.s32 	%r82, %r156, 3;
	selp.b32 	%r83, %r82, %r81, %p9;
	ld.global.f64 	%fd28, [%rd8+32];
	setp.gt.f64 	%p12, %fd28, %fd27;
	selp.f64 	%fd29, %fd28, %fd27, %p12;
	add.s32 	%r84, %r156, 4;
	selp.b32 	%r85, %r84, %r83, %p12;
	ld.global.f64 	%fd30, [%rd8+40];
	setp.gt.f64 	%p13, %fd30, %fd29;
	selp.f64 	%fd31, %fd30, %fd29, %p13;
	or.pred  	%p14, %p12, %p13;
	add.s32 	%r86, %r156, 5;
	selp.b32 	%r87, %r86, %r85, %p13;
	ld.global.f64 	%fd32, [%rd8+48];
	setp.gt.f64 	%p16, %fd32, %fd31;
	selp.f64 	%fd33, %fd32, %fd31, %p16;
	add.s32 	%r88, %r156, 6;
	selp.b32 	%r89, %r88, %r87, %p16;
	ld.global.f64 	%fd34, [%rd8+56];
	setp.gt.f64 	%p17, %fd34, %fd33;
	selp.f64 	%fd35, %fd34, %fd33, %p17;
	or.pred  	%p18, %p16, %p17;
	add.s32 	%r90, %r156, 7;
	selp.b32 	%r91, %r90, %r89, %p17;
	ld.global.f64 	%fd36, [%rd8+64];
	setp.gt.f64 	%p20, %fd36, %fd35;
	selp.f64 	%fd37, %fd36, %fd35, %p20;
	add.s32 	%r92, %r156, 8;
	selp.b32 	%r93, %r92, %r91, %p20;
	ld.global.f64 	%fd38, [%rd8+72];
	setp.gt.f64 	%p21, %fd38, %fd37;
	selp.f64 	%fd39, %fd38, %fd37, %p21;
	or.pred  	%p22, %p20, %p21;
	add.s32 	%r94, %r156, 9;
	selp.b32 	%r95, %r94, %r93, %p21;
	ld.global.f64 	%fd40, [%rd8+80];
	setp.gt.f64 	%p24, %fd40, %fd39;
	selp.f64 	%fd41, %fd40, %fd39, %p24;
	add.s32 	%r96, %r156, 10;
	selp.b32 	%r97, %r96, %r95, %p24;
	ld.global.f64 	%fd42, [%rd8+88];
	setp.gt.f64 	%p25, %fd42, %fd41;
	selp.f64 	%fd43, %fd42, %fd41, %p25;
	or.pred  	%p26, %p24, %p25;
	add.s32 	%r98, %r156, 11;
	selp.b32 	%r99, %r98, %r97, %p25;
	ld.global.f64 	%fd44, [%rd8+96];
	setp.gt.f64 	%p28, %fd44, %fd43;
	selp.f64 	%fd45, %fd44, %fd43, %p28;
	add.s32 	%r100, %r156, 12;
	selp.b32 	%r101, %r100, %r99, %p28;
	ld.global.f64 	%fd46, [%rd8+104];
	setp.gt.f64 	%p29, %fd46, %fd45;
	selp.f64 	%fd47, %fd46, %fd45, %p29;
	or.pred  	%p30, %p28, %p29;
	add.s32 	%r102, %r156, 13;
	selp.b32 	%r103, %r102, %r101, %p29;
	ld.global.f64 	%fd48, [%rd8+112];
	setp.gt.f64 	%p32, %fd48, %fd47;
	selp.f64 	%fd49, %fd48, %fd47, %p32;
	add.s32 	%r104, %r156, 14;
	selp.b32 	%r105, %r104, %r103, %p32;
	ld.global.f64 	%fd50, [%rd8+120];
	setp.gt.f64 	%p33, %fd50, %fd49;
	selp.f64 	%fd86, %fd50, %fd49, %p33;
	selp.b32 	%r106, %r152, %r174, %p6;
	selp.b32 	%r107, %r152, %r106, %p10;
	selp.b32 	%r108, %r152, %r107, %p14;
	selp.b32 	%r109, %r152, %r108, %p18;
	selp.b32 	%r110, %r152, %r109, %p22;
	selp.b32 	%r111, %r152, %r110, %p26;
	selp.b32 	%r112, %r152, %r111, %p30;
	selp.b32 	%r113, %r152, %r112, %p33;
	selp.b32 	%r174, %r152, %r113, %p32;
	add.s32 	%r114, %r156, 15;
	selp.b32 	%r175, %r114, %r105, %p33;
	add.s32 	%r155, %r155, 16;
	add.s32 	%r156, %r156, 16;
	setp.ne.s32 	%p34, %r156, %r9;
	mov.u32 	%r166, %r9;
	@%p34 bra 	$L__BB2_5;
$L__BB2_6:
	setp.eq.s32 	%p35, %r7, 0;
	@%p35 bra 	$L__BB2_16;
	add.s32 	%r116, %r7, -1;
	setp.lt.u32 	%p36, %r116, 7;
	@%p36 bra 	$L__BB2_9;
	add.s32 	%r117, %r14, %r166;
	mul.wide.s32 	%rd9, %r117, 8;
	add.s64 	%rd10, %rd1, %rd9;
	ld.global.f64 	%fd52, [%rd10];
	setp.gt.f64 	%p37, %fd52, %fd86;
	selp.f64 	%fd53, %fd52, %fd86, %p37;
	selp.b32 	%r118, %r166, %r175, %p37;
	add.s32 	%r119, %r166, 1;
	ld.global.f64 	%fd54, [%rd10+8];
	setp.gt.f64 	%p38, %fd54, %fd53;
	selp.f64 	%fd55, %fd54, %fd53, %p38;
	or.pred  	%p39, %p37, %p38;
	selp.b32 	%r120, %r119, %r118, %p38;
	add.s32 	%r121, %r166, 2;
	ld.global.f64 	%fd56, [%rd10+16];
	setp.gt.f64 	%p41, %fd56, %fd55;
	selp.f64 	%fd57, %fd56, %fd55, %p41;
	selp.b32 	%r122, %r121, %r120, %p41;
	add.s32 	%r123, %r166, 3;
	ld.global.f64 	%fd58, [%rd10+24];
	setp.gt.f64 	%p42, %fd58, %fd57;
	selp.f64 	%fd59, %fd58, %fd57, %p42;
	or.pred  	%p43, %p41, %p42;
	selp.b32 	%r124, %r123, %r122, %p42;
	add.s32 	%r125, %r166, 4;
	ld.global.f64 	%fd60, [%rd10+32];
	setp.gt.f64 	%p45, %fd60, %fd59;
	selp.f64 	%fd61, %fd60, %fd59, %p45;
	selp.b32 	%r126, %r125, %r124, %p45;
	add.s32 	%r127, %r166, 5;
	ld.global.f64 	%fd62, [%rd10+40];
	setp.gt.f64 	%p46, %fd62, %fd61;
	selp.f64 	%fd63, %fd62, %fd61, %p46;
	or.pred  	%p47, %p45, %p46;
	selp.b32 	%r128, %r127, %r126, %p46;
	add.s32 	%r129, %r166, 6;
	ld.global.f64 	%fd64, [%rd10+48];
	setp.gt.f64 	%p49, %fd64, %fd63;
	selp.f64 	%fd65, %fd64, %fd63, %p49;
	selp.b32 	%r130, %r129, %r128, %p49;
	add.s32 	%r131, %r166, 7;
	ld.global.f64 	%fd66, [%rd10+56];
	setp.gt.f64 	%p50, %fd66, %fd65;
	selp.f64 	%fd86, %fd66, %fd65, %p50;
	selp.b32 	%r132, %r152, %r174, %p39;
	selp.b32 	%r133, %r152, %r132, %p43;
	selp.b32 	%r134, %r152, %r133, %p47;
	selp.b32 	%r135, %r152, %r134, %p50;
	selp.b32 	%r174, %r152, %r135, %p49;
	selp.b32 	%r175, %r131, %r130, %p50;
	add.s32 	%r166, %r166, 8;
$L__BB2_9:
	setp.eq.s32 	%p51, %r8, 0;
	@%p51 bra 	$L__BB2_16;
	add.s32 	%r137, %r8, -1;
	setp.lt.u32 	%p52, %r137, 3;
	@%p52 bra 	$L__BB2_12;
	add.s32 	%r138, %r14, %r166;
	mul.wide.s32 	%rd11, %r138, 8;
	add.s64 	%rd12, %rd1, %rd11;
	ld.global.f64 	%fd68, [%rd12];
	setp.gt.f64 	%p53, %fd68, %fd86;
	selp.f64 	%fd69, %fd68, %fd86, %p53;
	selp.b32 	%r139, %r166, %r175, %p53;
	add.s32 	%r140, %r166, 1;
	ld.global.f64 	%fd70, [%rd12+8];
	setp.gt.f64 	%p54, %fd70, %fd69;
	selp.f64 	%fd71, %fd70, %fd69, %p54;
	or.pred  	%p55, %p53, %p54;
	selp.b32 	%r141, %r140, %r139, %p54;
	add.s32 	%r142, %r166, 2;
	ld.global.f64 	%fd72, [%rd12+16];
	setp.gt.f64 	%p57, %fd72, %fd71;
	selp.f64 	%fd73, %fd72, %fd71, %p57;
	selp.b32 	%r143, %r142, %r141, %p57;
	add.s32 	%r144, %r166, 3;
	ld.global.f64 	%fd74, [%rd12+24];
	setp.gt.f64 	%p58, %fd74, %fd73;
	selp.f64 	%fd86, %fd74, %fd73, %p58;
	selp.b32 	%r145, %r152, %r174, %p55;
	selp.b32 	%r146, %r152, %r145, %p58;
	selp.b32 	%r174, %r152, %r146, %p57;
	selp.b32 	%r175, %r144, %r143, %p58;
	add.s32 	%r166, %r166, 4;
$L__BB2_12:
	setp.eq.s32 	%p59, %r10, 0;
	@%p59 bra 	$L__BB2_16;
	setp.eq.s32 	%p60, %r10, 1;
	add.s32 	%r147, %r14, %r166;
	mul.wide.s32 	%rd13, %r147, 8;
	add.s64 	%rd2, %rd1, %rd13;
	ld.global.f64 	%fd75, [%rd2];
	setp.gt.f64 	%p61, %fd75, %fd86;
	selp.f64 	%fd86, %fd75, %fd86, %p61;
	selp.b32 	%r174, %r152, %r174, %p61;
	selp.b32 	%r175, %r166, %r175, %p61;
	@%p60 bra 	$L__BB2_16;
	setp.eq.s32 	%p62, %r10, 2;
	add.s32 	%r148, %r166, 1;
	ld.global.f64 	%fd76, [%rd2+8];
	setp.gt.f64 	%p63, %fd76, %fd86;
	selp.f64 	%fd86, %fd76, %fd86, %p63;
	selp.b32 	%r174, %r152, %r174, %p63;
	selp.b32 	%r175, %r148, %r175, %p63;
	@%p62 bra 	$L__BB2_16;
	add.s32 	%r149, %r166, 2;
	ld.global.f64 	%fd77, [%rd2+16];
	setp.gt.f64 	%p64, %fd77, %fd86;
	selp.f64 	%fd86, %fd77, %fd86, %p64;
	selp.b32 	%r174, %r152, %r174, %p64;
	selp.b32 	%r175, %r149, %r175, %p64;
$L__BB2_16:
	add.s32 	%r152, %r152, 1;
	setp.ne.s32 	%p65, %r152, %r59;
	@%p65 bra 	$L__BB2_3;
$L__BB2_17:
	ld.param.u64 	%rd23, [_Z17PoolForwardKernelPdPiS0_PKdiiiiii_param_2];
	ld.param.u64 	%rd22, [_Z17PoolForwardKernelPdPiS0_PKdiiiiii_param_0];
	mad.lo.s32 	%r150, %r2, %r57, %r3;
	mad.lo.s32 	%r151, %r150, %r58, %r4;
	cvta.to.global.u64 	%rd14, %rd22;
	mul.wide.s32 	%rd15, %r151, 8;
	add.s64 	%rd16, %rd14, %rd15;
	st.global.f64 	[%rd16], %fd86;
	cvta.to.global.u64 	%rd17, %rd4;
	mul.wide.s32 	%rd18, %r151, 4;
	add.s64 	%rd19, %rd17, %rd18;
	st.global.u32 	[%rd19], %r174;
	cvta.to.global.u64 	%rd20, %rd23;
	add.s64 	%rd21, %rd20, %rd18;
	st.global.u32 	[%rd21], %r175;
$L__BB2_18:
	ret;

}
	// .globl	_Z15FCForwardKernelPdS_PKdS1_S1_S1_iib
.visible .entry _Z15FCForwardKernelPdS_PKdS1_S1_S1_iib(
	.param .u64 .ptr .align 1 _Z15FCForwardKernelPdS_PKdS1_S1_S1_iib_param_0,
	.param .u64 .ptr .align 1 _Z15FCForwardKernelPdS_PKdS1_S1_S1_iib_param_1,
	.param .u64 .ptr .align 1 _Z15FCForwardKernelPdS_PKdS1_S1_S1_iib_param_2,
	.param .u64 .ptr .align 1 _Z15FCForwardKernelPdS_PKdS1_S1_S1_iib_param_3,
	.param .u64 .ptr .align 1 _Z15FCForwardKernelPdS_PKdS1_S1_S1_iib_param_4,
	.param .u64 .ptr .align 1 _Z15FCForwardKernelPdS_PKdS1_S1_S1_iib_param_5,
	.param .u32 _Z15FCForwardKernelPdS_PKdS1_S1_S1_iib_param_6,
	.param .u32 _Z15FCForwardKernelPdS_PKdS1_S1_S1_iib_param_7,
	.param .u8 _Z15FCForwardKernelPdS_PKdS1_S1_S1_iib_param_8
)
{
	.reg .pred 	%p<13>;
	.reg .b16 	%rs<2>;
	.reg .b32 	%r<38>;
	.reg .b64 	%rd<44>;
	.reg .b64 	%fd<115>;

	ld.param.u64 	%rd14, [_Z15FCForwardKernelPdS_PKdS1_S1_S1_iib_param_0];
	ld.param.u64 	%rd11, [_Z15FCForwardKernelPdS_PKdS1_S1_S1_iib_param_1];
	ld.param.u64 	%rd15, [_Z15FCForwardKernelPdS_PKdS1_S1_S1_iib_param_2];
	ld.param.u64 	%rd16, [_Z15FCForwardKernelPdS_PKdS1_S1_S1_iib_param_3];
	ld.param.u64 	%rd12, [_Z15FCForwardKernelPdS_PKdS1_S1_S1_iib_param_4];
	ld.param.u64 	%rd13, [_Z15FCForwardKernelPdS_PKdS1_S1_S1_iib_param_5];
	ld.param.u32 	%r24, [_Z15FCForwardKernelPdS_PKdS1_S1_S1_iib_param_6];
	ld.param.u32 	%r23, [_Z15FCForwardKernelPdS_PKdS1_S1_S1_iib_param_7];
	ld.param.s8 	%rs1, [_Z15FCForwardKernelPdS_PKdS1_S1_S1_iib_param_8];
	cvta.to.global.u64 	%rd1, %rd16;
	cvta.to.global.u64 	%rd2, %rd15;
	cvta.to.global.u64 	%rd3, %rd14;
	mov.u32 	%r25, %ctaid.x;
	mov.u32 	%r26, %ntid.x;
	mov.u32 	%r27, %tid.x;
	mad.lo.s32 	%r1, %r25, %r26, %r27;
	setp.ge.s32 	%p1, %r1, %r24;
	@%p1 bra 	$L__BB3_17;
	cvta.to.global.u64 	%rd17, %rd12;
	mul.wide.s32 	%rd18, %r1, 8;
	add.s64 	%rd19, %rd17, %rd18;
	ld.global.f64 	%fd114, [%rd19];
	setp.lt.s32 	%p2, %r23, 1;
	@%p2 bra 	$L__BB3_14;
	mul.lo.s32 	%r2, %r23, %r1;
	and.b32  	%r3, %r23, 15;
	setp.lt.u32 	%p3, %r23, 16;
	mov.b32 	%r34, 0;
	@%p3 bra 	$L__BB3_5;
	and.b32  	%r34, %r23, 2147483632;
	neg.s32 	%r32, %r34;
	add.s64 	%rd42, %rd2, 64;
	add.s64 	%rd5, %rd1, 64;
	mov.u32 	%r31, %r2;
$L__BB3_4:
	.pragma "nounroll";
	mul.wide.s32 	%rd20, %r31, 8;
	add.s64 	%rd21, %rd5, %rd20;
	ld.global.f64 	%fd17, [%rd42+-64];
	ld.global.f64 	%fd18, [%rd21+-64];
	fma.rn.f64 	%fd19, %fd17, %fd18, %fd114;
	ld.global.f64 	%fd20, [%rd42+-56];
	ld.global.f64 	%fd21, [%rd21+-56];
	fma.rn.f64 	%fd22, %fd20, %fd21, %fd19;
	ld.global.f64 	%fd23, [%rd42+-48];
	ld.global.f64 	%fd24, [%rd21+-48];
	fma.rn.f64 	%fd25, %fd23, %fd24, %fd22;
	ld.global.f64 	%fd26, [%rd42+-40];
	ld.global.f64 	%fd27, [%rd21+-40];
	fma.rn.f64 	%fd28, %fd26, %fd27, %fd25;
	ld.global.f64 	%fd29, [%rd42+-32];
	ld.global.f64 	%fd30, [%rd21+-32];
	fma.rn.f64 	%fd31, %fd29, %fd30, %fd28;
	ld.global.f64 	%fd32, [%rd42+-24];
	ld.global.f64 	%fd33, [%rd21+-24];
	fma.rn.f64 	%fd34, %fd32, %fd33, %fd31;
	ld.global.f64 	%fd35, [%rd42+-16];
	ld.global.f64 	%fd36, [%rd21+-16];
	fma.rn.f64 	%fd37, %fd35, %fd36, %fd34;
	ld.global.f64 	%fd38, [%rd42+-8];
	ld.global.f64 	%fd39, [%rd21+-8];
	fma.rn.f64 	%fd40, %fd38, %fd39, %fd37;
	ld.global.f64 	%fd41, [%rd42];
	ld.global.f64 	%fd42, [%rd21];
	fma.rn.f64 	%fd43, %fd41, %fd42, %fd40;
	ld.global.f64 	%fd44, [%rd42+8];
	ld.global.f64 	%fd45, [%rd21+8];
	fma.rn.f64 	%fd46, %fd44, %fd45, %fd43;
	ld.global.f64 	%fd47, [%rd42+16];
	ld.global.f64 	%fd48, [%rd21+16];
	fma.rn.f64 	%fd49, %fd47, %fd48, %fd46;
	ld.global.f64 	%fd50, [%rd42+24];
	ld.global.f64 	%fd51, [%rd21+24];
	fma.rn.f64 	%fd52, %fd50, %fd51, %fd49;
	ld.global.f64 	%fd53, [%rd42+32];
	ld.global.f64 	%fd54, [%rd21+32];
	fma.rn.f64 	%fd55, %fd53, %fd54, %fd52;
	ld.global.f64 	%fd56, [%rd42+40];
	ld.global.f64 	%fd57, [%rd21+40];
	fma.rn.f64 	%fd58, %fd56, %fd57, %fd55;
	ld.global.f64 	%fd59, [%rd42+48];
	ld.global.f64 	%fd60, [%rd21+48];
	fma.rn.f64 	%fd61, %fd59, %fd60, %fd58;
	ld.global.f64 	%fd62, [%rd42+56];
	ld.global.f64 	%fd63, [%rd21+56];
	fma.rn.f64 	%fd114, %fd62, %fd63, %fd61;
	add.s32 	%r32, %r32, 16;
	add.s64 	%rd42, %rd42, 128;
	add.s32 	%r31, %r31, 16;
	setp.ne.s32 	%p4, %r32, 0;
	@%p4 bra 	$L__BB3_4;
$L__BB3_5:
	setp.eq.s32 	%p5, %r3, 0;
	@%p5 bra 	$L__BB3_14;
	and.b32  	%r11, %r23, 7;
	setp.lt.u32 	%p6, %r3, 8;
	@%p6 bra 	$L__BB3_8;
	mul.wide.u32 	%rd22, %r34, 8;
	add.s64 	%rd23, %rd2, %rd22;
	ld.global.f64 	%fd65, [%rd23];
	add.s32 	%r29, %r34, %r2;
	mul.wide.s32 	%rd24, %r29, 8;
	add.s64 	%rd25, %rd1, %rd24;
	ld.global.f64 	%fd66, [%rd25];
	fma.rn.f64 	%fd67, %fd65, %fd66, %fd114;
	ld.global.f64 	%fd68, [%rd23+8];
	ld.global.f64 	%fd69, [%rd25+8];
	fma.rn.f64 	%fd70, %fd68, %fd69, %fd67;
	ld.global.f64 	%fd71, [%rd23+16];
	ld.global.f64 	%fd72, [%rd25+16];
	fma.rn.f64 	%fd73, %fd71, %fd72, %fd70;
	ld.global.f64 	%fd74, [%rd23+24];
	ld.global.f64 	%fd75, [%rd25+24];
	fma.rn.f64 	%fd76, %fd74, %fd75, %fd73;
	ld.global.f64 	%fd77, [%rd23+32];
	ld.global.f64 	%fd78, [%rd25+32];
	fma.rn.f64 	%fd79, %fd77, %fd78, %fd76;
	ld.global.f64 	%fd80, [%rd23+40];
	ld.global.f64 	%fd81, [%rd25+40];
	fma.rn.f64 	%fd82, %fd80, %fd81, %fd79;
	ld.global.f64 	%fd83, [%rd23+48];
	ld.global.f64 	%fd84, [%rd25+48];
	fma.rn.f64 	%fd85, %fd83, %fd84, %fd82;
	ld.global.f64 	%fd86, [%rd23+56];
	ld.global.f64 	%fd87, [%rd25+56];
	fma.rn.f64 	%fd114, %fd86, %fd87, %fd85;
	add.s32 	%r34, %r34, 8;
$L__BB3_8:
	setp.eq.s32 	%p7, %r11, 0;
	@%p7 bra 	$L__BB3_14;
	and.b32  	%r14, %r23, 3;
	setp.lt.u32 	%p8, %r11, 4;
	@%p8 bra 	$L__BB3_11;
	mul.wide.u32 	%rd26, %r34, 8;
	add.s64 	%rd27, %rd2, %rd26;
	ld.global.f64 	%fd89, [%rd27];
	add.s32 	%r30, %r34, %r2;
	mul.wide.s32 	%rd28, %r30, 8;
	add.s64 	%rd29, %rd1, %rd28;
	ld.global.f64 	%fd90, [%rd29];
	fma.rn.f64 	%fd91, %fd89, %fd90, %fd114;
	ld.global.f64 	%fd92, [%rd27+8];
	ld.global.f64 	%fd93, [%rd29+8];
	fma.rn.f64 	%fd94, %fd92, %fd93, %fd91;
	ld.global.f64 	%fd95, [%rd27+16];
	ld.global.f64 	%fd96, [%rd29+16];
	fma.rn.f64 	%fd97, %fd95, %fd96, %fd94;
	ld.global.f64 	%fd98, [%rd27+24];
	ld.global.f64 	%fd99, [%rd29+24];
	fma.rn.f64 	%fd114, %fd98, %fd99, %fd97;
	add.s32 	%r34, %r34, 4;
$L__BB3_11:
	setp.eq.s32 	%p9, %r14, 0;
	@%p9 bra 	$L__BB3_14;
	add.s32 	%r37, %r34, %r2;
	mul.wide.u32 	%rd30, %r34, 8;
	add.s64 	%rd43, %rd2, %rd30;
	neg.s32 	%r36, %r14;
$L__BB3_13:
	.pragma "nounroll";
	mul.wide.s32 	%rd31, %r37, 8;
	add.s64 	%rd32, %rd1, %rd31;
	ld.global.f64 	%fd100, [%rd43];
	ld.global.f64 	%fd101, [%rd32];
	fma.rn.f64 	%fd114, %fd100, %fd101, %fd114;
	add.s32 	%r37, %r37, 1;
	add.s64 	%rd43, %rd43, 8;
	add.s32 	%r36, %r36, 1;
	setp.ne.s32 	%p10, %r36, 0;
	@%p10 bra 	$L__BB3_13;
$L__BB3_14:
	abs.f64 	%fd102, %fd114;
	setp.equ.f64 	%p11, %fd102, 0d7FF0000000000000;
	selp.f64 	%fd15, 0d0000000000000000, %fd114, %p11;
	cvta.to.global.u64 	%rd33, %rd11;
	mul.wide.s32 	%rd34, %r1, 8;
	add.s64 	%rd35, %rd33, %rd34;
	st.global.f64 	[%rd35], %fd15;
	setp.eq.s16 	%p12, %rs1, 0;
	@%p12 bra 	$L__BB3_16;
	max.f64 	%fd103, %fd15, 0d0000000000000000;
	cvta.to.global.u64 	%rd36, %rd13;
	add.s64 	%rd38, %rd36, %rd34;
	ld.global.f64 	%fd104, [%rd38];
	mul.f64 	%fd105, %fd103, %fd104;
	add.s64 	%rd39, %rd3, %rd34;
	st.global.f64 	[%rd39], %fd105;
	bra.uni 	$L__BB3_17;
$L__BB3_16:
	add.s64 	%rd41, %rd3, %rd34;
	st.global.f64 	[%rd41], %fd15;
$L__BB3_17:
	ret;

}
	// .globl	_Z13SoftmaxKernelPdPKdidd
.visible .entry _Z13SoftmaxKernelPdPKdidd(
	.param .u64 .ptr .align 1 _Z13SoftmaxKernelPdPKdidd_param_0,
	.param .u64 .ptr .align 1 _Z13SoftmaxKernelPdPKdidd_param_1,
	.param .u32 _Z13SoftmaxKernelPdPKdidd_param_2,
	.param .f64 _Z13SoftmaxKernelPdPKdidd_param_3,
	.param .f64 _Z13SoftmaxKernelPdPKdidd_param_4
)
{
	.reg .pred 	%p<7>;
	.reg .b32 	%r<21>;
	.reg .b32 	%f<3>;
	.reg .b64 	%rd<9>;
	.reg .b64 	%fd<32>;

	ld.param.u64 	%rd1, [_Z13SoftmaxKernelPdPKdidd_param_0];
	ld.param.u64 	%rd2, [_Z13SoftmaxKernelPdPKdidd_param_1];
	ld.param.u32 	%r5, [_Z13SoftmaxKernelPdPKdidd_param_2];
	ld.param.f64 	%fd6, [_Z13SoftmaxKernelPdPKdidd_param_3];
	ld.param.f64 	%fd7, [_Z13SoftmaxKernelPdPKdidd_param_4];
	mov.u32 	%r6, %ctaid.x;
	mov.u32 	%r7, %ntid.x;
	mov.u32 	%r8, %tid.x;
	mad.lo.s32 	%r1, %r6, %r7, %r8;
	setp.ge.s32 	%p1, %r1, %r5;
	@%p1 bra 	$L__BB4_5;
	cvta.to.global.u64 	%rd3, %rd2;
	mul.wide.s32 	%rd4, %r1, 8;
	add.s64 	%rd5, %rd3, %rd4;
	ld.global.f64 	%fd8, [%rd5];
	sub.f64 	%fd1, %fd8, %fd6;
	fma.rn.f64 	%fd9, %fd1, 0d3FF71547652B82FE, 0d4338000000000000;
	{
	.reg .b32 %temp; 
	mov.b64 	{%r2, %temp}, %fd9;
	}
	mov.f64 	%fd10, 0dC338000000000000;
	add.rn.f64 	%fd11, %fd9, %fd10;
	fma.rn.f64 	%fd12, %fd11, 0dBFE62E42FEFA39EF, %fd1;
	fma.rn.f64 	%fd13, %fd11, 0dBC7ABC9E3B39803F, %fd12;
	fma.rn.f64 	%fd14, %fd13, 0d3E5ADE1569CE2BDF, 0d3E928AF3FCA213EA;
	fma.rn.f64 	%fd15, %fd14, %fd13, 0d3EC71DEE62401315;
	fma.rn.f64 	%fd16, %fd15, %fd13, 0d3EFA01997C89EB71;
	fma.rn.f64 	%fd17, %fd16, %fd13, 0d3F2A01A014761F65;
	fma.rn.f64 	%fd18, %fd17, %fd13, 0d3F56C16C1852B7AF;
	fma.rn.f64 	%fd19, %fd18, %fd13, 0d3F81111111122322;
	fma.rn.f64 	%fd20, %fd19, %fd13, 0d3FA55555555502A1;
	fma.rn.f64 	%fd21, %fd20, %fd13, 0d3FC5555555555511;
	fma.rn.f64 	%fd22, %fd21, %fd13, 0d3FE000000000000B;
	fma.rn.f64 	%fd23, %fd22, %fd13, 0d3FF0000000000000;
	fma.rn.f64 	%fd24, %fd23, %fd13, 0d3FF0000000000000;
	{
	.reg .b32 %temp; 
	mov.b64 	{%r3, %temp}, %fd24;
	}
	{
	.reg .b32 %temp; 
	mov.b64 	{%temp, %r4}, %fd24;
	}
	shl.b32 	%r9, %r2, 20;
	add.s32 	%r10, %r9, %r4;
	mov.b64 	%fd31, {%r3, %r10};
	{
	.reg .b32 %temp; 
	mov.b64 	{%temp, %r11}, %fd1;
	}
	mov.b32 	%f2, %r11;
	abs.f32 	%f1, %f2;
	setp.lt.f32 	%p2, %f1, 0f4086232B;
	@%p2 bra 	$L__BB4_4;
	setp.lt.f64 	%p3, %fd1, 0d0000000000000000;
	add.f64 	%fd25, %fd1, 0d7FF0000000000000;
	selp.f64 	%fd31, 0d0000000000000000, %fd25, %p3;
	setp.geu.f32 	%p4, %f1, 0f40874800;
	@%p4 bra 	$L__BB4_4;
	shr.u32 	%r12, %r2, 31;
	add.s32 	%r13, %r2, %r12;
	shr.s32 	%r14, %r13, 1;
	shl.b32 	%r15, %r14, 20;
	add.s32 	%r16, %r4, %r15;
	mov.b64 	%fd26, {%r3, %r16};
	sub.s32 	%r17, %r2, %r14;
	shl.b32 	%r18, %r17, 20;
	add.s32 	%r19, %r18, 1072693248;
	mov.b32 	%r20, 0;
	mov.b64 	%fd27, {%r20, %r19};
	mul.f64 	%fd31, %fd27, %fd26;
$L__BB4_4:
	div.rn.f64 	%fd28, %fd31, %fd7;
	setp.lt.f64 	%p5, %fd28, 0d3CD203AF9EE75616;
	selp.f64 	%fd29, 0d3CD203AF9EE75616, %fd28, %p5;
	setp.gt.f64 	%p6, %fd29, 0d3FEFFFFFFFFFFFF7;
	selp.f64 	%fd30, 0d3FEFFFFFFFFFFFF7, %fd29, %p6;
	cvta.to.global.u64 	%rd6, %rd1;
	add.s64 	%rd8, %rd6, %rd4;
	st.global.f64 	[%rd8], %fd30;
$L__BB4_5:
	ret;

}
	// .globl	_Z18ApplyDropoutKernelPdP17curandStateXORWOWdib
.visible .entry _Z18ApplyDropoutKernelPdP17curandStateXORWOWdib(
	.param .u64 .ptr .align 1 _Z18ApplyDropoutKernelPdP17curandStateXORWOWdib_param_0,
	.param .u64 .ptr .align 1 _Z18ApplyDropoutKernelPdP17curandStateXORWOWdib_param_1,
	.param .f64 _Z18ApplyDropoutKernelPdP17curandStateXORWOWdib_param_2,
	.param .u32 _Z18ApplyDropoutKernelPdP17curandStateXORWOWdib_param_3,
	.param .u8 _Z18ApplyDropoutKernelPdP17curandStateXORWOWdib_param_4
)
{
	.reg .pred 	%p<6>;
	.reg .b16 	%rs<2>;
	.reg .b32 	%r<21>;
	.reg .b32 	%f<3>;
	.reg .b64 	%rd<15>;
	.reg .b64 	%fd<6>;

	ld.param.u64 	%rd3, [_Z18ApplyDropoutKernelPdP17curandStateXORWOWdib_param_0];
	ld.param.u64 	%rd2, [_Z18ApplyDropoutKernelPdP17curandStateXORWOWdib_param_1];
	ld.param.f64 	%fd1, [_Z18ApplyDropoutKernelPdP17curandStateXORWOWdib_param_2];
	ld.param.u32 	%r2, [_Z18ApplyDropoutKernelPdP17curandStateXORWOWdib_param_3];
	ld.param.s8 	%rs1, [_Z18ApplyDropoutKernelPdP17curandStateXORWOWdib_param_4];
	cvta.to.global.u64 	%rd1, %rd3;
	mov.u32 	%r3, %ctaid.x;
	mov.u32 	%r4, %ntid.x;
	mov.u32 	%r5, %tid.x;
	mad.lo.s32 	%r1, %r3, %r4, %r5;
	setp.ge.s32 	%p1, %r1, %r2;
	@%p1 bra 	$L__BB5_6;
	setp.eq.s16 	%p2, %rs1, 0;
	setp.leu.f64 	%p3, %fd1, 0d0000000000000000;
	or.pred  	%p4, %p3, %p2;
	@%p4 bra 	$L__BB5_5;
	cvta.to.global.u64 	%rd7, %rd2;
	mul.wide.s32 	%rd8, %r1, 48;
	add.s64 	%rd9, %rd7, %rd8;
	ld.global.v2.u32 	{%r6, %r7}, [%rd9];
	shr.u32 	%r8, %r7, 2;
	xor.b32  	%r9, %r8, %r7;
	ld.global.v2.u32 	{%r10, %r11}, [%rd9+8];
	ld.global.v2.u32 	{%r12, %r13}, [%rd9+16];
	st.global.v2.u32 	[%rd9+8], {%r11, %r12};
	shl.b32 	%r14, %r13, 4;
	shl.b32 	%r15, %r9, 1;
	xor.b32  	%r16, %r15, %r14;
	xor.b32  	%r17, %r16, %r9;
	xor.b32  	%r18, %r17, %r13;
	st.global.v2.u32 	[%rd9+16], {%r13, %r18};
	add.s32 	%r19, %r6, 362437;
	st.global.v2.u32 	[%rd9], {%r19, %r10};
	add.s32 	%r20, %r18, %r19;
	cvt.rn.f32.u32 	%f1, %r20;
	fma.rn.f32 	%f2, %f1, 0f2F800000, 0f2F000000;
	cvt.f64.f32 	%fd2, %f2;
	setp.geu.f64 	%p5, %fd1, %fd2;
	@%p5 bra 	$L__BB5_4;
	mov.f64 	%fd3, 0d3FF0000000000000;
	sub.f64 	%fd4, %fd3, %fd1;
	rcp.rn.f64 	%fd5, %fd4;
	mul.wide.s32 	%rd13, %r1, 8;
	add.s64 	%rd14, %rd1, %rd13;
	st.global.f64 	[%rd14], %fd5;
	bra.uni 	$L__BB5_6;
$L__BB5_4:
	mul.wide.s32 	%rd10, %r1, 8;
	add.s64 	%rd11, %rd1, %rd10;
	mov.b64 	%rd12, 0;
	st.global.u64 	[%rd11], %rd12;
	bra.uni 	$L__BB5_6;
$L__BB5_5:
	mul.wide.s32 	%rd4, %r1, 8;
	add.s64 	%rd5, %rd1, %rd4;
	mov.b64 	%rd6, 4607182418800017408;
	st.global.u64 	[%rd5], %rd6;
$L__BB5_6:
	ret;

}
	// .globl	_Z16FCBackwardKernelPdS_PKdS1_S1_S1_iib
.visible .entry _Z16FCBackwardKernelPdS_PKdS1_S1_S1_iib(
	.param .u64 .ptr .align 1 _Z16FCBackwardKernelPdS_PKdS1_S1_S1_iib_param_0,
	.param .u64 .ptr .align 1 _Z16FCBackwardKernelPdS_PKdS1_S1_S1_iib_param_1,
	.param .u64 .ptr .align 1 _Z16FCBackwardKernelPdS_PKdS1_S1_S1_iib_param_2,
	.param .u64 .ptr .align 1 _Z16FCBackwardKernelPdS_PKdS1_S1_S1_iib_param_3,
	.param .u64 .ptr .align 1 _Z16FCBackwardKernelPdS_PKdS1_S1_S1_iib_param_4,
	.param .u64 .ptr .align 1 _Z16FCBackwardKernelPdS_PKdS1_S1_S1_iib_param_5,
	.param .u32 _Z16FCBackwardKernelPdS_PKdS1_S1_S1_iib_param_6,
	.param .u32 _Z16FCBackwardKernelPdS_PKdS1_S1_S1_iib_param_7,
	.param .u8 _Z16FCBackwardKernelPdS_PKdS1_S1_S1_iib_param_8
)
{
	.reg .pred 	%p<4>;
	.reg .b16 	%rs<2>;
	.reg .b32 	%r<6>;
	.reg .b64 	%rd<17>;
	.reg .b64 	%fd<10>;

	ld.param.u64 	%rd2, [_Z16FCBackwardKernelPdS_PKdS1_S1_S1_iib_param_0];
	ld.param.u64 	%rd5, [_Z16FCBackwardKernelPdS_PKdS1_S1_S1_iib_param_2];
	ld.param.u64 	%rd3, [_Z16FCBackwardKernelPdS_PKdS1_S1_S1_iib_param_4];
	ld.param.u64 	%rd4, [_Z16FCBackwardKernelPdS_PKdS1_S1_S1_iib_param_5];
	ld.param.u32 	%r2, [_Z16FCBackwardKernelPdS_PKdS1_S1_S1_iib_param_6];
	ld.param.s8 	%rs1, [_Z16FCBackwardKernelPdS_PKdS1_S1_S1_iib_param_8];
	cvta.to.global.u64 	%rd1, %rd5;
	mov.u32 	%r3, %ctaid.x;
	mov.u32 	%r4, %ntid.x;
	mov.u32 	%r5, %tid.x;
	mad.lo.s32 	%r1, %r3, %r4, %r5;
	setp.ge.s32 	%p1, %r1, %r2;
	@%p1 bra 	$L__BB6_5;
	setp.eq.s16 	%p2, %rs1, 0;
	@%p2 bra 	$L__BB6_3;
	mul.wide.s32 	%rd6, %r1, 8;
	add.s64 	%rd7, %rd1, %rd6;
	ld.global.f64 	%fd9, [%rd7];
	bra.uni 	$L__BB6_4;
$L__BB6_3:
	mul.wide.s32 	%rd8, %r1, 8;
	add.s64 	%rd9, %rd1, %rd8;
	ld.global.f64 	%fd4, [%rd9];
	cvta.to.global.u64 	%rd10, %rd3;
	add.s64 	%rd11, %rd10, %rd8;
	ld.global.f64 	%fd5, [%rd11];
	setp.gt.f64 	%p3, %fd5, 0d0000000000000000;
	selp.f64 	%fd6, 0d3FF0000000000000, 0d0000000000000000, %p3;
	mul.f64 	%fd7, %fd4, %fd6;
	cvta.to.global.u64 	%rd12, %rd4;
	add.s64 	%rd13, %rd12, %rd8;
	ld.global.f64 	%fd8, [%rd13];
	mul.f64 	%fd9, %fd8, %fd7;
$L__BB6_4:
	cvta.to.global.u64 	%rd14, %rd2;
	mul.wide.s32 	%rd15, %r1, 8;
	add.s64 	%rd16, %rd14, %rd15;
	st.global.f64 	[%rd16], %fd9;
$L__BB6_5:
	ret;

}
	// .globl	_Z17FCInputGradKernelPdPKdS1_ii
.visible .entry _Z17FCInputGradKernelPdPKdS1_ii(
	.param .u64 .ptr .align 1 _Z17FCInputGradKernelPdPKdS1_ii_param_0,
	.param .u64 .ptr .align 1 _Z17FCInputGradKernelPdPKdS1_ii_param_1,
	.param .u64 .ptr .align 1 _Z17FCInputGradKernelPdPKdS1_ii_param_2,
	.param .u32 _Z17FCInputGradKernelPdPKdS1_ii_param_3,
	.param .u32 _Z17FCInputGradKernelPdPKdS1_ii_param_4
)
{
	.reg .pred 	%p<11>;
	.reg .b32 	%r<38>;
	.reg .b64 	%rd<58>;
	.reg .b64 	%fd<112>;

	ld.param.u64 	%rd9, [_Z17FCInputGradKernelPdPKdS1_ii_param_0];
	ld.param.u64 	%rd10, [_Z17FCInputGradKernelPdPKdS1_ii_param_1];
	ld.param.u64 	%rd11, [_Z17FCInputGradKernelPdPKdS1_ii_param_2];
	ld.param.u32 	%r23, [_Z17FCInputGradKernelPdPKdS1_ii_param_3];
	ld.param.u32 	%r24, [_Z17FCInputGradKernelPdPKdS1_ii_param_4];
	cvta.to.global.u64 	%rd1, %rd11;
	cvta.to.global.u64 	%rd2, %rd10;
	mov.u32 	%r25, %ctaid.x;
	mov.u32 	%r26, %ntid.x;
	mov.u32 	%r27, %tid.x;
	mad.lo.s32 	%r1, %r25, %r26, %r27;
	setp.ge.s32 	%p1, %r1, %r24;
	@%p1 bra 	$L__BB7_15;
	setp.lt.s32 	%p2, %r23, 1;
	mov.f64 	%fd111, 0d0000000000000000;
	@%p2 bra 	$L__BB7_14;
	and.b32  	%r2, %r23, 15;
	setp.lt.u32 	%p3, %r23, 16;
	mov.f64 	%fd111, 0d0000000000000000;
	mov.b32 	%r34, 0;
	@%p3 bra 	$L__BB7_5;
	and.b32  	%r34, %r23, 2147483632;
	neg.s32 	%r32, %r34;
	shl.b32 	%r5, %r24, 4;
	add.s64 	%rd56, %rd2, 64;
	mov.f64 	%fd111, 0d0000000000000000;
	mul.wide.s32 	%rd14, %r24, 8;
	mov.u32 	%r31, %r1;
$L__BB7_4:
	.pragma "nounroll";
	ld.global.f64 	%fd18, [%rd56+-64];
	mul.wide.s32 	%rd12, %r31, 8;
	add.s64 	%rd13, %rd1, %rd12;
	ld.global.f64 	%fd19, [%rd13];
	fma.rn.f64 	%fd20, %fd18, %fd19, %fd111;
	ld.global.f64 	%fd21, [%rd56+-56];
	add.s64 	%rd15, %rd13, %rd14;
	ld.global.f64 	%fd22, [%rd15];
	fma.rn.f64 	%fd23, %fd21, %fd22, %fd20;
	ld.global.f64 	%fd24, [%rd56+-48];
	add.s64 	%rd16, %rd15, %rd14;
	ld.global.f64 	%fd25, [%rd16];
	fma.rn.f64 	%fd26, %fd24, %fd25, %fd23;
	ld.global.f64 	%fd27, [%rd56+-40];
	add.s64 	%rd17, %rd16, %rd14;
	ld.global.f64 	%fd28, [%rd17];
	fma.rn.f64 	%fd29, %fd27, %fd28, %fd26;
	ld.global.f64 	%fd30, [%rd56+-32];
	add.s64 	%rd18, %rd17, %rd14;
	ld.global.f64 	%fd31, [%rd18];
	fma.rn.f64 	%fd32, %fd30, %fd31, %fd29;
	ld.global.f64 	%fd33, [%rd56+-24];
	add.s64 	%rd19, %rd18, %rd14;
	ld.global.f64 	%fd34, [%rd19];
	fma.rn.f64 	%fd35, %fd33, %fd34, %fd32;
	ld.global.f64 	%fd36, [%rd56+-16];
	add.s64 	%rd20, %rd19, %rd14;
	ld.global.f64 	%fd37, [%rd20];
	fma.rn.f64 	%fd38, %fd36, %fd37, %fd35;
	ld.global.f64 	%fd39, [%rd56+-8];
	add.s64 	%rd21, %rd20, %rd14;
	ld.global.f64 	%fd40, [%rd21];
	fma.rn.f64 	%fd41, %fd39, %fd40, %fd38;
	ld.global.f64 	%fd42, [%rd56];
	add.s64 	%rd22, %rd21, %rd14;
	ld.global.f64 	%fd43, [%rd22];
	fma.rn.f64 	%fd44, %fd42, %fd43, %fd41;
	ld.global.f64 	%fd45, [%rd56+8];
	add.s64 	%rd23, %rd22, %rd14;
	ld.global.f64 	%fd46, [%rd23];
	fma.rn.f64 	%fd47, %fd45, %fd46, %fd44;
	ld.global.f64 	%fd48, [%rd56+16];
	add.s64 	%rd24, %rd23, %rd14;
	ld.global.f64 	%fd49, [%rd24];
	fma.rn.f64 	%fd50, %fd48, %fd49, %fd47;
	ld.global.f64 	%fd51, [%rd56+24];
	add.s64 	%rd25, %rd24, %rd14;
	ld.global.f64 	%fd52, [%rd25];
	fma.rn.f64 	%fd53, %fd51, %fd52, %fd50;
	ld.global.f64 	%fd54, [%rd56+32];
	add.s64 	%rd26, %rd25, %rd14;
	ld.global.f64 	%fd55, [%rd26];
	fma.rn.f64 	%fd56, %fd54, %fd55, %fd53;
	ld.global.f64 	%fd57, [%rd56+40];
	add.s64 	%rd27, %rd26, %rd14;
	ld.global.f64 	%fd58, [%rd27];
	fma.rn.f64 	%fd59, %fd57, %fd58, %fd56;
	ld.global.f64 	%fd60, [%rd56+48];
	add.s64 	%rd28, %rd27, %rd14;
	ld.global.f64 	%fd61, [%rd28];
	fma.rn.f64 	%fd62, %fd60, %fd61, %fd59;
	ld.global.f64 	%fd63, [%rd56+56];
	add.s64 	%rd29, %rd28, %rd14;
	ld.global.f64 	%fd64, [%rd29];
	fma.rn.f64 	%fd111, %fd63, %fd64, %fd62;
	add.s32 	%r32, %r32, 16;
	add.s32 	%r31, %r31, %r5;
	add.s64 	%rd56, %rd56, 128;
	setp.ne.s32 	%p4, %r32, 0;
	@%p4 bra 	$L__BB7_4;
$L__BB7_5:
	setp.eq.s32 	%p5, %r2, 0;
	@%p5 bra 	$L__BB7_14;
	and.b32  	%r11, %r23, 7;
	setp.lt.u32 	%p6, %r2, 8;
	@%p6 bra 	$L__BB7_8;
	mul.wide.u32 	%rd30, %r34, 8;
	add.s64 	%rd31, %rd2, %rd30;
	ld.global.f64 	%fd66, [%rd31];
	mad.lo.s32 	%r29, %r34, %r24, %r1;
	mul.wide.s32 	%rd32, %r29, 8;
	add.s64 	%rd33, %rd1, %rd32;
	ld.global.f64 	%fd67, [%rd33];
	fma.rn.f64 	%fd68, %fd66, %fd67, %fd111;
	ld.global.f64 	%fd69, [%rd31+8];
	mul.wide.s32 	%rd34, %r24, 8;
	add.s64 	%rd35, %rd33, %rd34;
	ld.global.f64 	%fd70, [%rd35];
	fma.rn.f64 	%fd71, %fd69, %fd70, %fd68;
	ld.global.f64 	%fd72, [%rd31+16];
	add.s64 	%rd36, %rd35, %rd34;
	ld.global.f64 	%fd73, [%rd36];
	fma.rn.f64 	%fd74, %fd72, %fd73, %fd71;
	ld.global.f64 	%fd75, [%rd31+24];
	add.s64 	%rd37, %rd36, %rd34;
	ld.global.f64 	%fd76, [%rd37];
	fma.rn.f64 	%fd77, %fd75, %fd76, %fd74;
	ld.global.f64 	%fd78, [%rd31+32];
	add.s64 	%rd38, %rd37, %rd34;
	ld.global.f64 	%fd79, [%rd38];
	fma.rn.f64 	%fd80, %fd78, %fd79, %fd77;
	ld.global.f64 	%fd81, [%rd31+40];
	add.s64 	%rd39, %rd38, %rd34;
	ld.global.f64 	%fd82, [%rd39];
	fma.rn.f64 	%fd83, %fd81, %fd82, %fd80;
	ld.global.f64 	%fd84, [%rd31+48];
	add.s64 	%rd40, %rd39, %rd34;
	ld.global.f64 	%fd85, [%rd40];
	fma.rn.f64 	%fd86, %fd84, %fd85, %fd83;
	ld.global.f64 	%fd87, [%rd31+56];
	add.s64 	%rd41, %rd40, %rd34;
	ld.global.f64 	%fd88, [%rd41];
	fma.rn.f64 	%fd111, %fd87, %fd88, %fd86;
	add.s32 	%r34, %r34, 8;
$L__BB7_8:
	setp.eq.s32 	%p7, %r11, 0;
	@%p7 bra 	$L__BB7_14;
	and.b32  	%r14, %r23, 3;
	setp.lt.u32 	%p8, %r11, 4;
	@%p8 bra 	$L__BB7_11;
	mul.wide.u32 	%rd42, %r34, 8;
	add.s64 	%rd43, %rd2, %rd42;
	ld.global.f64 	%fd90, [%rd43];
	mad.lo.s32 	%r30, %r34, %r24, %r1;
	mul.wide.s32 	%rd44, %r30, 8;
	add.s64 	%rd45, %rd1, %rd44;
	ld.global.f64 	%fd91, [%rd45];
	fma.rn.f64 	%fd92, %fd90, %fd91, %fd111;
	ld.global.f64 	%fd93, [%rd43+8];
	mul.wide.s32 	%rd46, %r24, 8;
	add.s64 	%rd47, %rd45, %rd46;
	ld.global.f64 	%fd94, [%rd47];
	fma.rn.f64 	%fd95, %fd93, %fd94, %fd92;
	ld.global.f64 	%fd96, [%rd43+16];
	add.s64 	%rd48, %rd47, %rd46;
	ld.global.f64 	%fd97, [%rd48];
	fma.rn.f64 	%fd98, %fd96, %fd97, %fd95;
	ld.global.f64 	%fd99, [%rd43+24];
	add.s64 	%rd49, %rd48, %rd46;
	ld.global.f64 	%fd100, [%rd49];
	fma.rn.f64 	%fd111, %fd99, %fd100, %fd98;
	add.s32 	%r34, %r34, 4;
$L__BB7_11:
	setp.eq.s32 	%p9, %r14, 0;
	@%p9 bra 	$L__BB7_14;
	mad.lo.s32 	%r37, %r34, %r24, %r1;
	mul.wide.u32 	%rd50, %r34, 8;
	add.s64 	%rd57, %rd2, %rd50;
	neg.s32 	%r36, %r14;
$L__BB7_13:
	.pragma "nounroll";
	ld.global.f64 	%fd101, [%rd57];
	mul.wide.s32 	%rd51, %r37, 8;
	add.s64 	%rd52, %rd1, %rd51;
	ld.global.f64 	%fd102, [%rd52];
	fma.rn.f64 	%fd111, %fd101, %fd102, %fd111;
	add.s32 	%r37, %r37, %r24;
	add.s64 	%rd57, %rd57, 8;
	add.s32 	%r36, %r36, 1;
	setp.ne.s32 	%p10, %r36, 0;
	@%p10 bra 	$L__BB7_13;
$L__BB7_14:
	cvta.to.global.u64 	%rd53, %rd9;
	mul.wide.s32 	%rd54, %r1, 8;
	add.s64 	%rd55, %rd53, %rd54;
	st.global.f64 	[%rd55], %fd111;
$L__BB7_15:
	ret;

}
	// .globl	_Z18PoolBackwardKernelPdPKdPKiS3_iiiiii
.visible .entry _Z18PoolBackwardKernelPdPKdPKiS3_iiiiii(
	.param .u64 .ptr .align 1 _Z18PoolBackwardKernelPdPKdPKiS3_iiiiii_param_0,
	.param .u64 .ptr .align 1 _Z18PoolBackwardKernelPdPKdPKiS3_iiiiii_param_1,
	.param .u64 .ptr .align 1 _Z18PoolBackwardKernelPdPKdPKiS3_iiiiii_param_2,
	.param .u64 .ptr .align 1 _Z18PoolBackwardKernelPdPKdPKiS3_iiiiii_param_3,
	.param .u32 _Z18PoolBackwardKernelPdPKdPKiS3_iiiiii_param_4,
	.param .u32 _Z18PoolBackwardKernelPdPKdPKiS3_iiiiii_param_5,
	.param .u32 _Z18PoolBackwardKernelPdPKdPKiS3_iiiiii_param_6,
	.param .u32 _Z18PoolBackwardKernelPdPKdPKiS3_iiiiii_param_7,
	.param .u32 _Z18PoolBackwardKernelPdPKdPKiS3_iiiiii_param_8,
	.param .u32 _Z18PoolBackwardKernelPdPKdPKiS3_iiiiii_param_9
)
{
	.reg .pred 	%p<3>;
	.reg .b32 	%r<29>;
	.reg .b64 	%rd<21>;
	.reg .b64 	%fd<4>;

	ld.param.u64 	%rd5, [_Z18PoolBackwardKernelPdPKdPKiS3_iiiiii_param_0];
	ld.param.u64 	%rd6, [_Z18PoolBackwardKernelPdPKdPKiS3_iiiiii_param_1];
	ld.param.u64 	%rd7, [_Z18PoolBackwardKernelPdPKdPKiS3_iiiiii_param_2];
	ld.param.u64 	%rd8, [_Z18PoolBackwardKernelPdPKdPKiS3_iiiiii_param_3];
	ld.param.u32 	%r7, [_Z18PoolBackwardKernelPdPKdPKiS3_iiiiii_param_4];
	ld.param.u32 	%r2, [_Z18PoolBackwardKernelPdPKdPKiS3_iiiiii_param_5];
	ld.param.u32 	%r3, [_Z18PoolBackwardKernelPdPKdPKiS3_iiiiii_param_6];
	ld.param.u32 	%r4, [_Z18PoolBackwardKernelPdPKdPKiS3_iiiiii_param_7];
	ld.param.u32 	%r5, [_Z18PoolBackwardKernelPdPKdPKiS3_iiiiii_param_8];
	ld.param.u32 	%r6, [_Z18PoolBackwardKernelPdPKdPKiS3_iiiiii_param_9];
	mov.u32 	%r8, %ctaid.x;
	mov.u32 	%r9, %ntid.x;
	mov.u32 	%r10, %tid.x;
	mad.lo.s32 	%r1, %r8, %r9, %r10;
	mul.lo.s32 	%r11, %r4, %r7;
	mul.lo.s32 	%r12, %r11, %r5;
	setp.ge.s32 	%p1, %r1, %r12;
	@%p1 bra 	$L__BB8_3;
	cvta.to.global.u64 	%rd9, %rd7;
	cvta.to.global.u64 	%rd10, %rd8;
	cvta.to.global.u64 	%rd11, %rd6;
	cvta.to.global.u64 	%rd12, %rd5;
	mul.lo.s32 	%r13, %r5, %r4;
	div.s32 	%r14, %r1, %r13;
	mul.lo.s32 	%r15, %r14, %r13;
	sub.s32 	%r16, %r1, %r15;
	div.s32 	%r17, %r16, %r5;
	mul.lo.s32 	%r18, %r17, %r5;
	sub.s32 	%r19, %r16, %r18;
	mad.lo.s32 	%r20, %r14, %r4, %r17;
	mad.lo.s32 	%r21, %r20, %r5, %r19;
	mul.wide.s32 	%rd13, %r21, 4;
	add.s64 	%rd14, %rd9, %rd13;
	ld.global.u32 	%r22, [%rd14];
	add.s64 	%rd15, %rd10, %rd13;
	ld.global.u32 	%r23, [%rd15];
	mad.lo.s32 	%r24, %r19, %r6, %r23;
	mul.lo.s32 	%r25, %r14, %r2;
	mad.lo.s32 	%r26, %r17, %r6, %r25;
	add.s32 	%r27, %r26, %r22;
	mad.lo.s32 	%r28, %r27, %r3, %r24;
	mul.wide.s32 	%rd16, %r28, 8;
	add.s64 	%rd1, %rd12, %rd16;
	mul.wide.s32 	%rd17, %r21, 8;
	add.s64 	%rd18, %rd11, %rd17;
	ld.global.f64 	%fd1, [%rd18];
	ld.global.u64 	%rd20, [%rd1];
$L__BB8_2:
	mov.b64 	%fd2, %rd20;
	add.f64 	%fd3, %fd1, %fd2;
	mov.b64 	%rd19, %fd3;
	atom.relaxed.global.cas.b64 	%rd4, [%rd1], %rd20, %rd19;
	setp.ne.s64 	%p2, %rd20, %rd4;
	mov.u64 	%rd20, %rd4;
	@%p2 bra 	$L__BB8_2;
$L__BB8_3:
	ret;

}
	// .globl	_Z20ConvWeightGradKernelPdS_PKdS1_iiiiiiii
.visible .entry _Z20ConvWeightGradKernelPdS_PKdS1_iiiiiiii(
	.param .u64 .ptr .align 1 _Z20ConvWeightGradKernelPdS_PKdS1_iiiiiiii_param_0,
	.param .u64 .ptr .align 1 _Z20ConvWeightGradKernelPdS_PKdS1_iiiiiiii_param_1,
	.param .u64 .ptr .align 1 _Z20ConvWeightGradKernelPdS_PKdS1_iiiiiiii_param_2,
	.param .u64 .ptr .align 1 _Z20ConvWeightGradKernelPdS_PKdS1_iiiiiiii_param_3,
	.param .u32 _Z20ConvWeightGradKernelPdS_PKdS1_iiiiiiii_param_4,
	.param .u32 _Z20ConvWeightGradKernelPdS_PKdS1_iiiiiiii_param_5,
	.param .u32 _Z20ConvWeightGradKernelPdS_PKdS1_iiiiiiii_param_6,
	.param .u32 _Z20ConvWeightGradKernelPdS_PKdS1_iiiiiiii_param_7,
	.param .u32 _Z20ConvWeightGradKernelPdS_PKdS1_iiiiiiii_param_8,
	.param .u32 _Z20ConvWeightGradKernelPdS_PKdS1_iiiiiiii_param_9,
	.param .u32 _Z20ConvWeightGradKernelPdS_PKdS1_iiiiiiii_param_10,
	.param .u32 _Z20ConvWeightGradKernelPdS_PKdS1_iiiiiiii_param_11
)
{
	.reg .pred 	%p<12>;
	.reg .b32 	%r<66>;
	.reg .b64 	%rd<39>;
	.reg .b64 	%fd<73>;

	ld.param.u64 	%rd3, [_Z20ConvWeightGradKernelPdS_PKdS1_iiiiiiii_param_0];
	ld.param.u64 	%rd4, [_Z20ConvWeightGradKernelPdS_PKdS1_iiiiiiii_param_2];
	ld.param.u64 	%rd5, [_Z20ConvWeightGradKernelPdS_PKdS1_iiiiiiii_param_3];
	ld.param.u32 	%r37, [_Z20ConvWeightGradKernelPdS_PKdS1_iiiiiiii_param_4];
	ld.param.u32 	%r30, [_Z20ConvWeightGradKernelPdS_PKdS1_iiiiiiii_param_5];
	ld.param.u32 	%r31, [_Z20ConvWeightGradKernelPdS_PKdS1_iiiiiiii_param_6];
	ld.param.u32 	%r32, [_Z20ConvWeightGradKernelPdS_PKdS1_iiiiiiii_param_7];
	ld.param.u32 	%r33, [_Z20ConvWeightGradKernelPdS_PKdS1_iiiiiiii_param_8];
	ld.param.u32 	%r34, [_Z20ConvWeightGradKernelPdS_PKdS1_iiiiiiii_param_9];
	ld.param.u32 	%r35, [_Z20ConvWeightGradKernelPdS_PKdS1_iiiiiiii_param_10];
	ld.param.u32 	%r36, [_Z20ConvWeightGradKernelPdS_PKdS1_iiiiiiii_param_11];
	cvta.to.global.u64 	%rd1, %rd5;
	cvta.to.global.u64 	%rd2, %rd4;
	mov.u32 	%r38, %ctaid.x;
	mov.u32 	%r39, %ntid.x;
	mov.u32 	%r40, %tid.x;
	mad.lo.s32 	%r1, %r38, %r39, %r40;
	mul.lo.s32 	%r41, %r30, %r37;
	mul.lo.s32 	%r42, %r41, %r31;
	mul.lo.s32 	%r43, %r42, %r31;
	setp.ge.s32 	%p1, %r1, %r43;
	mov.f64 	%fd71, 0d0000000000000000;
	@%p1 bra 	$L__BB9_17;
	mul.lo.s32 	%r44, %r31, %r31;
	mul.lo.s32 	%r2, %r44, %r30;
	rem.s32 	%r45, %r1, %r2;
	div.s32 	%r3, %r45, %r44;
	mul.lo.s32 	%r46, %r3, %r44;
	sub.s32 	%r4, %r45, %r46;
	setp.lt.s32 	%p2, %r32, 1;
	@%p2 bra 	$L__BB9_16;
	setp.lt.s32 	%p3, %r33, 1;
	div.s32 	%r5, %r1, %r2;
	div.s32 	%r47, %r4, %r31;
	mad.lo.s32 	%r6, %r3, %r34, %r47;
	@%p3 bra 	$L__BB9_16;
	and.b32  	%r7, %r33, 7;
	and.b32  	%r8, %r33, 3;
	and.b32  	%r9, %r33, 2147483640;
	and.b32  	%r10, %r33, 1;
	neg.s32 	%r11, %r9;
	shl.b32 	%r12, %r36, 3;
	rem.s32 	%r13, %r4, %r31;
	mul.lo.s32 	%r14, %r5, %r32;
	mov.f64 	%fd71, 0d0000000000000000;
	mov.b32 	%r59, 0;
	mul.wide.s32 	%rd30, %r36, 8;
$L__BB9_4:
	setp.lt.u32 	%p4, %r33, 8;
	add.s32 	%r50, %r59, %r14;
	mul.lo.s32 	%r16, %r50, %r33;
	mad.lo.s32 	%r51, %r59, %r36, %r6;
	mad.lo.s32 	%r17, %r51, %r35, %r13;
	mov.b32 	%r64, 0;
	@%p4 bra 	$L__BB9_7;
	mov.u32 	%r60, %r16;
	mov.u32 	%r61, %r17;
	mov.u32 	%r62, %r11;
$L__BB9_6:
	.pragma "nounroll";
	mul.wide.s32 	%rd6, %r60, 8;
	add.s64 	%rd7, %rd2, %rd6;
	ld.global.f64 	%fd19, [%rd7];
	mul.wide.s32 	%rd8, %r61, 8;
	add.s64 	%rd9, %rd1, %rd8;
	ld.global.f64 	%fd20, [%rd9];
	fma.rn.f64 	%fd21, %fd19, %fd20, %fd71;
	ld.global.f64 	%fd22, [%rd7+8];
	mul.wide.s32 	%rd10, %r36, 8;
	add.s64 	%rd11, %rd9, %rd10;
	ld.global.f64 	%fd23, [%rd11];
	fma.rn.f64 	%fd24, %fd22, %fd23, %fd21;
	ld.global.f64 	%fd25, [%rd7+16];
	add.s64 	%rd12, %rd11, %rd10;
	ld.global.f64 	%fd26, [%rd12];
	fma.rn.f64 	%fd27, %fd25, %fd26, %fd24;
	ld.global.f64 	%fd28, [%rd7+24];
	add.s64 	%rd13, %rd12, %rd10;
	ld.global.f64 	%fd29, [%rd13];
	fma.rn.f64 	%fd30, %fd28, %fd29, %fd27;
	ld.global.f64 	%fd31, [%rd7+32];
	add.s64 	%rd14, %rd13, %rd10;
	ld.global.f64 	%fd32, [%rd14];
	fma.rn.f64 	%fd33, %fd31, %fd32, %fd30;
	ld.global.f64 	%fd34, [%rd7+40];
	add.s64 	%rd15, %rd14, %rd10;
	ld.global.f64 	%fd35, [%rd15];
	fma.rn.f64 	%fd36, %fd34, %fd35, %fd33;
	ld.global.f64 	%fd37, [%rd7+48];
	add.s64 	%rd16, %rd15, %rd10;
	ld.global.f64 	%fd38, [%rd16];
	fma.rn.f64 	%fd39, %fd37, %fd38, %fd36;
	ld.global.f64 	%fd40, [%rd7+56];
	add.s64 	%rd17, %rd16, %rd10;
	ld.global.f64 	%fd41, [%rd17];
	fma.rn.f64 	%fd71, %fd40, %fd41, %fd39;
	add.s32 	%r62, %r62, 8;
	add.s32 	%r61, %r61, %r12;
	add.s32 	%r60, %r60, 8;
	setp.ne.s32 	%p5, %r62, 0;
	mov.u32 	%r64, %r9;
	@%p5 bra 	$L__BB9_6;
$L__BB9_7:
	setp.eq.s32 	%p6, %r7, 0;
	@%p6 bra 	$L__BB9_15;
	add.s32 	%r52, %r7, -1;
	setp.lt.u32 	%p7, %r52, 3;
	@%p7 bra 	$L__BB9_10;
	add.s32 	%r53, %r64, %r16;
	mad.lo.s32 	%r54, %r64, %r36, %r17;
	mul.wide.s32 	%rd18, %r53, 8;
	add.s64 	%rd19, %rd2, %rd18;
	ld.global.f64 	%fd43, [%rd19];
	mul.wide.s32 	%rd20, %r54, 8;
	add.s64 	%rd21, %rd1, %rd20;
	ld.global.f64 	%fd44, [%rd21];
	fma.rn.f64 	%fd45, %fd43, %fd44, %fd71;
	ld.global.f64 	%fd46, [%rd19+8];
	add.s64 	%rd23, %rd21, %rd30;
	ld.global.f64 	%fd47, [%rd23];
	fma.rn.f64 	%fd48, %fd46, %fd47, %fd45;
	ld.global.f64 	%fd49, [%rd19+16];
	add.s64 	%rd24, %rd23, %rd30;
	ld.global.f64 	%fd50, [%rd24];
	fma.rn.f64 	%fd51, %fd49, %fd50, %fd48;
	ld.global.f64 	%fd52, [%rd19+24];
	add.s64 	%rd25, %rd24, %rd30;
	ld.global.f64 	%fd53, [%rd25];
	fma.rn.f64 	%fd71, %fd52, %fd53, %fd51;
	add.s32 	%r64, %r64, 4;
$L__BB9_10:
	setp.eq.s32 	%p8, %r8, 0;
	@%p8 bra 	$L__BB9_15;
	setp.eq.s32 	%p9, %r8, 1;
	@%p9 bra 	$L__BB9_13;
	add.s32 	%r55, %r64, %r16;
	mad.lo.s32 	%r56, %r64, %r36, %r17;
	mul.wide.s32 	%rd26, %r55, 8;
	add.s64 	%rd27, %rd2, %rd26;
	ld.global.f64 	%fd55, [%rd27];
	mul.wide.s32 	%rd28, %r56, 8;
	add.s64 	%rd29, %rd1, %rd28;
	ld.global.f64 	%fd56, [%rd29];
	fma.rn.f64 	%fd57, %fd55, %fd56, %fd71;
	ld.global.f64 	%fd58, [%rd27+8];
	add.s64 	%rd31, %rd29, %rd30;
	ld.global.f64 	%fd59, [%rd31];
	fma.rn.f64 	%fd71, %fd58, %fd59, %fd57;
	add.s32 	%r64, %r64, 2;
$L__BB9_13:
	setp.eq.s32 	%p10, %r10, 0;
	@%p10 bra 	$L__BB9_15;
	add.s32 	%r57, %r64, %r16;
	mad.lo.s32 	%r58, %r64, %r36, %r17;
	mul.wide.s32 	%rd32, %r57, 8;
	add.s64 	%rd33, %rd2, %rd32;
	ld.global.f64 	%fd60, [%rd33];
	mul.wide.s32 	%rd34, %r58, 8;
	add.s64 	%rd35, %rd1, %rd34;
	ld.global.f64 	%fd61, [%rd35];
	fma.rn.f64 	%fd71, %fd60, %fd61, %fd71;
$L__BB9_15:
	add.s32 	%r59, %r59, 1;
	setp.ne.s32 	%p11, %r59, %r32;
	@%p11 bra 	$L__BB9_4;
$L__BB9_16:
	cvta.to.global.u64 	%rd36, %rd3;
	mul.wide.s32 	%rd37, %r1, 8;
	add.s64 	%rd38, %rd36, %rd37;
	st.global.f64 	[%rd38], %fd71;
$L__BB9_17:
	ret;

}
	// .globl	_Z18ConvBiasGradKernelPdPKdiii
.visible .entry _Z18ConvBiasGradKernelPdPKdiii(
	.param .u64 .ptr .align 1 _Z18ConvBiasGradKernelPdPKdiii_param_0,
	.param .u64 .ptr .align 1 _Z18ConvBiasGradKernelPdPKdiii_param_1,
	.param .u32 _Z18ConvBiasGradKernelPdPKdiii_param_2,
	.param .u32 _Z18ConvBiasGradKernelPdPKdiii_param_3,
	.param .u32 _Z18ConvBiasGradKernelPdPKdiii_param_4
)
{
	.reg .pred 	%p<14>;
	.reg .b32 	%r<40>;
	.reg .b64 	%rd<16>;
	.reg .b64 	%fd<89>;

	ld.param.u64 	%rd4, [_Z18ConvBiasGradKernelPdPKdiii_param_0];
	ld.param.u64 	%rd5, [_Z18ConvBiasGradKernelPdPKdiii_param_1];
	ld.param.u32 	%r24, [_Z18ConvBiasGradKernelPdPKdiii_param_2];
	ld.param.u32 	%r22, [_Z18ConvBiasGradKernelPdPKdiii_param_3];
	ld.param.u32 	%r23, [_Z18ConvBiasGradKernelPdPKdiii_param_4];
	cvta.to.global.u64 	%rd1, %rd5;
	mov.u32 	%r25, %ctaid.x;
	mov.u32 	%r26, %ntid.x;
	mov.u32 	%r27, %tid.x;
	mad.lo.s32 	%r1, %r25, %r26, %r27;
	setp.ge.s32 	%p1, %r1, %r24;
	mov.f64 	%fd87, 0d0000000000000000;
	@%p1 bra 	$L__BB10_18;
	setp.lt.s32 	%p2, %r22, 1;
	@%p2 bra 	$L__BB10_17;
	setp.lt.s32 	%p3, %r23, 1;
	@%p3 bra 	$L__BB10_17;
	and.b32  	%r2, %r23, 15;
	add.s32 	%r3, %r2, -1;
	and.b32  	%r4, %r23, 7;
	add.s32 	%r5, %r4, -1;
	and.b32  	%r6, %r23, 2147483632;
	and.b32  	%r7, %r23, 3;
	neg.s32 	%r8, %r6;
	add.s64 	%rd2, %rd1, 64;
	mul.lo.s32 	%r9, %r22, %r1;
	mov.f64 	%fd87, 0d0000000000000000;
	mov.b32 	%r34, 0;
$L__BB10_4:
	setp.lt.u32 	%p4, %r23, 16;
	add.s32 	%r30, %r34, %r9;
	mul.lo.s32 	%r11, %r30, %r23;
	mov.b32 	%r38, 0;
	mov.u32 	%r35, %r11;
	mov.u32 	%r36, %r8;
	@%p4 bra 	$L__BB10_6;
$L__BB10_5:
	.pragma "nounroll";
	mul.wide.s32 	%rd6, %r35, 8;
	add.s64 	%rd7, %rd2, %rd6;
	ld.global.f64 	%fd21, [%rd7+-64];
	add.f64 	%fd22, %fd87, %fd21;
	ld.global.f64 	%fd23, [%rd7+-56];
	add.f64 	%fd24, %fd22, %fd23;
	ld.global.f64 	%fd25, [%rd7+-48];
	add.f64 	%fd26, %fd24, %fd25;
	ld.global.f64 	%fd27, [%rd7+-40];
	add.f64 	%fd28, %fd26, %fd27;
	ld.global.f64 	%fd29, [%rd7+-32];
	add.f64 	%fd30, %fd28, %fd29;
	ld.global.f64 	%fd31, [%rd7+-24];
	add.f64 	%fd32, %fd30, %fd31;
	ld.global.f64 	%fd33, [%rd7+-16];
	add.f64 	%fd34, %fd32, %fd33;
	ld.global.f64 	%fd35, [%rd7+-8];
	add.f64 	%fd36, %fd34, %fd35;
	ld.global.f64 	%fd37, [%rd7];
	add.f64 	%fd38, %fd36, %fd37;
	ld.global.f64 	%fd39, [%rd7+8];
	add.f64 	%fd40, %fd38, %fd39;
	ld.global.f64 	%fd41, [%rd7+16];
	add.f64 	%fd42, %fd40, %fd41;
	ld.global.f64 	%fd43, [%rd7+24];
	add.f64 	%fd44, %fd42, %fd43;
	ld.global.f64 	%fd45, [%rd7+32];
	add.f64 	%fd46, %fd44, %fd45;
	ld.global.f64 	%fd47, [%rd7+40];
	add.f64 	%fd48, %fd46, %fd47;
	ld.global.f64 	%fd49, [%rd7+48];
	add.f64 	%fd50, %fd48, %fd49;
	ld.global.f64 	%fd51, [%rd7+56];
	add.f64 	%fd87, %fd50, %fd51;
	add.s32 	%r36, %r36, 16;
	add.s32 	%r35, %r35, 16;
	setp.eq.s32 	%p5, %r36, 0;
	mov.u32 	%r38, %r6;
	@%p5 bra 	$L__BB10_6;
	bra.uni 	$L__BB10_5;
$L__BB10_6:
	setp.eq.s32 	%p6, %r2, 0;
	@%p6 bra 	$L__BB10_16;
	setp.lt.u32 	%p7, %r3, 7;
	@%p7 bra 	$L__BB10_9;
	add.s32 	%r31, %r38, %r11;
	mul.wide.s32 	%rd8, %r31, 8;
	add.s64 	%rd9, %rd1, %rd8;
	ld.global.f64 	%fd53, [%rd9];
	add.f64 	%fd54, %fd87, %fd53;
	ld.global.f64 	%fd55, [%rd9+8];
	add.f64 	%fd56, %fd54, %fd55;
	ld.global.f64 	%fd57, [%rd9+16];
	add.f64 	%fd58, %fd56, %fd57;
	ld.global.f64 	%fd59, [%rd9+24];
	add.f64 	%fd60, %fd58, %fd59;
	ld.global.f64 	%fd61, [%rd9+32];
	add.f64 	%fd62, %fd60, %fd61;
	ld.global.f64 	%fd63, [%rd9+40];
	add.f64 	%fd64, %fd62, %fd63;
	ld.global.f64 	%fd65, [%rd9+48];
	add.f64 	%fd66, %fd64, %fd65;
	ld.global.f64 	%fd67, [%rd9+56];
	add.f64 	%fd87, %fd66, %fd67;
	add.s32 	%r38, %r38, 8;
$L__BB10_9:
	setp.eq.s32 	%p8, %r4, 0;
	@%p8 bra 	$L__BB10_16;
	setp.lt.u32 	%p9, %r5, 3;
	@%p9 bra 	$L__BB10_12;
	add.s32 	%r32, %r38, %r11;
	mul.wide.s32 	%rd10, %r32, 8;
	add.s64 	%rd11, %rd1, %rd10;
	ld.global.f64 	%fd69, [%rd11];
	add.f64 	%fd70, %fd87, %fd69;
	ld.global.f64 	%fd71, [%rd11+8];
	add.f64 	%fd72, %fd70, %fd71;
	ld.global.f64 	%fd73, [%rd11+16];
	add.f64 	%fd74, %fd72, %fd73;
	ld.global.f64 	%fd75, [%rd11+24];
	add.f64 	%fd87, %fd74, %fd75;
	add.s32 	%r38, %r38, 4;
$L__BB10_12:
	setp.eq.s32 	%p10, %r7, 0;
	@%p10 bra 	$L__BB10_16;
	setp.eq.s32 	%p11, %r7, 1;
	add.s32 	%r33, %r38, %r11;
	mul.wide.s32 	%rd12, %r33, 8;
	add.s64 	%rd3, %rd1, %rd12;
	ld.global.f64 	%fd76, [%rd3];
	add.f64 	%fd87, %fd87, %fd76;
	@%p11 bra 	$L__BB10_16;
	setp.eq.s32 	%p12, %r7, 2;
	ld.global.f64 	%fd77, [%rd3+8];
	add.f64 	%fd87, %fd87, %fd77;
	@%p12 bra 	$L__BB10_16;
	ld.global.f64 	%fd78, [%rd3+16];
	add.f64 	%fd87, %fd87, %fd78;
$L__BB10_16:
	add.s32 	%r34, %r34, 1;
	setp.ne.s32 	%p13, %r34, %r22;
	@%p13 bra 	$L__BB10_4;
$L__BB10_17:
	cvta.to.global.u64 	%rd13, %rd4;
	mul.wide.s32 	%rd14, %r1, 8;
	add.s64 	%rd15, %rd13, %rd14;
	st.global.f64 	[%rd15], %fd87;
$L__BB10_18:
	ret;

}
	// .globl	_Z20ApplyReLUDerivKernelPdPKdS1_i
.visible .entry _Z20ApplyReLUDerivKernelPdPKdS1_i(
	.param .u64 .ptr .align 1 _Z20ApplyReLUDerivKernelPdPKdS1_i_param_0,
	.param .u64 .ptr .align 1 _Z20ApplyReLUDerivKernelPdPKdS1_i_param_1,
	.param .u64 .ptr .align 1 _Z20ApplyReLUDerivKernelPdPKdS1_i_param_2,
	.param .u32 _Z20ApplyReLUDerivKernelPdPKdS1_i_param_3
)
{
	.reg .pred 	%p<3>;
	.reg .b32 	%r<6>;
	.reg .b64 	%rd<11>;
	.reg .b64 	%fd<5>;

	ld.param.u64 	%rd1, [_Z20ApplyReLUDerivKernelPdPKdS1_i_param_0];
	ld.param.u64 	%rd2, [_Z20ApplyReLUDerivKernelPdPKdS1_i_param_1];
	ld.param.u64 	%rd3, [_Z20ApplyReLUDerivKernelPdPKdS1_i_param_2];
	ld.param.u32 	%r2, [_Z20ApplyReLUDerivKernelPdPKdS1_i_param_3];
	mov.u32 	%r3, %ctaid.x;
	mov.u32 	%r4, %ntid.x;
	mov.u32 	%r5, %tid.x;
	mad.lo.s32 	%r1, %r3, %r4, %r5;
	setp.ge.s32 	%p1, %r1, %r2;
	@%p1 bra 	$L__BB11_2;
	cvta.to.global.u64 	%rd4, %rd2;
	cvta.to.global.u64 	%rd5, %rd3;
	cvta.to.global.u64 	%rd6, %rd1;
	mul.wide.s32 	%rd7, %r1, 8;
	add.s64 	%rd8, %rd4, %rd7;
	ld.global.f64 	%fd1, [%rd8];
	add.s64 	%rd9, %rd5, %rd7;
	ld.global.f64 	%fd2, [%rd9];
	setp.gt.f64 	%p2, %fd2, 0d0000000000000000;
	selp.f64 	%fd3, 0d3FF0000000000000, 0d0000000000000000, %p2;
	mul.f64 	%fd4, %fd1, %fd3;
	add.s64 	%rd10, %rd6, %rd7;
	st.global.f64 	[%rd10], %fd4;
$L__BB11_2:
	ret;

}
	// .globl	_Z19ConvInputGradKernelPdPKdS1_iiiiiiiii
.visible .entry _Z19ConvInputGradKernelPdPKdS1_iiiiiiiii(
	.param .u64 .ptr .align 1 _Z19ConvInputGradKernelPdPKdS1_iiiiiiiii_param_0,
	.param .u64 .ptr .align 1 _Z19ConvInputGradKernelPdPKdS1_iiiiiiiii_param_1,
	.param .u64 .ptr .align 1 _Z19ConvInputGradKernelPdPKdS1_iiiiiiiii_param_2,
	.param .u32 _Z19ConvInputGradKernelPdPKdS1_iiiiiiiii_param_3,
	.param .u32 _Z19ConvInputGradKernelPdPKdS1_iiiiiiiii_param_4,
	.param .u32 _Z19ConvInputGradKernelPdPKdS1_iiiiiiiii_param_5,
	.param .u32 _Z19ConvInputGradKernelPdPKdS1_iiiiiiiii_param_6,
	.param .u32 _Z19ConvInputGradKernelPdPKdS1_iiiiiiiii_param_7,
	.param .u32 _Z19ConvInputGradKernelPdPKdS1_iiiiiiiii_param_8,
	.param .u32 _Z19ConvInputGradKernelPdPKdS1_iiiiiiiii_param_9,
	.param .u32 _Z19ConvInputGradKernelPdPKdS1_iiiiiiiii_param_10,
	.param .u32 _Z19ConvInputGradKernelPdPKdS1_iiiiiiiii_param_11
)
{
	.reg .pred 	%p<66>;
	.reg .b32 	%r<105>;
	.reg .b64 	%rd<29>;
	.reg .b64 	%fd<53>;

	ld.param.u64 	%rd7, [_Z19ConvInputGradKernelPdPKdS1_iiiiiiiii_param_1];
	ld.param.u64 	%rd8, [_Z19ConvInputGradKernelPdPKdS1_iiiiiiiii_param_2];
	ld.param.u32 	%r31, [_Z19ConvInputGradKernelPdPKdS1_iiiiiiiii_param_3];
	ld.param.u32 	%r32, [_Z19ConvInputGradKernelPdPKdS1_iiiiiiiii_param_4];
	ld.param.u32 	%r33, [_Z19ConvInputGradKernelPdPKdS1_iiiiiiiii_param_5];
	ld.param.u32 	%r34, [_Z19ConvInputGradKernelPdPKdS1_iiiiiiiii_param_6];
	ld.param.u32 	%r35, [_Z19ConvInputGradKernelPdPKdS1_iiiiiiiii_param_7];
	ld.param.u32 	%r36, [_Z19ConvInputGradKernelPdPKdS1_iiiiiiiii_param_8];
	ld.param.u32 	%r37, [_Z19ConvInputGradKernelPdPKdS1_iiiiiiiii_param_9];
	ld.param.u32 	%r38, [_Z19ConvInputGradKernelPdPKdS1_iiiiiiiii_param_10];
	ld.param.u32 	%r39, [_Z19ConvInputGradKernelPdPKdS1_iiiiiiiii_param_11];
	cvta.to.global.u64 	%rd1, %rd8;
	cvta.to.global.u64 	%rd2, %rd7;
	mov.u32 	%r40, %ctaid.x;
	mov.u32 	%r41, %ntid.x;
	mov.u32 	%r42, %tid.x;
	mad.lo.s32 	%r1, %r40, %r41, %r42;
	mul.lo.s32 	%r43, %r34, %r32;
	mul.lo.s32 	%r44, %r43, %r35;
	setp.ge.s32 	%p2, %r1, %r44;
	mov.f64 	%fd44, 0d0000000000000000;
	@%p2 bra 	$L__BB12_42;
	mul.lo.s32 	%r2, %r35, %r34;
	setp.lt.s32 	%p3, %r31, 1;
	@%p3 bra 	$L__BB12_41;
	rem.s32 	%r45, %r1, %r2;
	setp.lt.s32 	%p4, %r33, 1;
	div.s32 	%r46, %r45, %r35;
	add.s32 	%r3, %r46, %r39;
	mul.lo.s32 	%r47, %r46, %r35;
	sub.s32 	%r48, %r45, %r47;
	add.s32 	%r4, %r48, %r39;
	@%p4 bra 	$L__BB12_41;
	and.b32  	%r5, %r33, 3;
	and.b32  	%r6, %r33, 2147483644;
	neg.s32 	%r7, %r6;
	add.s64 	%rd3, %rd1, 16;
	div.s32 	%r8, %r1, %r2;
	mov.f64 	%fd44, 0d0000000000000000;
	mov.b32 	%r99, 0;
$L__BB12_4:
	mul.lo.s32 	%r10, %r99, %r36;
	mad.lo.s32 	%r51, %r99, %r32, %r8;
	mul.lo.s32 	%r11, %r51, %r33;
	mov.b32 	%r100, 0;
$L__BB12_5:
	setp.lt.u32 	%p5, %r33, 4;
	sub.s32 	%r13, %r3, %r100;
	setp.gt.s32 	%p6, %r13, -1;
	setp.lt.s32 	%p7, %r13, %r36;
	and.pred  	%p1, %p6, %p7;
	add.s32 	%r53, %r11, %r100;
	mul.lo.s32 	%r14, %r53, %r33;
	mov.b32 	%r104, 0;
	@%p5 bra 	$L__BB12_24;
	add.s32 	%r103, %r4, -3;
	mov.u32 	%r101, %r14;
	mov.u32 	%r102, %r7;
$L__BB12_7:
	mul.wide.s32 	%rd9, %r101, 8;
	add.s64 	%rd4, %rd3, %rd9;
	add.s32 	%r19, %r103, 2;
	add.s32 	%r20, %r103, 3;
	setp.gt.s32 	%p8, %r20, -1;
	setp.lt.s32 	%p9, %r20, %r37;
	and.pred  	%p10, %p8, %p9;
	and.pred  	%p11, %p1, %p10;
	not.pred 	%p12, %p11;
	@%p12 bra 	$L__BB12_11;
	rem.s32 	%r54, %r13, %r38;
	setp.ne.s32 	%p13, %r54, 0;
	@%p13 bra 	$L__BB12_11;
	rem.s32 	%r55, %r20, %r38;
	setp.ne.s32 	%p14, %r55, 0;
	@%p14 bra 	$L__BB12_11;
	div.s32 	%r56, %r13, %r38;
	div.s32 	%r57, %r20, %r38;
	add.s32 	%r58, %r56, %r10;
	mad.lo.s32 	%r59, %r58, %r37, %r57;
	mul.wide.s32 	%rd10, %r59, 8;
	add.s64 	%rd11, %rd2, %rd10;
	ld.global.f64 	%fd25, [%rd11];
	ld.global.f64 	%fd26, [%rd4+-16];
	fma.rn.f64 	%fd44, %fd25, %fd26, %fd44;
$L__BB12_11:
	setp.gt.s32 	%p15, %r19, -1;
	setp.lt.s32 	%p16, %r19, %r37;
	and.pred  	%p17, %p15, %p16;
	and.pred  	%p18, %p1, %p17;
	not.pred 	%p19, %p18;
	@%p19 bra 	$L__BB12_15;
	rem.s32 	%r60, %r13, %r38;
	setp.ne.s32 	%p20, %r60, 0;
	@%p20 bra 	$L__BB12_15;
	rem.s32 	%r61, %r19, %r38;
	setp.ne.s32 	%p21, %r61, 0;
	@%p21 bra 	$L__BB12_15;
	div.s32 	%r62, %r13, %r38;
	div.s32 	%r63, %r19, %r38;
	add.s32 	%r64, %r62, %r10;
	mad.lo.s32 	%r65, %r64, %r37, %r63;
	mul.wide.s32 	%rd12, %r65, 8;
	add.s64 	%rd13, %rd2, %rd12;
	ld.global.f64 	%fd27, [%rd13];
	ld.global.f64 	%fd28, [%rd4+-8];
	fma.rn.f64 	%fd44, %fd27, %fd28, %fd44;
$L__BB12_15:
	add.s32 	%r21, %r19, -1;
	setp.gt.s32 	%p22, %r21, -1;
	setp.lt.s32 	%p23, %r21, %r37;
	and.pred  	%p24, %p22, %p23;
	and.pred  	%p25, %p1, %p24;
	not.pred 	%p26, %p25;
	@%p26 bra 	$L__BB12_19;
	rem.s32 	%r66, %r13, %r38;
	setp.ne.s32 	%p27, %r66, 0;
	@%p27 bra 	$L__BB12_19;
	rem.s32 	%r67, %r21, %r38;
	setp.ne.s32 	%p28, %r67, 0;
	@%p28 bra 	$L__BB12_19;
	div.s32 	%r68, %r13, %r38;
	div.s32 	%r69, %r21, %r38;
	add.s32 	%r70, %r68, %r10;
	mad.lo.s32 	%r71, %r70, %r37, %r69;
	mul.wide.s32 	%rd14, %r71, 8;
	add.s64 	%rd15, %rd2, %rd14;
	ld.global.f64 	%fd29, [%rd15];
	ld.global.f64 	%fd30, [%rd4];
	fma.rn.f64 	%fd44, %fd29, %fd30, %fd44;
$L__BB12_19:
	setp.gt.s32 	%p29, %r103, -1;
	setp.lt.s32 	%p30, %r103, %r37;
	and.pred  	%p31, %p29, %p30;
	and.pred  	%p32, %p1, %p31;
	not.pred 	%p33, %p32;
	@%p33 bra 	$L__BB12_23;
	rem.s32 	%r72, %r13, %r38;
	setp.ne.s32 	%p34, %r72, 0;
	@%p34 bra 	$L__BB12_23;
	rem.s32 	%r73, %r103, %r38;
	setp.ne.s32 	%p35, %r73, 0;
	@%p35 bra 	$L__BB12_23;
	div.s32 	%r74, %r13, %r38;
	div.s32 	%r75, %r103, %r38;
	add.s32 	%r76, %r74, %r10;
	mad.lo.s32 	%r77, %r76, %r37, %r75;
	mul.wide.s32 	%rd16, %r77, 8;
	add.s64 	%rd17, %rd2, %rd16;
	ld.global.f64 	%fd31, [%rd17];
	ld.global.f64 	%fd32, [%rd4+8];
	fma.rn.f64 	%fd44, %fd31, %fd32, %fd44;
$L__BB12_23:
	add.s32 	%r103, %r103, -4;
	add.s32 	%r102, %r102, 4;
	add.s32 	%r101, %r101, 4;
	setp.ne.s32 	%p36, %r102, 0;
	mov.u32 	%r104, %r6;
	@%p36 bra 	$L__BB12_7;
$L__BB12_24:
	setp.eq.s32 	%p37, %r5, 0;
	@%p37 bra 	$L__BB12_39;
	sub.s32 	%r26, %r4, %r104;
	setp.gt.s32 	%p38, %r26, -1;
	setp.lt.s32 	%p39, %r26, %r37;
	and.pred  	%p40, %p38, %p39;
	and.pred  	%p42, %p1, %p40;
	add.s32 	%r78, %r104, %r14;
	mul.wide.s32 	%rd18, %r78, 8;
	add.s64 	%rd5, %rd1, %rd18;
	not.pred 	%p43, %p42;
	@%p43 bra 	$L__BB12_29;
	rem.s32 	%r79, %r13, %r38;
	setp.ne.s32 	%p44, %r79, 0;
	@%p44 bra 	$L__BB12_29;
	rem.s32 	%r80, %r26, %r38;
	setp.ne.s32 	%p45, %r80, 0;
	@%p45 bra 	$L__BB12_29;
	div.s32 	%r81, %r13, %r38;
	div.s32 	%r82, %r26, %r38;
	add.s32 	%r83, %r81, %r10;
	mad.lo.s32 	%r84, %r83, %r37, %r82;
	mul.wide.s32 	%rd19, %r84, 8;
	add.s64 	%rd20, %rd2, %rd19;
	ld.global.f64 	%fd33, [%rd20];
	ld.global.f64 	%fd34, [%rd5];
	fma.rn.f64 	%fd44, %fd33, %fd34, %fd44;
$L__BB12_29:
	setp.eq.s32 	%p46, %r5, 1;
	@%p46 bra 	$L__BB12_39;
	not.b32 	%r85, %r104;
	add.s32 	%r27, %r4, %r85;
	setp.gt.s32 	%p47, %r27, -1;
	setp.lt.s32 	%p48, %r27, %r37;
	and.pred  	%p49, %p47, %p48;
	and.pred  	%p51, %p1, %p49;
	not.pred 	%p52, %p51;
	@%p52 bra 	$L__BB12_34;
	rem.s32 	%r86, %r13, %r38;
	setp.ne.s32 	%p53, %r86, 0;
	@%p53 bra 	$L__BB12_34;
	rem.s32 	%r87, %r27, %r38;
	setp.ne.s32 	%p54, %r87, 0;
	@%p54 bra 	$L__BB12_34;
	div.s32 	%r88, %r13, %r38;
	div.s32 	%r89, %r27, %r38;
	add.s32 	%r90, %r88, %r10;
	mad.lo.s32 	%r91, %r90, %r37, %r89;
	mul.wide.s32 	%rd21, %r91, 8;
	add.s64 	%rd22, %rd2, %rd21;
	ld.global.f64 	%fd35, [%rd22];
	ld.global.f64 	%fd36, [%rd5+8];
	fma.rn.f64 	%fd44, %fd35, %fd36, %fd44;
$L__BB12_34:
	setp.eq.s32 	%p55, %r5, 2;
	@%p55 bra 	$L__BB12_39;
	sub.s32 	%r92, %r4, %r104;
	add.s32 	%r28, %r92, -2;
	setp.gt.s32 	%p56, %r28, -1;
	setp.lt.s32 	%p57, %r28, %r37;
	and.pred  	%p58, %p56, %p57;
	and.pred  	%p60, %p1, %p58;
	not.pred 	%p61, %p60;
	@%p61 bra 	$L__BB12_39;
	rem.s32 	%r93, %r13, %r38;
	setp.ne.s32 	%p62, %r93, 0;
	@%p62 bra 	$L__BB12_39;
	rem.s32 	%r94, %r28, %r38;
	setp.ne.s32 	%p63, %r94, 0;
	@%p63 bra 	$L__BB12_39;
	div.s32 	%r95, %r13, %r38;
	div.s32 	%r96, %r28, %r38;
	add.s32 	%r97, %r95, %r10;
	mad.lo.s32 	%r98, %r97, %r37, %r96;
	mul.wide.s32 	%rd23, %r98, 8;
	add.s64 	%rd24, %rd2, %rd23;
	ld.global.f64 	%fd37, [%rd24];
	ld.global.f64 	%fd38, [%rd5+16];
	fma.rn.f64 	%fd44, %fd37, %fd38, %fd44;
$L__BB12_39:
	add.s32 	%r100, %r100, 1;
	setp.ne.s32 	%p64, %r100, %r33;
	@%p64 bra 	$L__BB12_5;
	add.s32 	%r99, %r99, 1;
	setp.ne.s32 	%p65, %r99, %r31;
	@%p65 bra 	$L__BB12_4;
$L__BB12_41:
	ld.param.u64 	%rd28, [_Z19ConvInputGradKernelPdPKdS1_iiiiiiiii_param_0];
	cvta.to.global.u64 	%rd25, %rd28;
	mul.wide.s32 	%rd26, %r1, 8;
	add.s64 	%rd27, %rd25, %rd26;
	st.global.f64 	[%rd27], %fd44;
$L__BB12_42:
	ret;

}
	// .globl	_Z16AdamUpdateKernelPdS_S_PKddddii
.visible .entry _Z16AdamUpdateKernelPdS_S_PKddddii(
	.param .u64 .ptr .align 1 _Z16AdamUpdateKernelPdS_S_PKddddii_param_0,
	.param .u64 .ptr .align 1 _Z16AdamUpdateKernelPdS_S_PKddddii_param_1,
	.param .u64 .ptr .align 1 _Z16AdamUpdateKernelPdS_S_PKddddii_param_2,
	.param .u64 .ptr .align 1 _Z16AdamUpdateKernelPdS_S_PKddddii_param_3,
	.param .f64 _Z16AdamUpdateKernelPdS_S_PKddddii_param_4,
	.param .f64 _Z16AdamUpdateKernelPdS_S_PKddddii_param_5,
	.param .f64 _Z16AdamUpdateKernelPdS_S_PKddddii_param_6,
	.param .u32 _Z16AdamUpdateKernelPdS_S_PKddddii_param_7,
	.param .u32 _Z16AdamUpdateKernelPdS_S_PKddddii_param_8
)
{
	.reg .pred 	%p<41>;
	.reg .b32 	%r<39>;
	.reg .b64 	%rd<18>;
	.reg .b64 	%fd<68>;

	ld.param.u64 	%rd3, [_Z16AdamUpdateKernelPdS_S_PKddddii_param_1];
	ld.param.u64 	%rd4, [_Z16AdamUpdateKernelPdS_S_PKddddii_param_2];
	ld.param.u64 	%rd5, [_Z16AdamUpdateKernelPdS_S_PKddddii_param_3];
	ld.param.f64 	%fd20, [_Z16AdamUpdateKernelPdS_S_PKddddii_param_4];
	ld.param.f64 	%fd21, [_Z16AdamUpdateKernelPdS_S_PKddddii_param_5];
	ld.param.f64 	%fd22, [_Z16AdamUpdateKernelPdS_S_PKddddii_param_6];
	ld.param.u32 	%r5, [_Z16AdamUpdateKernelPdS_S_PKddddii_param_7];
	ld.param.u32 	%r6, [_Z16AdamUpdateKernelPdS_S_PKddddii_param_8];
	mov.u32 	%r7, %ctaid.x;
	mov.u32 	%r8, %ntid.x;
	mov.u32 	%r9, %tid.x;
	mad.lo.s32 	%r1, %r7, %r8, %r9;
	setp.ge.s32 	%p6, %r1, %r6;
	@%p6 bra 	$L__BB13_17;
	cvta.to.global.u64 	%rd6, %rd5;
	cvta.to.global.u64 	%rd7, %rd3;
	cvta.to.global.u64 	%rd8, %rd4;
	mul.wide.s32 	%rd9, %r1, 8;
	add.s64 	%rd10, %rd6, %rd9;
	ld.global.f64 	%fd23, [%rd10];
	abs.f64 	%fd24, %fd23;
	setp.equ.f64 	%p7, %fd24, 0d7FF0000000000000;
	setp.lt.f64 	%p8, %fd23, 0dBFF0000000000000;
	setp.gt.f64 	%p9, %fd23, 0d3FF0000000000000;
	selp.f64 	%fd25, 0d3FF0000000000000, %fd23, %p9;
	selp.f64 	%fd26, 0dBFF0000000000000, %fd25, %p8;
	selp.f64 	%fd27, 0d0000000000000000, %fd26, %p7;
	add.s64 	%rd11, %rd7, %rd9;
	ld.global.f64 	%fd28, [%rd11];
	mov.f64 	%fd29, 0d3FF0000000000000;
	sub.f64 	%fd30, %fd29, %fd21;
	mul.f64 	%fd31, %fd30, %fd27;
	fma.rn.f64 	%fd32, %fd21, %fd28, %fd31;
	st.global.f64 	[%rd11], %fd32;
	add.s64 	%rd12, %rd8, %rd9;
	ld.global.f64 	%fd33, [%rd12];
	sub.f64 	%fd34, %fd29, %fd22;
	mul.f64 	%fd35, %fd34, %fd27;
	mul.f64 	%fd36, %fd27, %fd35;
	fma.rn.f64 	%fd1, %fd22, %fd33, %fd36;
	st.global.f64 	[%rd12], %fd1;
	ld.global.f64 	%fd2, [%rd11];
	cvt.rn.f64.s32 	%fd3, %r5;
	{
	.reg .b32 %temp; 
	mov.b64 	{%temp, %r2}, %fd21;
	}
	{
	.reg .b32 %temp; 
	mov.b64 	{%temp, %r3}, %fd3;
	}
	shr.u32 	%r10, %r3, 20;
	and.b32  	%r11, %r10, 2047;
	add.s32 	%r12, %r11, -1012;
	mov.b64 	%rd13, %fd3;
	shl.b64 	%rd1, %rd13, %r12;
	setp.eq.s64 	%p40, %rd1, -9223372036854775808;
	abs.f64 	%fd4, %fd21;
	{ // callseq 0, 0
	.param .b64 param0;
	st.param.f64 	[param0], %fd4;
	.param .b64 param1;
	st.param.f64 	[param1], %fd3;
	.param .b64 retval0;
	call.uni (retval0), 
	__internal_accurate_pow, 
	(
	param0, 
	param1
	);
	ld.param.f64 	%fd37, [retval0];
	} // callseq 0
	setp.lt.s32 	%p11, %r2, 0;
	neg.f64 	%fd39, %fd37;
	selp.f64 	%fd40, %fd39, %fd37, %p40;
	selp.f64 	%fd65, %fd40, %fd37, %p11;
	setp.neu.f64 	%p12, %fd21, 0d0000000000000000;
	mov.pred 	%p39, %p40;
	@%p12 bra 	$L__BB13_3;
	setp.eq.s64 	%p13, %rd1, -9223372036854775808;
	abs.f64 	%fd41, %fd3;
	setp.neu.f64 	%p14, %fd41, 0d3FE0000000000000;
	and.pred  	%p39, %p14, %p13;
	selp.b32 	%r13, %r2, 0, %p39;
	setp.lt.s32 	%p15, %r3, 0;
	or.b32  	%r14, %r13, 2146435072;
	selp.b32 	%r15, %r14, %r13, %p15;
	mov.b32 	%r16, 0;
	mov.b64 	%fd65, {%r16, %r15};
$L__BB13_3:
	add.f64 	%fd42, %fd21, %fd3;
	{
	.reg .b32 %temp; 
	mov.b64 	{%temp, %r17}, %fd42;
	}
	and.b32  	%r18, %r17, 2146435072;
	setp.ne.s32 	%p16, %r18, 2146435072;
	@%p16 bra 	$L__BB13_8;
	setp.num.f64 	%p17, %fd21, %fd21;
	@%p17 bra 	$L__BB13_6;
	add.rn.f64 	%fd65, %fd21, %fd3;
	bra.uni 	$L__BB13_8;
$L__BB13_6:
	setp.neu.f64 	%p18, %fd4, 0d7FF0000000000000;
	@%p18 bra 	$L__BB13_8;
	setp.lt.s32 	%p19, %r2, 0;
	setp.lt.s32 	%p20, %r3, 0;
	selp.b32 	%r19, 0, 2146435072, %p20;
	and.b32  	%r20, %r3, 2147483647;
	setp.ne.s32 	%p21, %r20, 1071644672;
	or.b32  	%r21, %r19, -2147483648;
	selp.b32 	%r22, %r21, %r19, %p21;
	selp.b32 	%r23, %r22, %r19, %p39;
	selp.b32 	%r24, %r23, %r19, %p19;
	mov.b32 	%r25, 0;
	mov.b64 	%fd65, {%r25, %r24};
$L__BB13_8:
	setp.eq.s64 	%p22, %rd1, -9223372036854775808;
	setp.eq.f64 	%p23, %fd21, 0d3FF0000000000000;
	setp.eq.s32 	%p24, %r5, 0;
	mov.f64 	%fd43, 0d3FF0000000000000;
	sub.f64 	%fd44, %fd43, %fd65;
	selp.f64 	%fd45, 0d0000000000000000, %fd44, %p24;
	selp.f64 	%fd46, 0d0000000000000000, %fd45, %p23;
	div.rn.f64 	%fd11, %fd2, %fd46;
	{
	.reg .b32 %temp; 
	mov.b64 	{%temp, %r4}, %fd22;
	}
	abs.f64 	%fd12, %fd22;
	{ // callseq 1, 0
	.param .b64 param0;
	st.param.f64 	[param0], %fd12;
	.param .b64 param1;
	st.param.f64 	[param1], %fd3;
	.param .b64 retval0;
	call.uni (retval0), 
	__internal_accurate_pow, 
	(
	param0, 
	param1
	);
	ld.param.f64 	%fd47, [retval0];
	} // callseq 1
	setp.lt.s32 	%p25, %r4, 0;
	neg.f64 	%fd49, %fd47;
	selp.f64 	%fd50, %fd49, %fd47, %p22;
	selp.f64 	%fd67, %fd50, %fd47, %p25;
	setp.neu.f64 	%p26, %fd22, 0d0000000000000000;
	@%p26 bra 	$L__BB13_10;
	setp.eq.s64 	%p27, %rd1, -9223372036854775808;
	abs.f64 	%fd51, %fd3;
	setp.neu.f64 	%p28, %fd51, 0d3FE0000000000000;
	and.pred  	%p40, %p28, %p27;
	selp.b32 	%r26, %r4, 0, %p40;
	setp.lt.s32 	%p29, %r3, 0;
	or.b32  	%r27, %r26, 2146435072;
	selp.b32 	%r28, %r27, %r26, %p29;
	mov.b32 	%r29, 0;
	mov.b64 	%fd67, {%r29, %r28};
$L__BB13_10:
	add.f64 	%fd52, %fd22, %fd3;
	{
	.reg .b32 %temp; 
	mov.b64 	{%temp, %r30}, %fd52;
	}
	and.b32  	%r31, %r30, 2146435072;
	setp.ne.s32 	%p30, %r31, 2146435072;
	@%p30 bra 	$L__BB13_15;
	setp.num.f64 	%p31, %fd22, %fd22;
	@%p31 bra 	$L__BB13_13;
	add.rn.f64 	%fd67, %fd22, %fd3;
	bra.uni 	$L__BB13_15;
$L__BB13_13:
	setp.neu.f64 	%p32, %fd12, 0d7FF0000000000000;
	@%p32 bra 	$L__BB13_15;
	setp.lt.s32 	%p33, %r4, 0;
	setp.lt.s32 	%p34, %r3, 0;
	selp.b32 	%r32, 0, 2146435072, %p34;
	and.b32  	%r33, %r3, 2147483647;
	setp.ne.s32 	%p35, %r33, 1071644672;
	or.b32  	%r34, %r32, -2147483648;
	selp.b32 	%r35, %r34, %r32, %p35;
	selp.b32 	%r36, %r35, %r32, %p40;
	selp.b32 	%r37, %r36, %r32, %p33;
	mov.b32 	%r38, 0;
	mov.b64 	%fd67, {%r38, %r37};
$L__BB13_15:
	setp.eq.s32 	%p36, %r5, 0;
	setp.eq.f64 	%p37, %fd22, 0d3FF0000000000000;
	mov.f64 	%fd53, 0d3FF0000000000000;
	sub.f64 	%fd54, %fd53, %fd67;
	selp.f64 	%fd55, 0d0000000000000000, %fd54, %p36;
	selp.f64 	%fd56, 0d0000000000000000, %fd55, %p37;
	div.rn.f64 	%fd57, %fd1, %fd56;
	mul.f64 	%fd58, %fd20, %fd11;
	sqrt.rn.f64 	%fd59, %fd57;
	add.f64 	%fd60, %fd59, 0d3E45798EE2308C3A;
	div.rn.f64 	%fd19, %fd58, %fd60;
	abs.f64 	%fd61, %fd19;
	setp.equ.f64 	%p38, %fd61, 0d7FF0000000000000;
	@%p38 bra 	$L__BB13_17;
	ld.param.u64 	%rd17, [_Z16AdamUpdateKernelPdS_S_PKddddii_param_0];
	cvta.to.global.u64 	%rd14, %rd17;
	add.s64 	%rd16, %rd14, %rd9;
	ld.global.f64 	%fd62, [%rd16];
	sub.f64 	%fd63, %fd62, %fd19;
	st.global.f64 	[%rd16], %fd63;
$L__BB13_17:
	ret;

}
	// .globl	_Z15ZeroArrayKernelPdi
.visible .entry _Z15ZeroArrayKernelPdi(
	.param .u64 .ptr .align 1 _Z15ZeroArrayKernelPdi_param_0,
	.param .u32 _Z15ZeroArrayKernelPdi_param_1
)
{
	.reg .pred 	%p<2>;
	.reg .b32 	%r<6>;
	.reg .b64 	%rd<6>;

	ld.param.u64 	%rd1, [_Z15ZeroArrayKernelPdi_param_0];
	ld.param.u32 	%r2, [_Z15ZeroArrayKernelPdi_param_1];
	mov.u32 	%r3, %ctaid.x;
	mov.u32 	%r4, %ntid.x;
	mov.u32 	%r5, %tid.x;
	mad.lo.s32 	%r1, %r3, %r4, %r5;
	setp.ge.s32 	%p1, %r1, %r2;
	@%p1 bra 	$L__BB14_2;
	cvta.to.global.u64 	%rd2, %rd1;
	mul.wide.s32 	%rd3, %r1, 8;
	add.s64 	%rd4, %rd2, %rd3;
	mov.b64 	%rd5, 0;
	st.global.u64 	[%rd4], %rd5;
$L__BB14_2:
	ret;

}
	// .globl	_Z14PadInputKernelPdPKdiiii
.visible .entry _Z14PadInputKernelPdPKdiiii(
	.param .u64 .ptr .align 1 _Z14PadInputKernelPdPKdiiii_param_0,
	.param .u64 .ptr .align 1 _Z14PadInputKernelPdPKdiiii_param_1,
	.param .u32 _Z14PadInputKernelPdPKdiiii_param_2,
	.param .u32 _Z14PadInputKernelPdPKdiiii_param_3,
	.param .u32 _Z14PadInputKernelPdPKdiiii_param_4,
	.param .u32 _Z14PadInputKernelPdPKdiiii_param_5
)
{
	.reg .pred 	%p<11>;
	.reg .b32 	%r<24>;
	.reg .b64 	%rd<12>;
	.reg .b64 	%fd<2>;

	ld.param.u64 	%rd3, [_Z14PadInputKernelPdPKdiiii_param_0];
	ld.param.u64 	%rd2, [_Z14PadInputKernelPdPKdiiii_param_1];
	ld.param.u32 	%r10, [_Z14PadInputKernelPdPKdiiii_param_2];
	ld.param.u32 	%r7, [_Z14PadInputKernelPdPKdiiii_param_3];
	ld.param.u32 	%r8, [_Z14PadInputKernelPdPKdiiii_param_4];
	ld.param.u32 	%r9, [_Z14PadInputKernelPdPKdiiii_param_5];
	cvta.to.global.u64 	%rd1, %rd3;
	mov.u32 	%r11, %ctaid.x;
	mov.u32 	%r12, %ntid.x;
	mov.u32 	%r13, %tid.x;
	mad.lo.s32 	%r1, %r11, %r12, %r13;
	shl.b32 	%r14, %r9, 1;
	add.s32 	%r2, %r14, %r7;
	add.s32 	%r3, %r14, %r8;
	mul.lo.s32 	%r15, %r2, %r10;
	mul.lo.s32 	%r16, %r15, %r3;
	setp.ge.s32 	%p1, %r1, %r16;
	@%p1 bra 	$L__BB15_4;
	mul.lo.s32 	%r4, %r2, %r3;
	rem.s32 	%r17, %r1, %r4;
	div.s32 	%r18, %r17, %r3;
	mul.lo.s32 	%r19, %r18, %r3;
	sub.s32 	%r20, %r17, %r19;
	sub.s32 	%r5, %r18, %r9;
	sub.s32 	%r6, %r20, %r9;
	setp.gt.s32 	%p2, %r5, -1;
	setp.lt.s32 	%p3, %r5, %r7;
	and.pred  	%p4, %p2, %p3;
	setp.gt.s32 	%p5, %r6, -1;
	setp.lt.s32 	%p6, %r6, %r8;
	and.pred  	%p7, %p5, %p6;
	and.pred  	%p9, %p4, %p7;
	not.pred 	%p10, %p9;
	@%p10 bra 	$L__BB15_3;
	div.s32 	%r21, %r1, %r4;
	mad.lo.s32 	%r22, %r21, %r7, %r5;
	mad.lo.s32 	%r23, %r22, %r8, %r6;
	cvta.to.global.u64 	%rd7, %rd2;
	mul.wide.s32 	%rd8, %r23, 8;
	add.s64 	%rd9, %rd7, %rd8;
	ld.global.f64 	%fd1, [%rd9];
	mul.wide.s32 	%rd10, %r1, 8;
	add.s64 	%rd11, %rd1, %rd10;
	st.global.f64 	[%rd11], %fd1;
	bra.uni 	$L__BB15_4;
$L__BB15_3:
	mul.wide.s32 	%rd4, %r1, 8;
	add.s64 	%rd5, %rd1, %rd4;
	mov.b64 	%rd6, 0;
	st.global.u64 	[%rd5], %rd6;
$L__BB15_4:
	ret;

}
.func  (.param .b64 func_retval0) __internal_accurate_pow(
	.param .b64 __internal_accurate_pow_param_0,
	.param .b64 __internal_accurate_pow_param_1
)
{
	.reg .pred 	%p<8>;
	.reg .b32 	%r<49>;
	.reg .b32 	%f<3>;
	.reg .b64 	%fd<109>;

	ld.param.f64 	%fd10, [__internal_accurate_pow_param_0];
	ld.param.f64 	%fd11, [__internal_accurate_pow_param_1];
	{
	.reg .b32 %temp; 
	mov.b64 	{%temp, %r46}, %fd10;
	}
	{
	.reg .b32 %temp; 
	mov.b64 	{%r45, %temp}, %fd10;
	}
	shr.u32 	%r47, %r46, 20;
	setp.gt.u32 	%p1, %r46, 1048575;
	@%p1 bra 	$L__BB16_2;
	mul.f64 	%fd12, %fd10, 0d4350000000000000;
	{
	.reg .b32 %temp; 
	mov.b64 	{%temp, %r46}, %fd12;
	}
	{
	.reg .b32 %temp; 
	mov.b64 	{%r45, %temp}, %fd12;
	}
	shr.u32 	%r16, %r46, 20;
	add.s32 	%r47, %r16, -54;
$L__BB16_2:
	add.s32 	%r48, %r47, -1023;
	and.b32  	%r17, %r46, -2146435073;
	or.b32  	%r18, %r17, 1072693248;
	mov.b64 	%fd107, {%r45, %r18};
	setp.lt.u32 	%p2, %r18, 1073127583;
	@%p2 bra 	$L__BB16_4;
	{
	.reg .b32 %temp; 
	mov.b64 	{%r19, %temp}, %fd107;
	}
	{
	.reg .b32 %temp; 
	mov.b64 	{%temp, %r20}, %fd107;
	}
	add.s32 	%r21, %r20, -1048576;
	mov.b64 	%fd107, {%r19, %r21};
	add.s32 	%r48, %r47, -1022;
$L__BB16_4:
	add.f64 	%fd13, %fd107, 0dBFF0000000000000;
	add.f64 	%fd14, %fd107, 0d3FF0000000000000;
	rcp.approx.ftz.f64 	%fd15, %fd14;
	neg.f64 	%fd16, %fd14;
	fma.rn.f64 	%fd17, %fd16, %fd15, 0d3FF0000000000000;
	fma.rn.f64 	%fd18, %fd17, %fd17, %fd17;
	fma.rn.f64 	%fd19, %fd18, %fd15, %fd15;
	mul.f64 	%fd20, %fd13, %fd19;
	fma.rn.f64 	%fd21, %fd13, %fd19, %fd20;
	mul.f64 	%fd22, %fd21, %fd21;
	fma.rn.f64 	%fd23, %fd22, 0d3EB0F5FF7D2CAFE2, 0d3ED0F5D241AD3B5A;
	fma.rn.f64 	%fd24, %fd23, %fd22, 0d3EF3B20A75488A3F;
	fma.rn.f64 	%fd25, %fd24, %fd22, 0d3F1745CDE4FAECD5;
	fma.rn.f64 	%fd26, %fd25, %fd22, 0d3F3C71C7258A578B;
	fma.rn.f64 	%fd27, %fd26, %fd22, 0d3F6249249242B910;
	fma.rn.f64 	%fd28, %fd27, %fd22, 0d3F89999999999DFB;
	sub.f64 	%fd29, %fd13, %fd21;
	add.f64 	%fd30, %fd29, %fd29;
	neg.f64 	%fd31, %fd21;
	fma.rn.f64 	%fd32, %fd31, %fd13, %fd30;
	mul.f64 	%fd33, %fd19, %fd32;
	fma.rn.f64 	%fd34, %fd22, %fd28, 0d3FB5555555555555;
	mov.f64 	%fd35, 0d3FB5555555555555;
	sub.f64 	%fd36, %fd35, %fd34;
	fma.rn.f64 	%fd37, %fd22, %fd28, %fd36;
	add.f64 	%fd38, %fd37, 0dBC46A4CB00B9E7B0;
	add.f64 	%fd39, %fd34, %fd38;
	sub.f64 	%fd40, %fd34, %fd39;
	add.f64 	%fd41, %fd38, %fd40;
	mul.rn.f64 	%fd42, %fd21, %fd21;
	neg.f64 	%fd43, %fd42;
	fma.rn.f64 	%fd44, %fd21, %fd21, %fd43;
	{
	.reg .b32 %temp; 
	mov.b64 	{%r22, %temp}, %fd33;
	}
	{
	.reg .b32 %temp; 
	mov.b64 	{%temp, %r23}, %fd33;
	}
	add.s32 	%r24, %r23, 1048576;
	mov.b64 	%fd45, {%r22, %r24};
	fma.rn.f64 	%fd46, %fd21, %fd45, %fd44;
	mul.rn.f64 	%fd47, %fd42, %fd21;
	neg.f64 	%fd48, %fd47;
	fma.rn.f64 	%fd49, %fd42, %fd21, %fd48;
	fma.rn.f64 	%fd50, %fd42, %fd33, %fd49;
	fma.rn.f64 	%fd51, %fd46, %fd21, %fd50;
	mul.rn.f64 	%fd52, %fd39, %fd47;
	neg.f64 	%fd53, %fd52;
	fma.rn.f64 	%fd54, %fd39, %fd47, %fd53;
	fma.rn.f64 	%fd55, %fd39, %fd51, %fd54;
	fma.rn.f64 	%fd56, %fd41, %fd47, %fd55;
	add.f64 	%fd57, %fd52, %fd56;
	sub.f64 	%fd58, %fd52, %fd57;
	add.f64 	%fd59, %fd56, %fd58;
	add.f64 	%fd60, %fd21, %fd57;
	sub.f64 	%fd61, %fd21, %fd60;
	add.f64 	%fd62, %fd57, %fd61;
	add.f64 	%fd63, %fd59, %fd62;
	add.f64 	%fd64, %fd33, %fd63;
	add.f64 	%fd65, %fd60, %fd64;
	sub.f64 	%fd66, %fd60, %fd65;
	add.f64 	%fd67, %fd64, %fd66;
	xor.b32  	%r25, %r48, -2147483648;
	mov.b32 	%r26, 1127219200;
	mov.b64 	%fd68, {%r25, %r26};
	mov.b32 	%r27, -2147483648;
	mov.b64 	%fd69, {%r27, %r26};
	sub.f64 	%fd70, %fd68, %fd69;
	fma.rn.f64 	%fd71, %fd70, 0d3FE62E42FEFA39EF, %fd65;
	fma.rn.f64 	%fd72, %fd70, 0dBFE62E42FEFA39EF, %fd71;
	sub.f64 	%fd73, %fd72, %fd65;
	sub.f64 	%fd74, %fd67, %fd73;
	fma.rn.f64 	%fd75, %fd70, 0d3C7ABC9E3B39803F, %fd74;
	add.f64 	%fd76, %fd71, %fd75;
	sub.f64 	%fd77, %fd71, %fd76;
	add.f64 	%fd78, %fd75, %fd77;
	{
	.reg .b32 %temp; 
	mov.b64 	{%temp, %r28}, %fd11;
	}
	{
	.reg .b32 %temp; 
	mov.b64 	{%r29, %temp}, %fd11;
	}
	shl.b32 	%r30, %r28, 1;
	setp.gt.u32 	%p3, %r30, -33554433;
	and.b32  	%r31, %r28, -15728641;
	selp.b32 	%r32, %r31, %r28, %p3;
	mov.b64 	%fd79, {%r29, %r32};
	mul.rn.f64 	%fd80, %fd76, %fd79;
	neg.f64 	%fd81, %fd80;
	fma.rn.f64 	%fd82, %fd76, %fd79, %fd81;
	fma.rn.f64 	%fd83, %fd78, %fd79, %fd82;
	add.f64 	%fd4, %fd80, %fd83;
	sub.f64 	%fd84, %fd80, %fd4;
	add.f64 	%fd5, %fd83, %fd84;
	fma.rn.f64 	%fd85, %fd4, 0d3FF71547652B82FE, 0d4338000000000000;
	{
	.reg .b32 %temp; 
	mov.b64 	{%r13, %temp}, %fd85;
	}
	mov.f64 	%fd86, 0dC338000000000000;
	add.rn.f64 	%fd87, %fd85, %fd86;
	fma.rn.f64 	%fd88, %fd87, 0dBFE62E42FEFA39EF, %fd4;
	fma.rn.f64 	%fd89, %fd87, 0dBC7ABC9E3B39803F, %fd88;
	fma.rn.f64 	%fd90, %fd89, 0d3E5ADE1569CE2BDF, 0d3E928AF3FCA213EA;
	fma.rn.f64 	%fd91, %fd90, %fd89, 0d3EC71DEE62401315;
	fma.rn.f64 	%fd92, %fd91, %fd89, 0d3EFA01997C89EB71;
	fma.rn.f64 	%fd93, %fd92, %fd89, 0d3F2A01A014761F65;
	fma.rn.f64 	%fd94, %fd93, %fd89, 0d3F56C16C1852B7AF;
	fma.rn.f64 	%fd95, %fd94, %fd89, 0d3F81111111122322;
	fma.rn.f64 	%fd96, %fd95, %fd89, 0d3FA55555555502A1;
	fma.rn.f64 	%fd97, %fd96, %fd89, 0d3FC5555555555511;
	fma.rn.f64 	%fd98, %fd97, %fd89, 0d3FE000000000000B;
	fma.rn.f64 	%fd99, %fd98, %fd89, 0d3FF0000000000000;
	fma.rn.f64 	%fd100, %fd99, %fd89, 0d3FF0000000000000;
	{
	.reg .b32 %temp; 
	mov.b64 	{%r14, %temp}, %fd100;
	}
	{
	.reg .b32 %temp; 
	mov.b64 	{%temp, %r15}, %fd100;
	}
	shl.b32 	%r33, %r13, 20;
	add.s32 	%r34, %r33, %r15;
	mov.b64 	%fd108, {%r14, %r34};
	{
	.reg .b32 %temp; 
	mov.b64 	{%temp, %r35}, %fd4;
	}
	mov.b32 	%f2, %r35;
	abs.f32 	%f1, %f2;
	setp.lt.f32 	%p4, %f1, 0f4086232B;
	@%p4 bra 	$L__BB16_7;
	setp.lt.f64 	%p5, %fd4, 0d0000000000000000;
	add.f64 	%fd101, %fd4, 0d7FF0000000000000;
	selp.f64 	%fd108, 0d0000000000000000, %fd101, %p5;
	setp.geu.f32 	%p6, %f1, 0f40874800;
	@%p6 bra 	$L__BB16_7;
	shr.u32 	%r36, %r13, 31;
	add.s32 	%r37, %r13, %r36;
	shr.s32 	%r38, %r37, 1;
	shl.b32 	%r39, %r38, 20;
	add.s32 	%r40, %r15, %r39;
	mov.b64 	%fd102, {%r14, %r40};
	sub.s32 	%r41, %r13, %r38;
	shl.b32 	%r42, %r41, 20;
	add.s32 	%r43, %r42, 1072693248;
	mov.b32 	%r44, 0;
	mov.b64 	%fd103, {%r44, %r43};
	mul.f64 	%fd108, %fd103, %fd102;
$L__BB16_7:
	abs.f64 	%fd104, %fd108;
	setp.eq.f64 	%p7, %fd104, 0d7FF0000000000000;
	fma.rn.f64 	%fd105, %fd108, %fd5, %fd108;
	selp.f64 	%fd106, %fd108, %fd105, %p7;
	st.param.f64 	[func_retval0], %fd106;
	ret;

}


// ===== COMPILED SASS (sm_100) =====

	.target	sm_100

	.elftype	@"ET_EXEC"


//--------------------- .note.nv.tkinfo           --------------------------
	.section	.note.nv.tkinfo,"",@"SHT_NOTE"
	.sectionflags	@"SHF_NOTE_NV_TKINFO"
	.tkinfo
        /*0018*/ 	.word	0x00000002
        /*0030*/ 	.string	""
        /*0030*/ 	.string	"ptxas"
        /*0030*/ 	.string	"Cuda compilation tools, release 13.0, V13.0.88"
        /*0030*/ 	.string	"Build cuda_13.0.r13.0/compiler.36424714_0"
        /*0030*/ 	.string	"-arch sm_100 -m 64 "



//--------------------- .note.nv.cuinfo           --------------------------
	.section	.note.nv.cuinfo,"",@"SHT_NOTE"
	.sectionflags	@"SHF_NOTE_NV_CUINFO"
        /*0018*/ 	.short	0x0002
        /*001a*/ 	.short	0x0064
        /*001c*/ 	.short	0x0082
	.zero		2


//--------------------- .nv.info                  --------------------------
	.section	.nv.info,"",@"SHT_CUDA_INFO"
	.align	4


	//----- nvinfo : EIATTR_REGCOUNT
	.align		4
        /*0000*/ 	.byte	0x04, 0x2f
        /*0002*/ 	.short	(.L_10 - .L_9)
	.align		4
.L_9:
        /*0004*/ 	.word	index@(_Z14InitRandStatesP17curandStateXORWOWmi)
        /*0008*/ 	.word	0x0000001f


	//----- nvinfo : EIATTR_FRAME_SIZE
	.align		4
.L_10:
        /*000c*/ 	.byte	0x04, 0x11
        /*000e*/ 	.short	(.L_12 - .L_11)
	.align		4
.L_11:
        /*0010*/ 	.word	index@(_Z14InitRandStatesP17curandStateXORWOWmi)
        /*0014*/ 	.word	0x00000000


	//----- nvinfo : EIATTR_REGCOUNT
	.align		4
.L_12:
        /*0018*/ 	.byte	0x04, 0x2f
        /*001a*/ 	.short	(.L_14 - .L_13)
	.align		4
.L_13:
        /*001c*/ 	.word	index@(_Z17ConvForwardKernelPdS_PKdS1_S1_iiiiiiiii)
        /*0020*/ 	.word	0x00000020


	//----- nvinfo : EIATTR_FRAME_SIZE
	.align		4
.L_14:
        /*0024*/ 	.byte	0x04, 0x11
        /*0026*/ 	.short	(.L_16 - .L_15)
	.align		4
.L_15:
        /*0028*/ 	.word	index@(_Z17ConvForwardKernelPdS_PKdS1_S1_iiiiiiiii)
        /*002c*/ 	.word	0x00000000


	//----- nvinfo : EIATTR_REGCOUNT
	.align		4
.L_16:
        /*0030*/ 	.byte	0x04, 0x2f
        /*0032*/ 	.short	(.L_18 - .L_17)
	.align		4
.L_17:
        /*0034*/ 	.word	index@(_Z17PoolForwardKernelPdPiS0_PKdiiiiii)
        /*0038*/ 	.word	0x00000020


	//----- nvinfo : EIATTR_FRAME_SIZE
	.align		4
.L_18:
        /*003c*/ 	.byte	0x04, 0x11
        /*003e*/ 	.short	(.L_20 - .L_19)
	.align		4
.L_19:
        /*0040*/ 	.word	index@(_Z17PoolForwardKernelPdPiS0_PKdiiiiii)
        /*0044*/ 	.word	0x00000000


	//----- nvinfo : EIATTR_REGCOUNT
	.align		4
.L_20:
        /*0048*/ 	.byte	0x04, 0x2f
        /*004a*/ 	.short	(.L_22 - .L_21)
	.align		4
.L_21:
        /*004c*/ 	.word	index@(_Z15FCForwardKernelPdS_PKdS1_S1_S1_iib)
        /*0050*/ 	.word	0x00000020


	//----- nvinfo : EIATTR_FRAME_SIZE
	.align		4
.L_22:
        /*0054*/ 	.byte	0x04, 0x11
        /*0056*/ 	.short	(.L_24 - .L_23)
	.align		4
.L_23:
        /*0058*/ 	.word	index@(_Z15FCForwardKernelPdS_PKdS1_S1_S1_iib)
        /*005c*/ 	.word	0x00000000


	//----- nvinfo : EIATTR_REGCOUNT
	.align		4
.L_24:
        /*0060*/ 	.byte	0x04, 0x2f
        /*0062*/ 	.short	(.L_26 - .L_25)
	.align		4
.L_25:
        /*0064*/ 	.word	index@(_Z13SoftmaxKernelPdPKdidd)
        /*0068*/ 	.word	0x0000001a


	//----- nvinfo : EIATTR_FRAME_SIZE
	.align		4
.L_26:
        /*006c*/ 	.byte	0x04, 0x11
        /*006e*/ 	.short	(.L_28 - .L_27)
	.align		4
.L_27:
        /*0070*/ 	.word	index@($__internal_3_$__cuda_sm20_div_rn_f64_full)
        /*0074*/ 	.word	0x00000000


	//----- nvinfo : EIATTR_FRAME_SIZE
	.align		4
.L_28:
        /*0078*/ 	.byte	0x04, 0x11
        /*007a*/ 	.short	(.L_30 - .L_29)
	.align		4
.L_29:
        /*007c*/ 	.word	index@(_Z13SoftmaxKernelPdPKdidd)
        /*0080*/ 	.word	0x00000000


	//----- nvinfo : EIATTR_REGCOUNT
	.align		4
.L_30:
        /*0084*/ 	.byte	0x04, 0x2f
        /*0086*/ 	.short	(.L_32 - .L_31)
	.align		4
.L_31:
        /*0088*/ 	.word	index@(_Z18ApplyDropoutKernelPdP17curandStateXORWOWdib)
        /*008c*/ 	.word	0x00000012


	//----- nvinfo : EIATTR_FRAME_SIZE
	.align		4
.L_32:
        /*0090*/ 	.byte	0x04, 0x11
        /*0092*/ 	.short	(.L_34 - .L_33)
	.align		4
.L_33:
        /*0094*/ 	.word	index@($__internal_2_$__cuda_sm20_dblrcp_rn_slowpath_v3)
        /*0098*/ 	.word	0x00000000


	//----- nvinfo : EIATTR_FRAME_SIZE
	.align		4
.L_34:
        /*009c*/ 	.byte	0x04, 0x11
        /*009e*/ 	.short	(.L_36 - .L_35)
	.align		4
.L_35:
        /*00a0*/ 	.word	index@(_Z18ApplyDropoutKernelPdP17curandStateXORWOWdib)
        /*00a4*/ 	.word	0x00000000


	//----- nvinfo : EIATTR_REGCOUNT
	.align		4
.L_36:
        /*00a8*/ 	.byte	0x04, 0x2f
        /*00aa*/ 	.short	(.L_38 - .L_37)
	.align		4
.L_37:
        /*00ac*/ 	.word	index@(_Z16FCBackwardKernelPdS_PKdS1_S1_S1_iib)
        /*00b0*/ 	.word	0x00000010


	//----- nvinfo : EIATTR_FRAME_SIZE
	.align		4
.L_38:
        /*00b4*/ 	.byte	0x04, 0x11
        /*00b6*/ 	.short	(.L_40 - .L_39)
	.align		4
.L_39:
        /*00b8*/ 	.word	index@(_Z16FCBackwardKernelPdS_PKdS1_S1_S1_iib)
        /*00bc*/ 	.word	0x00000000


	//----- nvinfo : EIATTR_REGCOUNT
	.align		4
.L_40:
        /*00c0*/ 	.byte	0x04, 0x2f
        /*00c2*/ 	.short	(.L_42 - .L_41)
	.align		4
.L_41:
        /*00c4*/ 	.word	index@(_Z17FCInputGradKernelPdPKdS1_ii)
        /*00c8*/ 	.word	0x00000020


	//----- nvinfo : EIATTR_FRAME_SIZE
	.align		4
.L_42:
        /*00cc*/ 	.byte	0x04, 0x11
        /*00ce*/ 	.short	(.L_44 - .L_43)
	.align		4
.L_43:
        /*00d0*/ 	.word	index@(_Z17FCInputGradKernelPdPKdS1_ii)
        /*00d4*/ 	.word	0x00000000


	//----- nvinfo : EIATTR_REGCOUNT
	.align		4
.L_44:
        /*00d8*/ 	.byte	0x04, 0x2f
        /*00da*/ 	.short	(.L_46 - .L_45)
	.align		4
.L_45:
        /*00dc*/ 	.word	index@(_Z18PoolBackwardKernelPdPKdPKiS3_iiiiii)
        /*00e0*/ 	.word	0x00000012


	//----- nvinfo : EIATTR_FRAME_SIZE
	.align		4
.L_46:
        /*00e4*/ 	.byte	0x04, 0x11
        /*00e6*/ 	.short	(.L_48 - .L_47)
	.align		4
.L_47:
        /*00e8*/ 	.word	index@(_Z18PoolBackwardKernelPdPKdPKiS3_iiiiii)
        /*00ec*/ 	.word	0x00000000


	//----- nvinfo : EIATTR_REGCOUNT
	.align		4
.L_48:
        /*00f0*/ 	.byte	0x04, 0x2f
        /*00f2*/ 	.short	(.L_50 - .L_49)
	.align		4
.L_49:
        /*00f4*/ 	.word	index@(_Z20ConvWeightGradKernelPdS_PKdS1_iiiiiiii)
        /*00f8*/ 	.word	0x00000020


	//----- nvinfo : EIATTR_FRAME_SIZE
	.align		4
.L_50:
        /*00fc*/ 	.byte	0x04, 0x11
        /*00fe*/ 	.short	(.L_52 - .L_51)
	.align		4
.L_51:
        /*0100*/ 	.word	index@(_Z20ConvWeightGradKernelPdS_PKdS1_iiiiiiii)
        /*0104*/ 	.word	0x00000000


	//----- nvinfo : EIATTR_REGCOUNT
	.align		4
.L_52:
        /*0108*/ 	.byte	0x04, 0x2f
        /*010a*/ 	.short	(.L_54 - .L_53)
	.align		4
.L_53:
        /*010c*/ 	.word	index@(_Z18ConvBiasGradKernelPdPKdiii)
        /*0110*/ 	.word	0x00000020


	//----- nvinfo : EIATTR_FRAME_SIZE
	.align		4
.L_54:
        /*0114*/ 	.byte	0x04, 0x11
        /*0116*/ 	.short	(.L_56 - .L_55)
	.align		4
.L_55:
        /*0118*/ 	.word	index@(_Z18ConvBiasGradKernelPdPKdiii)
        /*011c*/ 	.word	0x00000000


	//----- nvinfo : EIATTR_REGCOUNT
	.align		4
.L_56:
        /*0120*/ 	.byte	0x04, 0x2f
        /*0122*/ 	.short	(.L_58 - .L_57)
	.align		4
.L_57:
        /*0124*/ 	.word	index@(_Z20ApplyReLUDerivKernelPdPKdS1_i)
        /*0128*/ 	.word	0x0000000e


	//----- nvinfo : EIATTR_FRAME_SIZE
	.align		4
.L_58:
        /*012c*/ 	.byte	0x04, 0x11
        /*012e*/ 	.short	(.L_60 - .L_59)
	.align		4
.L_59:
        /*0130*/ 	.word	index@(_Z20ApplyReLUDerivKernelPdPKdS1_i)
        /*0134*/ 	.word	0x00000000


	//----- nvinfo : EIATTR_REGCOUNT
	.align		4
.L_60:
        /*0138*/ 	.byte	0x04, 0x2f
        /*013a*/ 	.short	(.L_62 - .L_61)
	.align		4
.L_61:
        /*013c*/ 	.word	index@(_Z19ConvInputGradKernelPdPKdS1_iiiiiiiii)
        /*0140*/ 	.word	0x0000001d


	//----- nvinfo : EIATTR_FRAME_SIZE
	.align		4
.L_62:
        /*0144*/ 	.byte	0x04, 0x11
        /*0146*/ 	.short	(.L_64 - .L_63)
	.align		4
.L_63:
        /*0148*/ 	.word	index@(_Z19ConvInputGradKernelPdPKdS1_iiiiiiiii)
        /*014c*/ 	.word	0x00000000


	//----- nvinfo : EIATTR_REGCOUNT
	.align		4
.L_64:
        /*0150*/ 	.byte	0x04, 0x2f
        /*0152*/ 	.short	(.L_66 - .L_65)
	.align		4
.L_65:
        /*0154*/ 	.word	index@(_Z16AdamUpdateKernelPdS_S_PKddddii)
        /*0158*/ 	.word	0x00000020


	//----- nvinfo : EIATTR_FRAME_SIZE
	.align		4
.L_66:
        /*015c*/ 	.byte	0x04, 0x11
        /*015e*/ 	.short	(.L_68 - .L_67)
	.align		4
.L_67:
        /*0160*/ 	.word	index@($_Z16AdamUpdateKernelPdS_S_PKddddii$__internal_accurate_pow)
        /*0164*/ 	.word	0x00000000


	//----- nvinfo : EIATTR_FRAME_SIZE
	.align		4
.L_68:
        /*0168*/ 	.byte	0x04, 0x11
        /*016a*/ 	.short	(.L_70 - .L_69)
	.align		4
.L_69:
        /*016c*/ 	.word	index@($__internal_1_$__cuda_sm20_dsqrt_rn_f64_mediumpath_v1)
        /*0170*/ 	.word	0x00000000


	//----- nvinfo : EIATTR_FRAME_SIZE
	.align		4
.L_70:
        /*0174*/ 	.byte	0x04, 0x11
        /*0176*/ 	.short	(.L_72 - .L_71)
	.align		4
.L_71:
        /*0178*/ 	.word	index@($__internal_0_$__cuda_sm20_div_rn_f64_full)
        /*017c*/ 	.word	0x00000000


	//----- nvinfo : EIATTR_FRAME_SIZE
	.align		4
.L_72:
        /*0180*/ 	.byte	0x04, 0x11
        /*0182*/ 	.short	(.L_74 - .L_73)
	.align		4
.L_73:
        /*0184*/ 	.word	index@(_Z16AdamUpdateKernelPdS_S_PKddddii)
        /*0188*/ 	.word	0x00000000


	//----- nvinfo : EIATTR_REGCOUNT
	.align		4
.L_74:
        /*018c*/ 	.byte	0x04, 0x2f
        /*018e*/ 	.short	(.L_76 - .L_75)
	.align		4
.L_75:
        /*0190*/ 	.word	index@(_Z15ZeroArrayKernelPdi)
        /*0194*/ 	.word	0x00000008


	//----- nvinfo : EIATTR_FRAME_SIZE
	.align		4
.L_76:
        /*0198*/ 	.byte	0x04, 0x11
        /*019a*/ 	.short	(.L_78 - .L_77)
	.align		4
.L_77:
        /*019c*/ 	.word	index@(_Z15ZeroArrayKernelPdi)
        /*01a0*/ 	.word	0x00000000


	//----- nvinfo : EIATTR_REGCOUNT
	.align		4
.L_78:
        /*01a4*/ 	.byte	0x04, 0x2f
        /*01a6*/ 	.short	(.L_80 - .L_79)
	.align		4
.L_79:
        /*01a8*/ 	.word	index@(_Z14PadInputKernelPdPKdiiii)
        /*01ac*/ 	.word	0x00000014


	//----- nvinfo : EIATTR_FRAME_SIZE
	.align		4
.L_80:
        /*01b0*/ 	.byte	0x04, 0x11
        /*01b2*/ 	.short	(.L_82 - .L_81)
	.align		4
.L_81:
        /*01b4*/ 	.word	index@(_Z14PadInputKernelPdPKdiiii)
        /*01b8*/ 	.word	0x00000000


	//----- nvinfo : EIATTR_MIN_STACK_SIZE
	.align		4
.L_82:
        /*01bc*/ 	.byte	0x04, 0x12
        /*01be*/ 	.short	(.L_84 - .L_83)
	.align		4
.L_83:
        /*01c0*/ 	.word	index@(_Z14PadInputKernelPdPKdiiii)
        /*01c4*/ 	.word	0x00000000


	//----- nvinfo : EIATTR_MIN_STACK_SIZE
	.align		4
.L_84:
        /*01c8*/ 	.byte	0x04, 0x12
        /*01ca*/ 	.short	(.L_86 - .L_85)
	.align		4
.L_85:
        /*01cc*/ 	.word	index@(_Z15ZeroArrayKernelPdi)
        /*01d0*/ 	.word	0x00000000


	//----- nvinfo : EIATTR_MIN_STACK_SIZE
	.align		4
.L_86:
        /*01d4*/ 	.byte	0x04, 0x12
        /*01d6*/ 	.short	(.L_88 - .L_87)
	.align		4
.L_87:
        /*01d8*/ 	.word	index@(_Z16AdamUpdateKernelPdS_S_PKddddii)
        /*01dc*/ 	.word	0x00000000


	//----- nvinfo : EIATTR_MIN_STACK_SIZE
	.align		4
.L_88:
        /*01e0*/ 	.byte	0x04, 0x12
        /*01e2*/ 	.short	(.L_90 - .L_89)
	.align		4
.L_89:
        /*01e4*/ 	.word	index@(_Z19ConvInputGradKernelPdPKdS1_iiiiiiiii)
        /*01e8*/ 	.word	0x00000000


	//----- nvinfo : EIATTR_MIN_STACK_SIZE
	.align		4
.L_90:
        /*01ec*/ 	.byte	0x04, 0x12
        /*01ee*/ 	.short	(.L_92 - .L_91)
	.align		4
.L_91:
        /*01f0*/ 	.word	index@(_Z20ApplyReLUDerivKernelPdPKdS1_i)
        /*01f4*/ 	.word	0x00000000


	//----- nvinfo : EIATTR_MIN_STACK_SIZE
	.align		4
.L_92:
        /*01f8*/ 	.byte	0x04, 0x12
        /*01fa*/ 	.short	(.L_94 - .L_93)
	.align		4
.L_93:
        /*01fc*/ 	.word	index@(_Z18ConvBiasGradKernelPdPKdiii)
        /*0200*/ 	.word	0x00000000


	//----- nvinfo : EIATTR_MIN_STACK_SIZE
	.align		4
.L_94:
        /*0204*/ 	.byte	0x04, 0x12
        /*0206*/ 	.short	(.L_96 - .L_95)
	.align		4
.L_95:
        /*0208*/ 	.word	index@(_Z20ConvWeightGradKernelPdS_PKdS1_iiiiiiii)
        /*020c*/ 	.word	0x00000000


	//----- nvinfo : EIATTR_MIN_STACK_SIZE
	.align		4
.L_96:
        /*0210*/ 	.byte	0x04, 0x12
        /*0212*/ 	.short	(.L_98 - .L_97)
	.align		4
.L_97:
        /*0214*/ 	.word	index@(_Z18PoolBackwardKernelPdPKdPKiS3_iiiiii)
        /*0218*/ 	.word	0x00000000


	//----- nvinfo : EIATTR_MIN_STACK_SIZE
	.align		4
.L_98:
        /*021c*/ 	.byte	0x04, 0x12
        /*021e*/ 	.short	(.L_100 - .L_99)
	.align		4
.L_99:
        /*0220*/ 	.word	index@(_Z17FCInputGradKernelPdPKdS1_ii)
        /*0224*/ 	.word	0x00000000


	//----- nvinfo : EIATTR_MIN_STACK_SIZE
	.align		4
.L_100:
        /*0228*/ 	.byte	0x04, 0x12
        /*022a*/ 	.short	(.L_102 - .L_101)
	.align		4
.L_101:
        /*022c*/ 	.word	index@(_Z16FCBackwardKernelPdS_PKdS1_S1_S1_iib)
        /*0230*/ 	.word	0x00000000


	//----- nvinfo : EIATTR_MIN_STACK_SIZE
	.align		4
.L_102:
        /*0234*/ 	.byte	0x04, 0x12
        /*0236*/ 	.short	(.L_104 - .L_103)
	.align		4
.L_103:
        /*0238*/ 	.word	index@(_Z18ApplyDropoutKernelPdP17curandStateXORWOWdib)
        /*023c*/ 	.word	0x00000000


	//----- nvinfo : EIATTR_MIN_STACK_SIZE
	.align		4
.L_104:
        /*0240*/ 	.byte	0x04, 0x12
        /*0242*/ 	.short	(.L_106 - .L_105)
	.align		4
.L_105:
        /*0244*/ 	.word	index@(_Z13SoftmaxKernelPdPKdidd)
        /*0248*/ 	.word	0x00000000


	//----- nvinfo : EIATTR_MIN_STACK_SIZE
	.align		4
.L_106:
        /*024c*/ 	.byte	0x04, 0x12
        /*024e*/ 	.short	(.L_108 - .L_107)
	.align		4
.L_107:
        /*0250*/ 	.word	index@(_Z15FCForwardKernelPdS_PKdS1_S1_S1_iib)
        /*0254*/ 	.word	0x00000000


	//----- nvinfo : EIATTR_MIN_STACK_SIZE
	.align		4
.L_108:
        /*0258*/ 	.byte	0x04, 0x12
        /*025a*/ 	.short	(.L_110 - .L_109)
	.align		4
.L_109:
        /*025c*/ 	.word	index@(_Z17PoolForwardKernelPdPiS0_PKdiiiiii)
        /*0260*/ 	.word	0x00000000


	//----- nvinfo : EIATTR_MIN_STACK_SIZE
	.align		4
.L_110:
        /*0264*/ 	.byte	0x04, 0x12
        /*0266*/ 	.short	(.L_112 - .L_111)
	.align		4
.L_111:
        /*0268*/ 	.word	index@(_Z17ConvForwardKernelPdS_PKdS1_S1_iiiiiiiii)
        /*026c*/ 	.word	0x00000000


	//----- nvinfo : EIATTR_MIN_STACK_SIZE
	.align		4
.L_112:
        /*0270*/ 	.byte	0x04, 0x12
        /*0272*/ 	.short	(.L_114 - .L_113)
	.align		4
.L_113:
        /*0274*/ 	.word	index@(_Z14InitRandStatesP17curandStateXORWOWmi)
        /*0278*/ 	.word	0x00000000
.L_114:


//--------------------- .nv.compat                --------------------------
	.section	.nv.compat,"",@"SHT_CUDA_COMPAT_INFO"
	.align	4
        /*0000*/ 	.byte	0x02, 0x09, 0x00, 0x00, 0x02, 0x02, 0x01, 0x00, 0x02, 0x05, 0x05, 0x00, 0x03, 0x07, 0x01, 0x01
        /*0010*/ 	.byte	0x02, 0x03, 0x00, 0x00, 0x02, 0x06, 0x01, 0x00, 0x04, 0x0b, 0x08, 0x00, 0x01, 0x00, 0x00, 0x00
        /*0020*/ 	.byte	0x00, 0x00, 0x00, 0x00


//--------------------- .nv.info._Z14PadInputKernelPdPKdiiii --------------------------
	.section	.nv.info._Z14PadInputKernelPdPKdiiii,"",@"SHT_CUDA_INFO"
	.sectionflags	@""
	.align	4


	//----- nvinfo : EIATTR_CUDA_API_VERSION
	.align		4
        /*0000*/ 	.byte	0x04, 0x37
        /*0002*/ 	.short	(.L_116 - .L_115)
.L_115:
        /*0004*/ 	.word	0x00000082


	//----- nvinfo : EIATTR_KPARAM_INFO
	.align		4
.L_116:
        /*0008*/ 	.byte	0x04, 0x17
        /*000a*/ 	.short	(.L_118 - .L_117)
.L_117:
        /*000c*/ 	.word	0x00000000
        /*0010*/ 	.short	0x0005
        /*0012*/ 	.short	0x001c
        /*0014*/ 	.byte	0x00, 0xf0, 0x11, 0x00


	//----- nvinfo : EIATTR_KPARAM_INFO
	.align		4
.L_118:
        /*0018*/ 	.byte	0x04, 0x17
        /*001a*/ 	.short	(.L_120 - .L_119)
.L_119:
        /*001c*/ 	.word	0x00000000
        /*0020*/ 	.short	0x0004
        /*0022*/ 	.short	0x0018
        /*0024*/ 	.byte	0x00, 0xf0, 0x11, 0x00


	//----- nvinfo : EIATTR_KPARAM_INFO
	.align		4
.L_120:
        /*0028*/ 	.byte	0x04, 0x17
        /*002a*/ 	.short	(.L_122 - .L_121)
.L_121:
        /*002c*/ 	.word	0x00000000
        /*0030*/ 	.short	0x0003
        /*0032*/ 	.short	0x0014
        /*0034*/ 	.byte	0x00, 0xf0, 0x11, 0x00


	//----- nvinfo : EIATTR_KPARAM_INFO
	.align		4
.L_122:
        /*0038*/ 	.byte	0x04, 0x17
        /*003a*/ 	.short	(.L_124 - .L_123)
.L_123:
        /*003c*/ 	.word	0x00000000
        /*0040*/ 	.short	0x0002
        /*0042*/ 	.short	0x0010
        /*0044*/ 	.byte	0x00, 0xf0, 0x11, 0x00


	//----- nvinfo : EIATTR_KPARAM_INFO
	.align		4
.L_124:
        /*0048*/ 	.byte	0x04, 0x17
        /*004a*/ 	.short	(.L_126 - .L_125)
.L_125:
        /*004c*/ 	.word	0x00000000
        /*0050*/ 	.short	0x0001
        /*0052*/ 	.short	0x0008
        /*0054*/ 	.byte	0x00, 0xf5, 0x21, 0x00


	//----- nvinfo : EIATTR_KPARAM_INFO
	.align		4
.L_126:
        /*0058*/ 	.byte	0x04, 0x17
        /*005a*/ 	.short	(.L_128 - .L_127)
.L_127:
        /*005c*/ 	.word	0x00000000
        /*0060*/ 	.short	0x0000
        /*0062*/ 	.short	0x0000
        /*0064*/ 	.byte	0x00, 0xf5, 0x21, 0x00


	//----- nvinfo : EIATTR_SPARSE_MMA_MASK
	.align		4
.L_128:
        /*0068*/ 	.byte	0x03, 0x50
        /*006a*/ 	.short	0x0000


	//----- nvinfo : EIATTR_MAXREG_COUNT
	.align		4
        /*006c*/ 	.byte	0x03, 0x1b
        /*006e*/ 	.short	0x00ff


	//----- nvinfo : EIATTR_MERCURY_ISA_VERSION
	.align		4
        /*0070*/ 	.byte	0x03, 0x5f
        /*0072*/ 	.short	0x0101


	//----- nvinfo : EIATTR_VRC_CTA_INIT_COUNT
	.align		4
        /*0074*/ 	.byte	0x02, 0x4a
	.zero		1
	.zero		1


	//----- nvinfo : EIATTR_EXIT_INSTR_OFFSETS
	.align		4
        /*0078*/ 	.byte	0x04, 0x1c
        /*007a*/ 	.short	(.L_130 - .L_129)


	//   ....[0]....
.L_129:
        /*007c*/ 	.word	0x000000c0


	//   ....[1]....
        /*0080*/ 	.word	0x000005b0


	//   ....[2]....
        /*0084*/ 	.word	0x000005f0


	//----- nvinfo : EIATTR_CRS_STACK_SIZE
	.align		4
.L_130:
        /*0088*/ 	.byte	0x04, 0x1e
        /*008a*/ 	.short	(.L_132 - .L_131)
.L_131:
        /*008c*/ 	.word	0x00000000


	//----- nvinfo : EIATTR_CBANK_PARAM_SIZE
	.align		4
.L_132:
        /*0090*/ 	.byte	0x03, 0x19
        /*0092*/ 	.short	0x0020


	//----- nvinfo : EIATTR_PARAM_CBANK
	.align		4
        /*0094*/ 	.byte	0x04, 0x0a
        /*0096*/ 	.short	(.L_134 - .L_133)
	.align		4
.L_133:
        /*0098*/ 	.word	index@(.nv.constant0._Z14PadInputKernelPdPKdiiii)
        /*009c*/ 	.short	0x0380
        /*009e*/ 	.short	0x0020


	//----- nvinfo : EIATTR_SW_WAR
	.align		4
.L_134:
        /*00a0*/ 	.byte	0x04, 0x36
        /*00a2*/ 	.short	(.L_136 - .L_135)
.L_135:
        /*00a4*/ 	.word	0x00000008
.L_136:


//--------------------- .nv.info._Z15ZeroArrayKernelPdi --------------------------
	.section	.nv.info._Z15ZeroArrayKernelPdi,"",@"SHT_CUDA_INFO"
	.sectionflags	@""
	.align	4


	//----- nvinfo : EIATTR_CUDA_API_VERSION
	.align		4
        /*0000*/ 	.byte	0x04, 0x37
        /*0002*/ 	.short	(.L_138 - .L_137)
.L_137:
        /*0004*/ 	.word	0x00000082


	//----- nvinfo : EIATTR_KPARAM_INFO
	.align		4
.L_138:
        /*0008*/ 	.byte	0x04, 0x17
        /*000a*/ 	.short	(.L_140 - .L_139)
.L_139:
        /*000c*/ 	.word	0x00000000
        /*0010*/ 	.short	0x0001
        /*0012*/ 	.short	0x0008
        /*0014*/ 	.byte	0x00, 0xf0, 0x11, 0x00


	//----- nvinfo : EIATTR_KPARAM_INFO
	.align		4
.L_140:
        /*0018*/ 	.byte	0x04, 0x17
        /*001a*/ 	.short	(.L_142 - .L_141)
.L_141:
        /*001c*/ 	.word	0x00000000
        /*0020*/ 	.short	0x0000
        /*0022*/ 	.short	0x0000
        /*0024*/ 	.byte	0x00, 0xf5, 0x21, 0x00


	//----- nvinfo : EIATTR_SPARSE_MMA_MASK
	.align		4
.L_142:
        /*0028*/ 	.byte	0x03, 0x50
        /*002a*/ 	.short	0x0000


	//----- nvinfo : EIATTR_MAXREG_COUNT
	.align		4
        /*002c*/ 	.byte	0x03, 0x1b
        /*002e*/ 	.short	0x00ff


	//----- nvinfo : EIATTR_MERCURY_ISA_VERSION
	.align		4
        /*0030*/ 	.byte	0x03, 0x5f
        /*0032*/ 	.short	0x0101


	//----- nvinfo : EIATTR_VRC_CTA_INIT_COUNT
	.align		4
        /*0034*/ 	.byte	0x02, 0x4a
	.zero		1
	.zero		1


	//----- nvinfo : EIATTR_EXIT_INSTR_OFFSETS
	.align		4
        /*0038*/ 	.byte	0x04, 0x1c
        /*003a*/ 	.short	(.L_144 - .L_143)


	//   ....[0]....
.L_143:
        /*003c*/ 	.word	0x00000070


	//   ....[1]....
        /*0040*/ 	.word	0x000000c0


	//----- nvinfo : EIATTR_CBANK_PARAM_SIZE
	.align		4
.L_144:
        /*0044*/ 	.byte	0x03, 0x19
        /*0046*/ 	.short	0x000c


	//----- nvinfo : EIATTR_PARAM_CBANK
	.align		4
        /*0048*/ 	.byte	0x04, 0x0a
        /*004a*/ 	.short	(.L_146 - .L_145)
	.align		4
.L_145:
        /*004c*/ 	.word	index@(.nv.constant0._Z15ZeroArrayKernelPdi)
        /*0050*/ 	.short	0x0380
        /*0052*/ 	.short	0x000c


	//----- nvinfo : EIATTR_SW_WAR
	.align		4
.L_146:
        /*0054*/ 	.byte	0x04, 0x36
        /*0056*/ 	.short	(.L_148 - .L_147)
.L_147:
        /*0058*/ 	.word	0x00000008
.L_148:


//--------------------- .nv.info._Z16AdamUpdateKernelPdS_S_PKddddii --------------------------
	.section	.nv.info._Z16AdamUpdateKernelPdS_S_PKddddii,"",@"SHT_CUDA_INFO"
	.sectionflags	@""
	.align	4


	//----- nvinfo : EIATTR_CUDA_API_VERSION
	.align		4
        /*0000*/ 	.byte	0x04, 0x37
        /*0002*/ 	.short	(.L_150 - .L_149)
.L_149:
        /*0004*/ 	.word	0x00000082


	//----- nvinfo : EIATTR_KPARAM_INFO
	.align		4
.L_150:
        /*0008*/ 	.byte	0x04, 0x17
        /*000a*/ 	.short	(.L_152 - .L_151)
.L_151:
        /*000c*/ 	.word	0x00000000
        /*0010*/ 	.short	0x0008
        /*0012*/ 	.short	0x003c
        /*0014*/ 	.byte	0x00, 0xf0, 0x11, 0x00


	//----- nvinfo : EIATTR_KPARAM_INFO
	.align		4
.L_152:
        /*0018*/ 	.byte	0x04, 0x17
        /*001a*/ 	.short	(.L_154 - .L_153)
.L_153:
        /*001c*/ 	.word	0x00000000
        /*0020*/ 	.short	0x0007
        /*0022*/ 	.short	0x0038
        /*0024*/ 	.byte	0x00, 0xf0, 0x11, 0x00


	//----- nvinfo : EIATTR_KPARAM_INFO
	.align		4
.L_154:
        /*0028*/ 	.byte	0x04, 0x17
        /*002a*/ 	.short	(.L_156 - .L_155)
.L_155:
        /*002c*/ 	.word	0x00000000
        /*0030*/ 	.short	0x0006
        /*0032*/ 	.short	0x0030
        /*0034*/ 	.byte	0x00, 0xf0, 0x21, 0x00


	//----- nvinfo : EIATTR_KPARAM_INFO
	.align		4
.L_156:
        /*0038*/ 	.byte	0x04, 0x17
        /*003a*/ 	.short	(.L_158 - .L_157)
.L_157:
        /*003c*/ 	.word	0x00000000
        /*0040*/ 	.short	0x0005
        /*0042*/ 	.short	0x0028
        /*0044*/ 	.byte	0x00, 0xf0, 0x21, 0x00


	//----- nvinfo : EIATTR_KPARAM_INFO
	.align		4
.L_158:
        /*0048*/ 	.byte	0x04, 0x17
        /*004a*/ 	.short	(.L_160 - .L_159)
.L_159:
        /*004c*/ 	.word	0x00000000
        /*0050*/ 	.short	0x0004
        /*0052*/ 	.short	0x0020
        /*0054*/ 	.byte	0x00, 0xf0, 0x21, 0x00


	//----- nvinfo : EIATTR_KPARAM_INFO
	.align		4
.L_160:
        /*0058*/ 	.byte	0x04, 0x17
        /*005a*/ 	.short	(.L_162 - .L_161)
.L_161:
        /*005c*/ 	.word	0x00000000
        /*0060*/ 	.short	0x0003
        /*0062*/ 	.short	0x0018
        /*0064*/ 	.byte	0x00, 0xf5, 0x21, 0x00


	//----- nvinfo : EIATTR_KPARAM_INFO
	.align		4
.L_162:
        /*0068*/ 	.byte	0x04, 0x17
        /*006a*/ 	.short	(.L_164 - .L_163)
.L_163:
        /*006c*/ 	.word	0x00000000
        /*0070*/ 	.short	0x0002
        /*0072*/ 	.short	0x0010
        /*0074*/ 	.byte	0x00, 0xf5, 0x21, 0x00


	//----- nvinfo : EIATTR_KPARAM_INFO
	.align		4
.L_164:
        /*0078*/ 	.byte	0x04, 0x17
        /*007a*/ 	.short	(.L_166 - .L_165)
.L_165:
        /*007c*/ 	.word	0x00000000
        /*0080*/ 	.short	0x0001
        /*0082*/ 	.short	0x0008
        /*0084*/ 	.byte	0x00, 0xf5, 0x21, 0x00


	//----- nvinfo : EIATTR_KPARAM_INFO
	.align		4
.L_166:
        /*0088*/ 	.byte	0x04, 0x17
        /*008a*/ 	.short	(.L_168 - .L_167)
.L_167:
        /*008c*/ 	.word	0x00000000
        /*0090*/ 	.short	0x0000
        /*0092*/ 	.short	0x0000
        /*0094*/ 	.byte	0x00, 0xf5, 0x21, 0x00


	//----- nvinfo : EIATTR_SPARSE_MMA_MASK
	.align		4
.L_168:
        /*0098*/ 	.byte	0x03, 0x50
        /*009a*/ 	.short	0x0000


	//----- nvinfo : EIATTR_MAXREG_COUNT
	.align		4
        /*009c*/ 	.byte	0x03, 0x1b
        /*009e*/ 	.short	0x00ff


	//----- nvinfo : EIATTR_MERCURY_ISA_VERSION
	.align		4
        /*00a0*/ 	.byte	0x03, 0x5f
        /*00a2*/ 	.short	0x0101


	//----- nvinfo : EIATTR_VRC_CTA_INIT_COUNT
	.align		4
        /*00a4*/ 	.byte	0x02, 0x4a
	.zero		1
	.zero		1


	//----- nvinfo : EIATTR_EXIT_INSTR_OFFSETS
	.align		4
        /*00a8*/ 	.byte	0x04, 0x1c
        /*00aa*/ 	.short	(.L_170 - .L_169)


	//   ....[0]....
.L_169:
        /*00ac*/ 	.word	0x00000070


	//   ....[1]....
        /*00b0*/ 	.word	0x000010c0


	//   ....[2]....
        /*00b4*/ 	.word	0x00001120


	//----- nvinfo : EIATTR_CRS_STACK_SIZE
	.align		4
.L_170:
        /*00b8*/ 	.byte	0x04, 0x1e
        /*00ba*/ 	.short	(.L_172 - .L_171)
.L_171:
        /*00bc*/ 	.word	0x00000000


	//----- nvinfo : EIATTR_CBANK_PARAM_SIZE
	.align		4
.L_172:
        /*00c0*/ 	.byte	0x03, 0x19
        /*00c2*/ 	.short	0x0040


	//----- nvinfo : EIATTR_PARAM_CBANK
	.align		4
        /*00c4*/ 	.byte	0x04, 0x0a
        /*00c6*/ 	.short	(.L_174 - .L_173)
	.align		4
.L_173:
        /*00c8*/ 	.word	index@(.nv.constant0._Z16AdamUpdateKernelPdS_S_PKddddii)
        /*00cc*/ 	.short	0x0380
        /*00ce*/ 	.short	0x0040


	//----- nvinfo : EIATTR_SW_WAR
	.align		4
.L_174:
        /*00d0*/ 	.byte	0x04, 0x36
        /*00d2*/ 	.short	(.L_176 - .L_175)
.L_175:
        /*00d4*/ 	.word	0x00000008
.L_176:


//--------------------- .nv.info._Z19ConvInputGradKernelPdPKdS1_iiiiiiiii --------------------------
	.section	.nv.info._Z19ConvInputGradKernelPdPKdS1_iiiiiiiii,"",@"SHT_CUDA_INFO"
	.sectionflags	@""
	.align	4


	//----- nvinfo : EIATTR_CUDA_API_VERSION
	.align		4
        /*0000*/ 	.byte	0x04, 0x37
        /*0002*/ 	.short	(.L_178 - .L_177)
.L_177:
        /*0004*/ 	.word	0x00000082


	//----- nvinfo : EIATTR_KPARAM_INFO
	.align		4
.L_178:
        /*0008*/ 	.byte	0x04, 0x17
        /*000a*/ 	.short	(.L_180 - .L_179)
.L_179:
        /*000c*/ 	.word	0x00000000
        /*0010*/ 	.short	0x000b
        /*0012*/ 	.short	0x0038
        /*0014*/ 	.byte	0x00, 0xf0, 0x11, 0x00


	//----- nvinfo : EIATTR_KPARAM_INFO
	.align		4
.L_180:
        /*0018*/ 	.byte	0x04, 0x17
        /*001a*/ 	.short	(.L_182 - .L_181)
.L_181:
        /*001c*/ 	.word	0x00000000
        /*0020*/ 	.short	0x000a
        /*0022*/ 	.short	0x0034
        /*0024*/ 	.byte	0x00, 0xf0, 0x11, 0x00


	//----- nvinfo : EIATTR_KPARAM_INFO
	.align		4
.L_182:
        /*0028*/ 	.byte	0x04, 0x17
        /*002a*/ 	.short	(.L_184 - .L_183)
.L_183:
        /*002c*/ 	.word	0x00000000
        /*0030*/ 	.short	0x0009
        /*0032*/ 	.short	0x0030
        /*0034*/ 	.byte	0x00, 0xf0, 0x11, 0x00


	//----- nvinfo : EIATTR_KPARAM_INFO
	.align		4
.L_184:
        /*0038*/ 	.byte	0x04, 0x17
        /*003a*/ 	.short	(.L_186 - .L_185)
.L_185:
        /*003c*/ 	.word	0x00000000
        /*0040*/ 	.short	0x0008
        /*0042*/ 	.short	0x002c
        /*0044*/ 	.byte	0x00, 0xf0, 0x11, 0x00


	//----- nvinfo : EIATTR_KPARAM_INFO
	.align		4
.L_186:
        /*0048*/ 	.byte	0x04, 0x17
        /*004a*/ 	.short	(.L_188 - .L_187)
.L_187:
        /*004c*/ 	.word	0x00000000
        /*0050*/ 	.short	0x0007
        /*0052*/ 	.short	0x0028
        /*0054*/ 	.byte	0x00, 0xf0, 0x11, 0x00


	//----- nvinfo : EIATTR_KPARAM_INFO
	.align		4
.L_188:
        /*0058*/ 	.byte	0x04, 0x17
        /*005a*/ 	.short	(.L_190 - .L_189)
.L_189:
        /*005c*/ 	.word	0x00000000
        /*0060*/ 	.short	0x0006
        /*0062*/ 	.short	0x0024
        /*0064*/ 	.byte	0x00, 0xf0, 0x11, 0x00


	//----- nvinfo : EIATTR_KPARAM_INFO
	.align		4
.L_190:
        /*0068*/ 	.byte	0x04, 0x17
        /*006a*/ 	.short	(.L_192 - .L_191)
.L_191:
        /*006c*/ 	.word	0x00000000
        /*0070*/ 	.short	0x0005
        /*0072*/ 	.short	0x0020
        /*0074*/ 	.byte	0x00, 0xf0, 0x11, 0x00


	//----- nvinfo : EIATTR_KPARAM_INFO
	.align		4
.L_192:
        /*0078*/ 	.byte	0x04, 0x17
        /*007a*/ 	.short	(.L_194 - .L_193)
.L_193:
        /*007c*/ 	.word	0x00000000
        /*0080*/ 	.short	0x0004
        /*0082*/ 	.short	0x001c
        /*0084*/ 	.byte	0x00, 0xf0, 0x11, 0x00


	//----- nvinfo : EIATTR_KPARAM_INFO
	.align		4
.L_194:
        /*0088*/ 	.byte	0x04, 0x17
        /*008a*/ 	.short	(.L_196 - .L_195)
.L_195:
        /*008c*/ 	.word	0x00000000
        /*0090*/ 	.short	0x0003
        /*0092*/ 	.short	0x0018
        /*0094*/ 	.byte	0x00, 0xf0, 0x11, 0x00


	//----- nvinfo : EIATTR_KPARAM_INFO
	.align		4
.L_196:
        /*0098*/ 	.byte	0x04, 0x17
        /*009a*/ 	.short	(.L_198 - .L_197)
.L_197:
        /*009c*/ 	.word	0x00000000
        /*00a0*/ 	.short	0x0002
        /*00a2*/ 	.short	0x0010
        /*00a4*/ 	.byte	0x00, 0xf5, 0x21, 0x00


	//----- nvinfo : EIATTR_KPARAM_INFO
	.align		4
.L_198:
        /*00a8*/ 	.byte	0x04, 0x17
        /*00aa*/ 	.short	(.L_200 - .L_199)
.L_199:
        /*00ac*/ 	.word	0x00000000
        /*00b0*/ 	.short	0x0001
        /*00b2*/ 	.short	0x0008
        /*00b4*/ 	.byte	0x00, 0xf5, 0x21, 0x00


	//----- nvinfo : EIATTR_KPARAM_INFO
	.align		4
.L_200:
        /*00b8*/ 	.byte	0x04, 0x17
        /*00ba*/ 	.short	(.L_202 - .L_201)
.L_201:
        /*00bc*/ 	.word	0x00000000
        /*00c0*/ 	.short	0x0000
        /*00c2*/ 	.short	0x0000
        /*00c4*/ 	.byte	0x00, 0xf5, 0x21, 0x00


	//----- nvinfo : EIATTR_SPARSE_MMA_MASK
	.align		4
.L_202:
        /*00c8*/ 	.byte	0x03, 0x50
        /*00ca*/ 	.short	0x0000


	//----- nvinfo : EIATTR_MAXREG_COUNT
	.align		4
        /*00cc*/ 	.byte	0x03, 0x1b
        /*00ce*/ 	.short	0x00ff


	//----- nvinfo : EIATTR_MERCURY_ISA_VERSION
	.align		4
        /*00d0*/ 	.byte	0x03, 0x5f
        /*00d2*/ 	.short	0x0101


	//----- nvinfo : EIATTR_VRC_CTA_INIT_COUNT
	.align		4
        /*00d4*/ 	.byte	0x02, 0x4a
	.zero		1
	.zero		1


	//----- nvinfo : EIATTR_EXIT_INSTR_OFFSETS
	.align		4
        /*00d8*/ 	.byte	0x04, 0x1c
        /*00da*/ 	.short	(.L_204 - .L_203)


	//   ....[0]....
.L_203:
        /*00dc*/ 	.word	0x000000b0


	//   ....[1]....
        /*00e0*/ 	.word	0x000026f0


	//----- nvinfo : EIATTR_CRS_STACK_SIZE
	.align		4
.L_204:
        /*00e4*/ 	.byte	0x04, 0x1e
        /*00e6*/ 	.short	(.L_206 - .L_205)
.L_205:
        /*00e8*/ 	.word	0x00000000


	//----- nvinfo : EIATTR_CBANK_PARAM_SIZE
	.align		4
.L_206:
        /*00ec*/ 	.byte	0x03, 0x19
        /*00ee*/ 	.short	0x003c


	//----- nvinfo : EIATTR_PARAM_CBANK
	.align		4
        /*00f0*/ 	.byte	0x04, 0x0a
        /*00f2*/ 	.short	(.L_208 - .L_207)
	.align		4
.L_207:
        /*00f4*/ 	.word	index@(.nv.constant0._Z19ConvInputGradKernelPdPKdS1_iiiiiiiii)
        /*00f8*/ 	.short	0x0380
        /*00fa*/ 	.short	0x003c


	//----- nvinfo : EIATTR_SW_WAR
	.align		4
.L_208:
        /*00fc*/ 	.byte	0x04, 0x36
        /*00fe*/ 	.short	(.L_210 - .L_209)
.L_209:
        /*0100*/ 	.word	0x00000008
.L_210:


//--------------------- .nv.info._Z20ApplyReLUDerivKernelPdPKdS1_i --------------------------
	.section	.nv.info._Z20ApplyReLUDerivKernelPdPKdS1_i,"",@"SHT_CUDA_INFO"
	.sectionflags	@""
	.align	4


	//----- nvinfo : EIATTR_CUDA_API_VERSION
	.align		4
        /*0000*/ 	.byte	0x04, 0x37
        /*0002*/ 	.short	(.L_212 - .L_211)
.L_211:
        /*0004*/ 	.word	0x00000082


	//----- nvinfo : EIATTR_KPARAM_INFO
	.align		4
.L_212:
        /*0008*/ 	.byte	0x04, 0x17
        /*000a*/ 	.short	(.L_214 - .L_213)
.L_213:
        /*000c*/ 	.word	0x00000000
        /*0010*/ 	.short	0x0003
        /*0012*/ 	.short	0x0018
        /*0014*/ 	.byte	0x00, 0xf0, 0x11, 0x00


	//----- nvinfo : EIATTR_KPARAM_INFO
	.align		4
.L_214:
        /*0018*/ 	.byte	0x04, 0x17
        /*001a*/ 	.short	(.L_216 - .L_215)
.L_215:
        /*001c*/ 	.word	0x00000000
        /*0020*/ 	.short	0x0002
        /*0022*/ 	.short	0x0010
        /*0024*/ 	.byte	0x00, 0xf5, 0x21, 0x00


	//----- nvinfo : EIATTR_KPARAM_INFO
	.align		4
.L_216:
        /*0028*/ 	.byte	0x04, 0x17
        /*002a*/ 	.short	(.L_218 - .L_217)
.L_217:
        /*002c*/ 	.word	0x00000000
        /*0030*/ 	.short	0x0001
        /*0032*/ 	.short	0x0008
        /*0034*/ 	.byte	0x00, 0xf5, 0x21, 0x00


	//----- nvinfo : EIATTR_KPARAM_INFO
	.align		4
.L_218:
        /*0038*/ 	.byte	0x04, 0x17
        /*003a*/ 	.short	(.L_220 - .L_219)
.L_219:
        /*003c*/ 	.word	0x00000000
        /*0040*/ 	.short	0x0000
        /*0042*/ 	.short	0x0000
        /*0044*/ 	.byte	0x00, 0xf5, 0x21, 0x00


	//----- nvinfo : EIATTR_SPARSE_MMA_MASK
	.align		4
.L_220:
        /*0048*/ 	.byte	0x03, 0x50
        /*004a*/ 	.short	0x0000


	//----- nvinfo : EIATTR_MAXREG_COUNT
	.align		4
        /*004c*/ 	.byte	0x03, 0x1b
        /*004e*/ 	.short	0x00ff


	//----- nvinfo : EIATTR_MERCURY_ISA_VERSION
	.align		4
        /*0050*/ 	.byte	0x03, 0x5f
        /*0052*/ 	.short	0x0101


	//----- nvinfo : EIATTR_VRC_CTA_INIT_COUNT
	.align		4
        /*0054*/ 	.byte	0x02, 0x4a
	.zero		1
	.zero		1


	//----- nvinfo : EIATTR_EXIT_INSTR_OFFSETS
	.align		4
        /*0058*/ 	.byte	0x04, 0x1c
        /*005a*/ 	.short	(.L_222 - .L_221)


	//   ....[0]....
.L_221:
        /*005c*/ 	.word	0x00000070


	//   ....[1]....
        /*0060*/ 	.word	0x00000160


	//----- nvinfo : EIATTR_CBANK_PARAM_SIZE
	.align		4
.L_222:
        /*0064*/ 	.byte	0x03, 0x19
        /*0066*/ 	.short	0x001c


	//----- nvinfo : EIATTR_PARAM_CBANK
	.align		4
        /*0068*/ 	.byte	0x04, 0x0a
        /*006a*/ 	.short	(.L_224 - .L_223)
	.align		4
.L_223:
        /*006c*/ 	.word	index@(.nv.constant0._Z20ApplyReLUDerivKernelPdPKdS1_i)
        /*0070*/ 	.short	0x0380
        /*0072*/ 	.short	0x001c


	//----- nvinfo : EIATTR_SW_WAR
	.align		4
.L_224:
        /*0074*/ 	.byte	0x04, 0x36
        /*0076*/ 	.short	(.L_226 - .L_225)
.L_225:
        /*0078*/ 	.word	0x00000008
.L_226:


//--------------------- .nv.info._Z18ConvBiasGradKernelPdPKdiii --------------------------
	.section	.nv.info._Z18ConvBiasGradKernelPdPKdiii,"",@"SHT_CUDA_INFO"
	.sectionflags	@""
	.align	4


	//----- nvinfo : EIATTR_CUDA_API_VERSION
	.align		4
        /*0000*/ 	.byte	0x04, 0x37
        /*0002*/ 	.short	(.L_228 - .L_227)
.L_227:
        /*0004*/ 	.word	0x00000082


	//----- nvinfo : EIATTR_KPARAM_INFO
	.align		4
.L_228:
        /*0008*/ 	.byte	0x04, 0x17
        /*000a*/ 	.short	(.L_230 - .L_229)
.L_229:
        /*000c*/ 	.word	0x00000000
        /*0010*/ 	.short	0x0004
        /*0012*/ 	.short	0x0018
        /*0014*/ 	.byte	0x00, 0xf0, 0x11, 0x00


	//----- nvinfo : EIATTR_KPARAM_INFO
	.align		4
.L_230:
        /*0018*/ 	.byte	0x04, 0x17
        /*001a*/ 	.short	(.L_232 - .L_231)
.L_231:
        /*001c*/ 	.word	0x00000000
        /*0020*/ 	.short	0x0003
        /*0022*/ 	.short	0x0014
        /*0024*/ 	.byte	0x00, 0xf0, 0x11, 0x00


	//----- nvinfo : EIATTR_KPARAM_INFO
	.align		4
.L_232:
        /*0028*/ 	.byte	0x04, 0x17
        /*002a*/ 	.short	(.L_234 - .L_233)
.L_233:
        /*002c*/ 	.word	0x00000000
        /*0030*/ 	.short	0x0002
        /*0032*/ 	.short	0x0010
        /*0034*/ 	.byte	0x00, 0xf0, 0x11, 0x00


	//----- nvinfo : EIATTR_KPARAM_INFO
	.align		4
.L_234:
        /*0038*/ 	.byte	0x04, 0x17
        /*003a*/ 	.short	(.L_236 - .L_235)
.L_235:
        /*003c*/ 	.word	0x00000000
        /*0040*/ 	.short	0x0001
        /*0042*/ 	.short	0x0008
        /*0044*/ 	.byte	0x00, 0xf5, 0x21, 0x00


	//----- nvinfo : EIATTR_KPARAM_INFO
	.align		4
.L_236:
        /*0048*/ 	.byte	0x04, 0x17
        /*004a*/ 	.short	(.L_238 - .L_237)
.L_237:
        /*004c*/ 	.word	0x00000000
        /*0050*/ 	.short	0x0000
        /*0052*/ 	.short	0x0000
        /*0054*/ 	.byte	0x00, 0xf5, 0x21, 0x00


	//----- nvinfo : EIATTR_SPARSE_MMA_MASK
	.align		4
.L_238:
        /*0058*/ 	.byte	0x03, 0x50
        /*005a*/ 	.short	0x0000


	//----- nvinfo : EIATTR_MAXREG_COUNT
	.align		4
        /*005c*/ 	.byte	0x03, 0x1b
        /*005e*/ 	.short	0x00ff


	//----- nvinfo : EIATTR_MERCURY_ISA_VERSION
	.align		4
        /*0060*/ 	.byte	0x03, 0x5f
        /*0062*/ 	.short	0x0101


	//----- nvinfo : EIATTR_VRC_CTA_INIT_COUNT
	.align		4
        /*0064*/ 	.byte	0x02, 0x4a
	.zero		1
	.zero		1


	//----- nvinfo : EIATTR_EXIT_INSTR_OFFSETS
	.align		4
        /*0068*/ 	.byte	0x04, 0x1c
        /*006a*/ 	.short	(.L_240 - .L_239)


	//   ....[0]....
.L_239:
        /*006c*/ 	.word	0x00000070


	//   ....[1]....
        /*0070*/ 	.word	0x00000880


	//----- nvinfo : EIATTR_CBANK_PARAM_SIZE
	.align		4
.L_240:
        /*0074*/ 	.byte	0x03, 0x19
        /*0076*/ 	.short	0x001c


	//----- nvinfo : EIATTR_PARAM_CBANK
	.align		4
        /*0078*/ 	.byte	0x04, 0x0a
        /*007a*/ 	.short	(.L_242 - .L_241)
	.align		4
.L_241:
        /*007c*/ 	.word	index@(.nv.constant0._Z18ConvBiasGradKernelPdPKdiii)
        /*0080*/ 	.short	0x0380
        /*0082*/ 	.short	0x001c


	//----- nvinfo : EIATTR_SW_WAR
	.align		4
.L_242:
        /*0084*/ 	.byte	0x04, 0x36
        /*0086*/ 	.short	(.L_244 - .L_243)
.L_243:
        /*0088*/ 	.word	0x00000008
.L_244:


//--------------------- .nv.info._Z20ConvWeightGradKernelPdS_PKdS1_iiiiiiii --------------------------
	.section	.nv.info._Z20ConvWeightGradKernelPdS_PKdS1_iiiiiiii,"",@"SHT_CUDA_INFO"
	.sectionflags	@""
	.align	4


	//----- nvinfo : EIATTR_CUDA_API_VERSION
	.align		4
        /*0000*/ 	.byte	0x04, 0x37
        /*0002*/ 	.short	(.L_246 - .L_245)
.L_245:
        /*0004*/ 	.word	0x00000082


	//----- nvinfo : EIATTR_KPARAM_INFO
	.align		4
.L_246:
        /*0008*/ 	.byte	0x04, 0x17
        /*000a*/ 	.short	(.L_248 - .L_247)
.L_247:
        /*000c*/ 	.word	0x00000000
        /*0010*/ 	.short	0x000b
        /*0012*/ 	.short	0x003c
        /*0014*/ 	.byte	0x00, 0xf0, 0x11, 0x00


	//----- nvinfo : EIATTR_KPARAM_INFO
	.align		4
.L_248:
        /*0018*/ 	.byte	0x04, 0x17
        /*001a*/ 	.short	(.L_250 - .L_249)
.L_249:
        /*001c*/ 	.word	0x00000000
        /*0020*/ 	.short	0x000a
        /*0022*/ 	.short	0x0038
        /*0024*/ 	.byte	0x00, 0xf0, 0x11, 0x00


	//----- nvinfo : EIATTR_KPARAM_INFO
	.align		4
.L_250:
        /*0028*/ 	.byte	0x04, 0x17
        /*002a*/ 	.short	(.L_252 - .L_251)
.L_251:
        /*002c*/ 	.word	0x00000000
        /*0030*/ 	.short	0x0009
        /*0032*/ 	.short	0x0034
        /*0034*/ 	.byte	0x00, 0xf0, 0x11, 0x00


	//----- nvinfo : EIATTR_KPARAM_INFO
	.align		4
.L_252:
        /*0038*/ 	.byte	0x04, 0x17
        /*003a*/ 	.short	(.L_254 - .L_253)
.L_253:
        /*003c*/ 	.word	0x00000000
        /*0040*/ 	.short	0x0008
        /*0042*/ 	.short	0x0030
        /*0044*/ 	.byte	0x00, 0xf0, 0x11, 0x00


	//----- nvinfo : EIATTR_KPARAM_INFO
	.align		4
.L_254:
        /*0048*/ 	.byte	0x04, 0x17
        /*004a*/ 	.short	(.L_256 - .L_255)
.L_255:
        /*004c*/ 	.word	0x00000000
        /*0050*/ 	.short	0x0007
        /*0052*/ 	.short	0x002c
        /*0054*/ 	.byte	0x00, 0xf0, 0x11, 0x00


	//----- nvinfo : EIATTR_KPARAM_INFO
	.align		4
.L_256:
        /*0058*/ 	.byte	0x04, 0x17
        /*005a*/ 	.short	(.L_258 - .L_257)
.L_257:
        /*005c*/ 	.word	0x00000000
        /*0060*/ 	.short	0x0006
        /*0062*/ 	.short	0x0028
        /*0064*/ 	.byte	0x00, 0xf0, 0x11, 0x00


	//----- nvinfo : EIATTR_KPARAM_INFO
	.align		4
.L_258:
        /*0068*/ 	.byte	0x04, 0x17
        /*006a*/ 	.short	(.L_260 - .L_259)
.L_259:
        /*006c*/ 	.word	0x00000000
        /*0070*/ 	.short	0x0005
        /*0072*/ 	.short	0x0024
        /*0074*/ 	.byte	0x00, 0xf0, 0x11, 0x00


	//----- nvinfo : EIATTR_KPARAM_INFO
	.align		4
.L_260:
        /*0078*/ 	.byte	0x04, 0x17
        /*007a*/ 	.short	(.L_262 - .L_261)
.L_261:
        /*007c*/ 	.word	0x00000000
        /*0080*/ 	.short	0x0004
        /*0082*/ 	.short	0x0020
        /*0084*/ 	.byte	0x00, 0xf0, 0x11, 0x00


	//----- nvinfo : EIATTR_KPARAM_INFO
	.align		4
.L_262:
        /*0088*/ 	.byte	0x04, 0x17
        /*008a*/ 	.short	(.L_264 - .L_263)
.L_263:
        /*008c*/ 	.word	0x00000000
        /*0090*/ 	.short	0x0003
        /*0092*/ 	.short	0x0018
        /*0094*/ 	.byte	0x00, 0xf5, 0x21, 0x00


	//----- nvinfo : EIATTR_KPARAM_INFO
	.align		4
.L_264:
        /*0098*/ 	.byte	0x04, 0x17
        /*009a*/ 	.short	(.L_266 - .L_265)
.L_265:
        /*009c*/ 	.word	0x00000000
        /*00a0*/ 	.short	0x0002
        /*00a2*/ 	.short	0x0010
        /*00a4*/ 	.byte	0x00, 0xf5, 0x21, 0x00


	//----- nvinfo : EIATTR_KPARAM_INFO
	.align		4
.L_266:
        /*00a8*/ 	.byte	0x04, 0x17
        /*00aa*/ 	.short	(.L_268 - .L_267)
.L_267:
        /*00ac*/ 	.word	0x00000000
        /*00b0*/ 	.short	0x0001
        /*00b2*/ 	.short	0x0008
        /*00b4*/ 	.byte	0x00, 0xf5, 0x21, 0x00


	//----- nvinfo : EIATTR_KPARAM_INFO
	.align		4
.L_268:
        /*00b8*/ 	.byte	0x04, 0x17
        /*00ba*/ 	.short	(.L_270 - .L_269)
.L_269:
        /*00bc*/ 	.word	0x00000000
        /*00c0*/ 	.short	0x0000
        /*00c2*/ 	.short	0x0000
        /*00c4*/ 	.byte	0x00, 0xf5, 0x21, 0x00


	//----- nvinfo : EIATTR_SPARSE_MMA_MASK
	.align		4
.L_270:
        /*00c8*/ 	.byte	0x03, 0x50
        /*00ca*/ 	.short	0x0000


	//----- nvinfo : EIATTR_MAXREG_COUNT
	.align		4
        /*00cc*/ 	.byte	0x03, 0x1b
        /*00ce*/ 	.short	0x00ff


	//----- nvinfo : EIATTR_MERCURY_ISA_VERSION
	.align		4
        /*00d0*/ 	.byte	0x03, 0x5f
        /*00d2*/ 	.short	0x0101


	//----- nvinfo : EIATTR_VRC_CTA_INIT_COUNT
	.align		4
        /*00d4*/ 	.byte	0x02, 0x4a
	.zero		1
	.zero		1


	//----- nvinfo : EIATTR_EXIT_INSTR_OFFSETS
	.align		4
        /*00d8*/ 	.byte	0x04, 0x1c
        /*00da*/ 	.short	(.L_272 - .L_271)


	//   ....[0]....
.L_271:
        /*00dc*/ 	.word	0x000000b0


	//   ....[1]....
        /*00e0*/ 	.word	0x00000ec0


	//----- nvinfo : EIATTR_CBANK_PARAM_SIZE
	.align		4
.L_272:
        /*00e4*/ 	.byte	0x03, 0x19
        /*00e6*/ 	.short	0x0040


	//----- nvinfo : EIATTR_PARAM_CBANK
	.align		4
        /*00e8*/ 	.byte	0x04, 0x0a
        /*00ea*/ 	.short	(.L_274 - .L_273)
	.align		4
.L_273:
        /*00ec*/ 	.word	index@(.nv.constant0._Z20ConvWeightGradKernelPdS_PKdS1_iiiiiiii)
        /*00f0*/ 	.short	0x0380
        /*00f2*/ 	.short	0x0040


	//----- nvinfo : EIATTR_SW_WAR
	.align		4
.L_274:
        /*00f4*/ 	.byte	0x04, 0x36
        /*00f6*/ 	.short	(.L_276 - .L_275)
.L_275:
        /*00f8*/ 	.word	0x00000008
.L_276:


//--------------------- .nv.info._Z18PoolBackwardKernelPdPKdPKiS3_iiiiii --------------------------
	.section	.nv.info._Z18PoolBackwardKernelPdPKdPKiS3_iiiiii,"",@"SHT_CUDA_INFO"
	.sectionflags	@""
	.align	4


	//----- nvinfo : EIATTR_CUDA_API_VERSION
	.align		4
        /*0000*/ 	.byte	0x04, 0x37
        /*0002*/ 	.short	(.L_278 - .L_277)
.L_277:
        /*0004*/ 	.word	0x00000082


	//----- nvinfo : EIATTR_KPARAM_INFO
	.align		4
.L_278:
        /*0008*/ 	.byte	0x04, 0x17
        /*000a*/ 	.short	(.L_280 - .L_279)
.L_279:
        /*000c*/ 	.word	0x00000000
        /*0010*/ 	.short	0x0009
        /*0012*/ 	.short	0x0034
        /*0014*/ 	.byte	0x00, 0xf0, 0x11, 0x00


	//----- nvinfo : EIATTR_KPARAM_INFO
	.align		4
.L_280:
        /*0018*/ 	.byte	0x04, 0x17
        /*001a*/ 	.short	(.L_282 - .L_281)
.L_281:
        /*001c*/ 	.word	0x00000000
        /*0020*/ 	.short	0x0008
        /*0022*/ 	.short	0x0030
        /*0024*/ 	.byte	0x00, 0xf0, 0x11, 0x00


	//----- nvinfo : EIATTR_KPARAM_INFO
	.align		4
.L_282:
        /*0028*/ 	.byte	0x04, 0x17
        /*002a*/ 	.short	(.L_284 - .L_283)
.L_283:
        /*002c*/ 	.word	0x00000000
        /*0030*/ 	.short	0x0007
        /*0032*/ 	.short	0x002c
        /*0034*/ 	.byte	0x00, 0xf0, 0x11, 0x00


	//----- nvinfo : EIATTR_KPARAM_INFO
	.align		4
.L_284:
        /*0038*/ 	.byte	0x04, 0x17
        /*003a*/ 	.short	(.L_286 - .L_285)
.L_285:
        /*003c*/ 	.word	0x00000000
        /*0040*/ 	.short	0x0006
        /*0042*/ 	.short	0x0028
        /*0044*/ 	.byte	0x00, 0xf0, 0x11, 0x00


	//----- nvinfo : EIATTR_KPARAM_INFO
	.align		4
.L_286:
        /*0048*/ 	.byte	0x04, 0x17
        /*004a*/ 	.short	(.L_288 - .L_287)
.L_287:
        /*004c*/ 	.word	0x00000000
        /*0050*/ 	.short	0x0005
        /*0052*/ 	.short	0x0024
        /*0054*/ 	.byte	0x00, 0xf0, 0x11, 0x00


	//----- nvinfo : EIATTR_KPARAM_INFO
	.align		4
.L_288:
        /*0058*/ 	.byte	0x04, 0x17
        /*005a*/ 	.short	(.L_290 - .L_289)
.L_289:
        /*005c*/ 	.word	0x00000000
        /*0060*/ 	.short	0x0004
        /*0062*/ 	.short	0x0020
        /*0064*/ 	.byte	0x00, 0xf0, 0x11, 0x00


	//----- nvinfo : EIATTR_KPARAM_INFO
	.align		4
.L_290:
        /*0068*/ 	.byte	0x04, 0x17
        /*006a*/ 	.short	(.L_292 - .L_291)
.L_291:
        /*006c*/ 	.word	0x00000000
        /*0070*/ 	.short	0x0003
        /*0072*/ 	.short	0x0018
        /*0074*/ 	.byte	0x00, 0xf5, 0x21, 0x00


	//----- nvinfo : EIATTR_KPARAM_INFO
	.align		4
.L_292:
        /*0078*/ 	.byte	0x04, 0x17
        /*007a*/ 	.short	(.L_294 - .L_293)
.L_293:
        /*007c*/ 	.word	0x00000000
        /*0080*/ 	.short	0x0002
        /*0082*/ 	.short	0x0010
        /*0084*/ 	.byte	0x00, 0xf5, 0x21, 0x00


	//----- nvinfo : EIATTR_KPARAM_INFO
	.align		4
.L_294:
        /*0088*/ 	.byte	0x04, 0x17
        /*008a*/ 	.short	(.L_296 - .L_295)
.L_295:
        /*008c*/ 	.word	0x00000000
        /*0090*/ 	.short	0x0001
        /*0092*/ 	.short	0x0008
        /*0094*/ 	.byte	0x00, 0xf5, 0x21, 0x00


	//----- nvinfo : EIATTR_KPARAM_INFO
	.align		4
.L_296:
        /*0098*/ 	.byte	0x04, 0x17
        /*009a*/ 	.short	(.L_298 - .L_297)
.L_297:
        /*009c*/ 	.word	0x00000000
        /*00a0*/ 	.short	0x0000
        /*00a2*/ 	.short	0x0000
        /*00a4*/ 	.byte	0x00, 0xf5, 0x21, 0x00


	//----- nvinfo : EIATTR_SPARSE_MMA_MASK
	.align		4
.L_298:
        /*00a8*/ 	.byte	0x03, 0x50
        /*00aa*/ 	.short	0x0000


	//----- nvinfo : EIATTR_MAXREG_COUNT
	.align		4
        /*00ac*/ 	.byte	0x03, 0x1b
        /*00ae*/ 	.short	0x00ff


	//----- nvinfo : EIATTR_MERCURY_ISA_VERSION
	.align		4
        /*00b0*/ 	.byte	0x03, 0x5f
        /*00b2*/ 	.short	0x0101


	//----- nvinfo : EIATTR_VRC_CTA_INIT_COUNT
	.align		4
        /*00b4*/ 	.byte	0x02, 0x4a
	.zero		1
	.zero		1


	//----- nvinfo : EIATTR_EXIT_INSTR_OFFSETS
	.align		4
        /*00b8*/ 	.byte	0x04, 0x1c
        /*00ba*/ 	.short	(.L_300 - .L_299)


	//   ....[0]....
.L_299:
        /*00bc*/ 	.word	0x000000b0


	//   ....[1]....
        /*00c0*/ 	.word	0x00000630


	//----- nvinfo : EIATTR_CRS_STACK_SIZE
	.align		4
.L_300:
        /*00c4*/ 	.byte	0x04, 0x1e
        /*00c6*/ 	.short	(.L_302 - .L_301)
.L_301:
        /*00c8*/ 	.word	0x00000000


	//----- nvinfo : EIATTR_CBANK_PARAM_SIZE
	.align		4
.L_302:
        /*00cc*/ 	.byte	0x03, 0x19
        /*00ce*/ 	.short	0x0038


	//----- nvinfo : EIATTR_PARAM_CBANK
	.align		4
        /*00d0*/ 	.byte	0x04, 0x0a
        /*00d2*/ 	.short	(.L_304 - .L_303)
	.align		4
.L_303:
        /*00d4*/ 	.word	index@(.nv.constant0._Z18PoolBackwardKernelPdPKdPKiS3_iiiiii)
        /*00d8*/ 	.short	0x0380
        /*00da*/ 	.short	0x0038


	//----- nvinfo : EIATTR_SW_WAR
	.align		4
.L_304:
        /*00dc*/ 	.byte	0x04, 0x36
        /*00de*/ 	.short	(.L_306 - .L_305)
.L_305:
        /*00e0*/ 	.word	0x00000008
.L_306:


//--------------------- .nv.info._Z17FCInputGradKernelPdPKdS1_ii --------------------------
	.section	.nv.info._Z17FCInputGradKernelPdPKdS1_ii,"",@"SHT_CUDA_INFO"
	.sectionflags	@""
	.align	4


	//----- nvinfo : EIATTR_CUDA_API_VERSION
	.align		4
        /*0000*/ 	.byte	0x04, 0x37
        /*0002*/ 	.short	(.L_308 - .L_307)
.L_307:
        /*0004*/ 	.word	0x00000082


	//----- nvinfo : EIATTR_KPARAM_INFO
	.align		4
.L_308:
        /*0008*/ 	.byte	0x04, 0x17
        /*000a*/ 	.short	(.L_310 - .L_309)
.L_309:
        /*000c*/ 	.word	0x00000000
        /*0010*/ 	.short	0x0004
        /*0012*/ 	.short	0x001c
        /*0014*/ 	.byte	0x00, 0xf0, 0x11, 0x00


	//----- nvinfo : EIATTR_KPARAM_INFO
	.align		4
.L_310:
        /*0018*/ 	.byte	0x04, 0x17
        /*001a*/ 	.short	(.L_312 - .L_311)
.L_311:
        /*001c*/ 	.word	0x00000000
        /*0020*/ 	.short	0x0003
        /*0022*/ 	.short	0x0018
        /*0024*/ 	.byte	0x00, 0xf0, 0x11, 0x00


	//----- nvinfo : EIATTR_KPARAM_INFO
	.align		4
.L_312:
        /*0028*/ 	.byte	0x04, 0x17
        /*002a*/ 	.short	(.L_314 - .L_313)
.L_313:
        /*002c*/ 	.word	0x00000000
        /*0030*/ 	.short	0x0002
        /*0032*/ 	.short	0x0010
        /*0034*/ 	.byte	0x00, 0xf5, 0x21, 0x00


	//----- nvinfo : EIATTR_KPARAM_INFO
	.align		4
.L_314:
        /*0038*/ 	.byte	0x04, 0x17
        /*003a*/ 	.short	(.L_316 - .L_315)
.L_315:
        /*003c*/ 	.word	0x00000000
        /*0040*/ 	.short	0x0001
        /*0042*/ 	.short	0x0008
        /*0044*/ 	.byte	0x00, 0xf5, 0x21, 0x00


	//----- nvinfo : EIATTR_KPARAM_INFO
	.align		4
.L_316:
        /*0048*/ 	.byte	0x04, 0x17
        /*004a*/ 	.short	(.L_318 - .L_317)
.L_317:
        /*004c*/ 	.word	0x00000000
        /*0050*/ 	.short	0x0000
        /*0052*/ 	.short	0x0000
        /*0054*/ 	.byte	0x00, 0xf5, 0x21, 0x00


	//----- nvinfo : EIATTR_SPARSE_MMA_MASK
	.align		4
.L_318:
        /*0058*/ 	.byte	0x03, 0x50
        /*005a*/ 	.short	0x0000


	//----- nvinfo : EIATTR_MAXREG_COUNT
	.align		4
        /*005c*/ 	.byte	0x03, 0x1b
        /*005e*/ 	.short	0x00ff


	//----- nvinfo : EIATTR_MERCURY_ISA_VERSION
	.align		4
        /*0060*/ 	.byte	0x03, 0x5f
        /*0062*/ 	.short	0x0101


	//----- nvinfo : EIATTR_VRC_CTA_INIT_COUNT
	.align		4
        /*0064*/ 	.byte	0x02, 0x4a
	.zero		1
	.zero		1


	//----- nvinfo : EIATTR_EXIT_INSTR_OFFSETS
	.align		4
        /*0068*/ 	.byte	0x04, 0x1c
        /*006a*/ 	.short	(.L_320 - .L_319)


	//   ....[0]....
.L_319:
        /*006c*/ 	.word	0x00000070


	//   ....[1]....
        /*0070*/ 	.word	0x00000c10


	//----- nvinfo : EIATTR_CBANK_PARAM_SIZE
	.align		4
.L_320:
        /*0074*/ 	.byte	0x03, 0x19
        /*0076*/ 	.short	0x0020


	//----- nvinfo : EIATTR_PARAM_CBANK
	.align		4
        /*0078*/ 	.byte	0x04, 0x0a
        /*007a*/ 	.short	(.L_322 - .L_321)
	.align		4
.L_321:
        /*007c*/ 	.word	index@(.nv.constant0._Z17FCInputGradKernelPdPKdS1_ii)
        /*0080*/ 	.short	0x0380
        /*0082*/ 	.short	0x0020


	//----- nvinfo : EIATTR_SW_WAR
	.align		4
.L_322:
        /*0084*/ 	.byte	0x04, 0x36
        /*0086*/ 	.short	(.L_324 - .L_323)
.L_323:
        /*0088*/ 	.word	0x00000008
.L_324:


//--------------------- .nv.info._Z16FCBackwardKernelPdS_PKdS1_S1_S1_iib --------------------------
	.section	.nv.info._Z16FCBackwardKernelPdS_PKdS1_S1_S1_iib,"",@"SHT_CUDA_INFO"
	.sectionflags	@""
	.align	4


	//----- nvinfo : EIATTR_CUDA_API_VERSION
	.align		4
        /*0000*/ 	.byte	0x04, 0x37
        /*0002*/ 	.short	(.L_326 - .L_325)
.L_325:
        /*0004*/ 	.word	0x00000082


	//----- nvinfo : EIATTR_KPARAM_INFO
	.align		4
.L_326:
        /*0008*/ 	.byte	0x04, 0x17
        /*000a*/ 	.short	(.L_328 - .L_327)
.L_327:
        /*000c*/ 	.word	0x00000000
        /*0010*/ 	.short	0x0008
        /*0012*/ 	.short	0x0038
        /*0014*/ 	.byte	0x00, 0xf0, 0x05, 0x00


	//----- nvinfo : EIATTR_KPARAM_INFO
	.align		4
.L_328:
        /*0018*/ 	.byte	0x04, 0x17
        /*001a*/ 	.short	(.L_330 - .L_329)
.L_329:
        /*001c*/ 	.word	0x00000000
        /*0020*/ 	.short	0x0007
        /*0022*/ 	.short	0x0034
        /*0024*/ 	.byte	0x00, 0xf0, 0x11, 0x00


	//----- nvinfo : EIATTR_KPARAM_INFO
	.align		4
.L_330:
        /*0028*/ 	.byte	0x04, 0x17
        /*002a*/ 	.short	(.L_332 - .L_331)
.L_331:
        /*002c*/ 	.word	0x00000000
        /*0030*/ 	.short	0x0006
        /*0032*/ 	.short	0x0030
        /*0034*/ 	.byte	0x00, 0xf0, 0x11, 0x00


	//----- nvinfo : EIATTR_KPARAM_INFO
	.align		4
.L_332:
        /*0038*/ 	.byte	0x04, 0x17
        /*003a*/ 	.short	(.L_334 - .L_333)
.L_333:
        /*003c*/ 	.word	0x00000000
        /*0040*/ 	.short	0x0005
        /*0042*/ 	.short	0x0028
        /*0044*/ 	.byte	0x00, 0xf5, 0x21, 0x00


	//----- nvinfo : EIATTR_KPARAM_INFO
	.align		4
.L_334:
        /*0048*/ 	.byte	0x04, 0x17
        /*004a*/ 	.short	(.L_336 - .L_335)
.L_335:
        /*004c*/ 	.word	0x00000000
        /*0050*/ 	.short	0x0004
        /*0052*/ 	.short	0x0020
        /*0054*/ 	.byte	0x00, 0xf5, 0x21, 0x00


	//----- nvinfo : EIATTR_KPARAM_INFO
	.align		4
.L_336:
        /*0058*/ 	.byte	0x04, 0x17
        /*005a*/ 	.short	(.L_338 - .L_337)
.L_337:
        /*005c*/ 	.word	0x00000000
        /*0060*/ 	.short	0x0003
        /*0062*/ 	.short	0x0018
        /*0064*/ 	.byte	0x00, 0xf5, 0x21, 0x00


	//----- nvinfo : EIATTR_KPARAM_INFO
	.align		4
.L_338:
        /*0068*/ 	.byte	0x04, 0x17
        /*006a*/ 	.short	(.L_340 - .L_339)
.L_339:
        /*006c*/ 	.word	0x00000000
        /*0070*/ 	.short	0x0002
        /*0072*/ 	.short	0x0010
        /*0074*/ 	.byte	0x00, 0xf5, 0x21, 0x00


	//----- nvinfo : EIATTR_KPARAM_INFO
	.align		4
.L_340:
        /*0078*/ 	.byte	0x04, 0x17
        /*007a*/ 	.short	(.L_342 - .L_341)
.L_341:
        /*007c*/ 	.word	0x00000000
        /*0080*/ 	.short	0x0001
        /*0082*/ 	.short	0x0008
        /*0084*/ 	.byte	0x00, 0xf5, 0x21, 0x00


	//----- nvinfo : EIATTR_KPARAM_INFO
	.align		4
.L_342:
        /*0088*/ 	.byte	0x04, 0x17
        /*008a*/ 	.short	(.L_344 - .L_343)
.L_343:
        /*008c*/ 	.word	0x00000000
        /*0090*/ 	.short	0x0000
        /*0092*/ 	.short	0x0000
        /*0094*/ 	.byte	0x00, 0xf5, 0x21, 0x00


	//----- nvinfo : EIATTR_SPARSE_MMA_MASK
	.align		4
.L_344:
        /*0098*/ 	.byte	0x03, 0x50
        /*009a*/ 	.short	0x0000


	//----- nvinfo : EIATTR_MAXREG_COUNT
	.align		4
        /*009c*/ 	.byte	0x03, 0x1b
        /*009e*/ 	.short	0x00ff


	//----- nvinfo : EIATTR_MERCURY_ISA_VERSION
	.align		4
        /*00a0*/ 	.byte	0x03, 0x5f
        /*00a2*/ 	.short	0x0101


	//----- nvinfo : EIATTR_VRC_CTA_INIT_COUNT
	.align		4
        /*00a4*/ 	.byte	0x02, 0x4a
	.zero		1
	.zero		1


	//----- nvinfo : EIATTR_EXIT_INSTR_OFFSETS
	.align		4
        /*00a8*/ 	.byte	0x04, 0x1c
        /*00aa*/ 	.short	(.L_346 - .L_345)


	//   ....[0]....
.L_345:
        /*00ac*/ 	.word	0x00000070


	//   ....[1]....
        /*00b0*/ 	.word	0x000001d0


	//----- nvinfo : EIATTR_CBANK_PARAM_SIZE
	.align		4
.L_346:
        /*00b4*/ 	.byte	0x03, 0x19
        /*00b6*/ 	.short	0x0039


	//----- nvinfo : EIATTR_PARAM_CBANK
	.align		4
        /*00b8*/ 	.byte	0x04, 0x0a
        /*00ba*/ 	.short	(.L_348 - .L_347)
	.align		4
.L_347:
        /*00bc*/ 	.word	index@(.nv.constant0._Z16FCBackwardKernelPdS_PKdS1_S1_S1_iib)
        /*00c0*/ 	.short	0x0380
        /*00c2*/ 	.short	0x0039


	//----- nvinfo : EIATTR_SW_WAR
	.align		4
.L_348:
        /*00c4*/ 	.byte	0x04, 0x36
        /*00c6*/ 	.short	(.L_350 - .L_349)
.L_349:
        /*00c8*/ 	.word	0x00000008
.L_350:


//--------------------- .nv.info._Z18ApplyDropoutKernelPdP17curandStateXORWOWdib --------------------------
	.section	.nv.info._Z18ApplyDropoutKernelPdP17curandStateXORWOWdib,"",@"SHT_CUDA_INFO"
	.sectionflags	@""
	.align	4


	//----- nvinfo : EIATTR_CUDA_API_VERSION
	.align		4
        /*0000*/ 	.byte	0x04, 0x37
        /*0002*/ 	.short	(.L_352 - .L_351)
.L_351:
        /*0004*/ 	.word	0x00000082


	//----- nvinfo : EIATTR_KPARAM_INFO
	.align		4
.L_352:
        /*0008*/ 	.byte	0x04, 0x17
        /*000a*/ 	.short	(.L_354 - .L_353)
.L_353:
        /*000c*/ 	.word	0x00000000
        /*0010*/ 	.short	0x0004
        /*0012*/ 	.short	0x001c
        /*0014*/ 	.byte	0x00, 0xf0, 0x05, 0x00


	//----- nvinfo : EIATTR_KPARAM_INFO
	.align		4
.L_354:
        /*0018*/ 	.byte	0x04, 0x17
        /*001a*/ 	.short	(.L_356 - .L_355)
.L_355:
        /*001c*/ 	.word	0x00000000
        /*0020*/ 	.short	0x0003
        /*0022*/ 	.short	0x0018
        /*0024*/ 	.byte	0x00, 0xf0, 0x11, 0x00


	//----- nvinfo : EIATTR_KPARAM_INFO
	.align		4
.L_356:
        /*0028*/ 	.byte	0x04, 0x17
        /*002a*/ 	.short	(.L_358 - .L_357)
.L_357:
        /*002c*/ 	.word	0x00000000
        /*0030*/ 	.short	0x0002
        /*0032*/ 	.short	0x0010
        /*0034*/ 	.byte	0x00, 0xf0, 0x21, 0x00


	//----- nvinfo : EIATTR_KPARAM_INFO
	.align		4
.L_358:
        /*0038*/ 	.byte	0x04, 0x17
        /*003a*/ 	.short	(.L_360 - .L_359)
.L_359:
        /*003c*/ 	.word	0x00000000
        /*0040*/ 	.short	0x0001
        /*0042*/ 	.short	0x0008
        /*0044*/ 	.byte	0x00, 0xf5, 0x21, 0x00


	//----- nvinfo : EIATTR_KPARAM_INFO
	.align		4
.L_360:
        /*0048*/ 	.byte	0x04, 0x17
        /*004a*/ 	.short	(.L_362 - .L_361)
.L_361:
        /*004c*/ 	.word	0x00000000
        /*0050*/ 	.short	0x0000
        /*0052*/ 	.short	0x0000
        /*0054*/ 	.byte	0x00, 0xf5, 0x21, 0x00


	//----- nvinfo : EIATTR_SPARSE_MMA_MASK
	.align		4
.L_362:
        /*0058*/ 	.byte	0x03, 0x50
        /*005a*/ 	.short	0x0000


	//----- nvinfo : EIATTR_MAXREG_COUNT
	.align		4
        /*005c*/ 	.byte	0x03, 0x1b
        /*005e*/ 	.short	0x00ff


	//----- nvinfo : EIATTR_MERCURY_ISA_VERSION
	.align		4
        /*0060*/ 	.byte	0x03, 0x5f
        /*0062*/ 	.short	0x0101


	//----- nvinfo : EIATTR_VRC_CTA_INIT_COUNT
	.align		4
        /*0064*/ 	.byte	0x02, 0x4a
	.zero		1
	.zero		1


	//----- nvinfo : EIATTR_EXIT_INSTR_OFFSETS
	.align		4
        /*0068*/ 	.byte	0x04, 0x1c
        /*006a*/ 	.short	(.L_364 - .L_363)


	//   ....[0]....
.L_363:
        /*006c*/ 	.word	0x00000070


	//   ....[1]....
        /*0070*/ 	.word	0x000003a0


	//   ....[2]....
        /*0074*/ 	.word	0x000003e0


	//   ....[3]....
        /*0078*/ 	.word	0x00000440


	//----- nvinfo : EIATTR_CRS_STACK_SIZE
	.align		4
.L_364:
        /*007c*/ 	.byte	0x04, 0x1e
        /*007e*/ 	.short	(.L_366 - .L_365)
.L_365:
        /*0080*/ 	.word	0x00000000


	//----- nvinfo : EIATTR_CBANK_PARAM_SIZE
	.align		4
.L_366:
        /*0084*/ 	.byte	0x03, 0x19
        /*0086*/ 	.short	0x001d


	//----- nvinfo : EIATTR_PARAM_CBANK
	.align		4
        /*0088*/ 	.byte	0x04, 0x0a
        /*008a*/ 	.short	(.L_368 - .L_367)
	.align		4
.L_367:
        /*008c*/ 	.word	index@(.nv.constant0._Z18ApplyDropoutKernelPdP17curandStateXORWOWdib)
        /*0090*/ 	.short	0x0380
        /*0092*/ 	.short	0x001d


	//----- nvinfo : EIATTR_SW_WAR
	.align		4
.L_368:
        /*0094*/ 	.byte	0x04, 0x36
        /*0096*/ 	.short	(.L_370 - .L_369)
.L_369:
        /*0098*/ 	.word	0x00000008
.L_370:


//--------------------- .nv.info._Z13SoftmaxKernelPdPKdidd --------------------------
	.section	.nv.info._Z13SoftmaxKernelPdPKdidd,"",@"SHT_CUDA_INFO"
	.sectionflags	@""
	.align	4


	//----- nvinfo : EIATTR_CUDA_API_VERSION
	.align		4
        /*0000*/ 	.byte	0x04, 0x37
        /*0002*/ 	.short	(.L_372 - .L_371)
.L_371:
        /*0004*/ 	.word	0x00000082


	//----- nvinfo : EIATTR_KPARAM_INFO
	.align		4
.L_372:
        /*0008*/ 	.byte	0x04, 0x17
        /*000a*/ 	.short	(.L_374 - .L_373)
.L_373:
        /*000c*/ 	.word	0x00000000
        /*0010*/ 	.short	0x0004
        /*0012*/ 	.short	0x0020
        /*0014*/ 	.byte	0x00, 0xf0, 0x21, 0x00


	//----- nvinfo : EIATTR_KPARAM_INFO
	.align		4
.L_374:
        /*0018*/ 	.byte	0x04, 0x17
        /*001a*/ 	.short	(.L_376 - .L_375)
.L_375:
        /*001c*/ 	.word	0x00000000
        /*0020*/ 	.short	0x0003
        /*0022*/ 	.short	0x0018
        /*0024*/ 	.byte	0x00, 0xf0, 0x21, 0x00


	//----- nvinfo : EIATTR_KPARAM_INFO
	.align		4
.L_376:
        /*0028*/ 	.byte	0x04, 0x17
        /*002a*/ 	.short	(.L_378 - .L_377)
.L_377:
        /*002c*/ 	.word	0x00000000
        /*0030*/ 	.short	0x0002
        /*0032*/ 	.short	0x0010
        /*0034*/ 	.byte	0x00, 0xf0, 0x11, 0x00


	//----- nvinfo : EIATTR_KPARAM_INFO
	.align		4
.L_378:
        /*0038*/ 	.byte	0x04, 0x17
        /*003a*/ 	.short	(.L_380 - .L_379)
.L_379:
        /*003c*/ 	.word	0x00000000
        /*0040*/ 	.short	0x0001
        /*0042*/ 	.short	0x0008
        /*0044*/ 	.byte	0x00, 0xf5, 0x21, 0x00


	//----- nvinfo : EIATTR_KPARAM_INFO
	.align		4
.L_380:
        /*0048*/ 	.byte	0x04, 0x17
        /*004a*/ 	.short	(.L_382 - .L_381)
.L_381:
        /*004c*/ 	.word	0x00000000
        /*0050*/ 	.short	0x0000
        /*0052*/ 	.short	0x0000
        /*0054*/ 	.byte	0x00, 0xf5, 0x21, 0x00


	//----- nvinfo : EIATTR_SPARSE_MMA_MASK
	.align		4
.L_382:
        /*0058*/ 	.byte	0x03, 0x50
        /*005a*/ 	.short	0x0000


	//----- nvinfo : EIATTR_MAXREG_COUNT
	.align		4
        /*005c*/ 	.byte	0x03, 0x1b
        /*005e*/ 	.short	0x00ff


	//----- nvinfo : EIATTR_MERCURY_ISA_VERSION
	.align		4
        /*0060*/ 	.byte	0x03, 0x5f
        /*0062*/ 	.short	0x0101


	//----- nvinfo : EIATTR_VRC_CTA_INIT_COUNT
	.align		4
        /*0064*/ 	.byte	0x02, 0x4a
	.zero		1
	.zero		1


	//----- nvinfo : EIATTR_EXIT_INSTR_OFFSETS
	.align		4
        /*0068*/ 	.byte	0x04, 0x1c
        /*006a*/ 	.short	(.L_384 - .L_383)


	//   ....[0]....
.L_383:
        /*006c*/ 	.word	0x00000070


	//   ....[1]....
        /*0070*/ 	.word	0x000006c0


	//----- nvinfo : EIATTR_CRS_STACK_SIZE
	.align		4
.L_384:
        /*0074*/ 	.byte	0x04, 0x1e
        /*0076*/ 	.short	(.L_386 - .L_385)
.L_385:
        /*0078*/ 	.word	0x00000000


	//----- nvinfo : EIATTR_CBANK_PARAM_SIZE
	.align		4
.L_386:
        /*007c*/ 	.byte	0x03, 0x19
        /*007e*/ 	.short	0x0028


	//----- nvinfo : EIATTR_PARAM_CBANK
	.align		4
        /*0080*/ 	.byte	0x04, 0x0a
        /*0082*/ 	.short	(.L_388 - .L_387)
	.align		4
.L_387:
        /*0084*/ 	.word	index@(.nv.constant0._Z13SoftmaxKernelPdPKdidd)
        /*0088*/ 	.short	0x0380
        /*008a*/ 	.short	0x0028


	//----- nvinfo : EIATTR_SW_WAR
	.align		4
.L_388:
        /*008c*/ 	.byte	0x04, 0x36
        /*008e*/ 	.short	(.L_390 - .L_389)
.L_389:
        /*0090*/ 	.word	0x00000008
.L_390:


//--------------------- .nv.info._Z15FCForwardKernelPdS_PKdS1_S1_S1_iib --------------------------
	.section	.nv.info._Z15FCForwardKernelPdS_PKdS1_S1_S1_iib,"",@"SHT_CUDA_INFO"
	.sectionflags	@""
	.align	4


	//----- nvinfo : EIATTR_CUDA_API_VERSION
	.align		4
        /*0000*/ 	.byte	0x04, 0x37
        /*0002*/ 	.short	(.L_392 - .L_391)
.L_391:
        /*0004*/ 	.word	0x00000082


	//----- nvinfo : EIATTR_KPARAM_INFO
	.align		4
.L_392:
        /*0008*/ 	.byte	0x04, 0x17
        /*000a*/ 	.short	(.L_394 - .L_393)
.L_393:
        /*000c*/ 	.word	0x00000000
        /*0010*/ 	.short	0x0008
        /*0012*/ 	.short	0x0038
        /*0014*/ 	.byte	0x00, 0xf0, 0x05, 0x00


	//----- nvinfo : EIATTR_KPARAM_INFO
	.align		4
.L_394:
        /*0018*/ 	.byte	0x04, 0x17
        /*001a*/ 	.short	(.L_396 - .L_395)
.L_395:
        /*001c*/ 	.word	0x00000000
        /*0020*/ 	.short	0x0007
        /*0022*/ 	.short	0x0034
        /*0024*/ 	.byte	0x00, 0xf0, 0x11, 0x00


	//----- nvinfo : EIATTR_KPARAM_INFO
	.align		4
.L_396:
        /*0028*/ 	.byte	0x04, 0x17
        /*002a*/ 	.short	(.L_398 - .L_397)
.L_397:
        /*002c*/ 	.word	0x00000000
        /*0030*/ 	.short	0x0006
        /*0032*/ 	.short	0x0030
        /*0034*/ 	.byte	0x00, 0xf0, 0x11, 0x00


	//----- nvinfo : EIATTR_KPARAM_INFO
	.align		4
.L_398:
        /*0038*/ 	.byte	0x04, 0x17
        /*003a*/ 	.short	(.L_400 - .L_399)
.L_399:
        /*003c*/ 	.word	0x00000000
        /*0040*/ 	.short	0x0005
        /*0042*/ 	.short	0x0028
        /*0044*/ 	.byte	0x00, 0xf5, 0x21, 0x00


	//----- nvinfo : EIATTR_KPARAM_INFO
	.align		4
.L_400:
        /*0048*/ 	.byte	0x04, 0x17
        /*004a*/ 	.short	(.L_402 - .L_401)
.L_401:
        /*004c*/ 	.word	0x00000000
        /*0050*/ 	.short	0x0004
        /*0052*/ 	.short	0x0020
        /*0054*/ 	.byte	0x00, 0xf5, 0x21, 0x00


	//----- nvinfo : EIATTR_KPARAM_INFO
	.align		4
.L_402:
        /*0058*/ 	.byte	0x04, 0x17
        /*005a*/ 	.short	(.L_404 - .L_403)
.L_403:
        /*005c*/ 	.word	0x00000000
        /*0060*/ 	.short	0x0003
        /*0062*/ 	.short	0x0018
        /*0064*/ 	.byte	0x00, 0xf5, 0x21, 0x00


	//----- nvinfo : EIATTR_KPARAM_INFO
	.align		4
.L_404:
        /*0068*/ 	.byte	0x04, 0x17
        /*006a*/ 	.short	(.L_406 - .L_405)
.L_405:
        /*006c*/ 	.word	0x00000000
        /*0070*/ 	.short	0x0002
        /*0072*/ 	.short	0x0010
        /*0074*/ 	.byte	0x00, 0xf5, 0x21, 0x00


	//----- nvinfo : EIATTR_KPARAM_INFO
	.align		4
.L_406:
        /*0078*/ 	.byte	0x04, 0x17
        /*007a*/ 	.short	(.L_408 - .L_407)
.L_407:
        /*007c*/ 	.word	0x00000000
        /*0080*/ 	.short	0x0001
        /*0082*/ 	.short	0x0008
        /*0084*/ 	.byte	0x00, 0xf5, 0x21, 0x00


	//----- nvinfo : EIATTR_KPARAM_INFO
	.align		4
.L_408:
        /*0088*/ 	.byte	0x04, 0x17
        /*008a*/ 	.short	(.L_410 - .L_409)
.L_409:
        /*008c*/ 	.word	0x00000000
        /*0090*/ 	.short	0x0000
        /*0092*/ 	.short	0x0000
        /*0094*/ 	.byte	0x00, 0xf5, 0x21, 0x00


	//----- nvinfo : EIATTR_SPARSE_MMA_MASK
	.align		4
.L_410:
        /*0098*/ 	.byte	0x03, 0x50
        /*009a*/ 	.short	0x0000


	//----- nvinfo : EIATTR_MAXREG_COUNT
	.align		4
        /*009c*/ 	.byte	0x03, 0x1b
        /*009e*/ 	.short	0x00ff


	//----- nvinfo : EIATTR_MERCURY_ISA_VERSION
	.align		4
        /*00a0*/ 	.byte	0x03, 0x5f
        /*00a2*/ 	.short	0x0101


	//----- nvinfo : EIATTR_VRC_CTA_INIT_COUNT
	.align		4
        /*00a4*/ 	.byte	0x02, 0x4a
	.zero		1
	.zero		1


	//----- nvinfo : EIATTR_EXIT_INSTR_OFFSETS
	.align		4
        /*00a8*/ 	.byte	0x04, 0x1c
        /*00aa*/ 	.short	(.L_412 - .L_411)


	//   ....[0]....
.L_411:
        /*00ac*/ 	.word	0x00000070


	//   ....[1]....
        /*00b0*/ 	.word	0x00000c10


	//   ....[2]....
        /*00b4*/ 	.word	0x00000c50


	//----- nvinfo : EIATTR_CBANK_PARAM_SIZE
	.align		4
.L_412:
        /*00b8*/ 	.byte	0x03, 0x19
        /*00ba*/ 	.short	0x0039


	//----- nvinfo : EIATTR_PARAM_CBANK
	.align		4
        /*00bc*/ 	.byte	0x04, 0x0a
        /*00be*/ 	.short	(.L_414 - .L_413)
	.align		4
.L_413:
        /*00c0*/ 	.word	index@(.nv.constant0._Z15FCForwardKernelPdS_PKdS1_S1_S1_iib)
        /*00c4*/ 	.short	0x0380
        /*00c6*/ 	.short	0x0039


	//----- nvinfo : EIATTR_SW_WAR
	.align		4
.L_414:
        /*00c8*/ 	.byte	0x04, 0x36
        /*00ca*/ 	.short	(.L_416 - .L_415)
.L_415:
        /*00cc*/ 	.word	0x00000008
.L_416:


//--------------------- .nv.info._Z17PoolForwardKernelPdPiS0_PKdiiiiii --------------------------
	.section	.nv.info._Z17PoolForwardKernelPdPiS0_PKdiiiiii,"",@"SHT_CUDA_INFO"
	.sectionflags	@""
	.align	4


	//----- nvinfo : EIATTR_CUDA_API_VERSION
	.align		4
        /*0000*/ 	.byte	0x04, 0x37
        /*0002*/ 	.short	(.L_418 - .L_417)
.L_417:
        /*0004*/ 	.word	0x00000082


	//----- nvinfo : EIATTR_KPARAM_INFO
	.align		4
.L_418:
        /*0008*/ 	.byte	0x04, 0x17
        /*000a*/ 	.short	(.L_420 - .L_419)
.L_419:
        /*000c*/ 	.word	0x00000000
        /*0010*/ 	.short	0x0009
        /*0012*/ 	.short	0x0034
        /*0014*/ 	.byte	0x00, 0xf0, 0x11, 0x00


	//----- nvinfo : EIATTR_KPARAM_INFO
	.align		4
.L_420:
        /*0018*/ 	.byte	0x04, 0x17
        /*001a*/ 	.short	(.L_422 - .L_421)
.L_421:
        /*001c*/ 	.word	0x00000000
        /*0020*/ 	.short	0x0008
        /*0022*/ 	.short	0x0030
        /*0024*/ 	.byte	0x00, 0xf0, 0x11, 0x00


	//----- nvinfo : EIATTR_KPARAM_INFO
	.align		4
.L_422:
        /*0028*/ 	.byte	0x04, 0x17
        /*002a*/ 	.short	(.L_424 - .L_423)
.L_423:
        /*002c*/ 	.word	0x00000000
        /*0030*/ 	.short	0x0007
        /*0032*/ 	.short	0x002c
        /*0034*/ 	.byte	0x00, 0xf0, 0x11, 0x00


	//----- nvinfo : EIATTR_KPARAM_INFO
	.align		4
.L_424:
        /*0038*/ 	.byte	0x04, 0x17
        /*003a*/ 	.short	(.L_426 - .L_425)
.L_425:
        /*003c*/ 	.word	0x00000000
        /*0040*/ 	.short	0x0006
        /*0042*/ 	.short	0x0028
        /*0044*/ 	.byte	0x00, 0xf0, 0x11, 0x00


	//----- nvinfo : EIATTR_KPARAM_INFO
	.align		4
.L_426:
        /*0048*/ 	.byte	0x04, 0x17
        /*004a*/ 	.short	(.L_428 - .L_427)
.L_427:
        /*004c*/ 	.word	0x00000000
        /*0050*/ 	.short	0x0005
        /*0052*/ 	.short	0x0024
        /*0054*/ 	.byte	0x00, 0xf0, 0x11, 0x00


	//----- nvinfo : EIATTR_KPARAM_INFO
	.align		4
.L_428:
        /*0058*/ 	.byte	0x04, 0x17
        /*005a*/ 	.short	(.L_430 - .L_429)
.L_429:
        /*005c*/ 	.word	0x00000000
        /*0060*/ 	.short	0x0004
        /*0062*/ 	.short	0x0020
        /*0064*/ 	.byte	0x00, 0xf0, 0x11, 0x00


	//----- nvinfo : EIATTR_KPARAM_INFO
	.align		4
.L_430:
        /*0068*/ 	.byte	0x04, 0x17
        /*006a*/ 	.short	(.L_432 - .L_431)
.L_431:
        /*006c*/ 	.word	0x00000000
        /*0070*/ 	.short	0x0003
        /*0072*/ 	.short	0x0018
        /*0074*/ 	.byte	0x00, 0xf5, 0x21, 0x00


	//----- nvinfo : EIATTR_KPARAM_INFO
	.align		4
.L_432:
        /*0078*/ 	.byte	0x04, 0x17
        /*007a*/ 	.short	(.L_434 - .L_433)
.L_433:
        /*007c*/ 	.word	0x00000000
        /*0080*/ 	.short	0x0002
        /*0082*/ 	.short	0x0010
        /*0084*/ 	.byte	0x00, 0xf5, 0x21, 0x00


	//----- nvinfo : EIATTR_KPARAM_INFO
	.align		4
.L_434:
        /*0088*/ 	.byte	0x04, 0x17
        /*008a*/ 	.short	(.L_436 - .L_435)
.L_435:
        /*008c*/ 	.word	0x00000000
        /*0090*/ 	.short	0x0001
        /*0092*/ 	.short	0x0008
        /*0094*/ 	.byte	0x00, 0xf5, 0x21, 0x00


	//----- nvinfo : EIATTR_KPARAM_INFO
	.align		4
.L_436:
        /*0098*/ 	.byte	0x04, 0x17
        /*009a*/ 	.short	(.L_438 - .L_437)
.L_437:
        /*009c*/ 	.word	0x00000000
        /*00a0*/ 	.short	0x0000
        /*00a2*/ 	.short	0x0000
        /*00a4*/ 	.byte	0x00, 0xf5, 0x21, 0x00


	//----- nvinfo : EIATTR_SPARSE_MMA_MASK
	.align		4
.L_438:
        /*00a8*/ 	.byte	0x03, 0x50
        /*00aa*/ 	.short	0x0000


	//----- nvinfo : EIATTR_MAXREG_COUNT
	.align		4
        /*00ac*/ 	.byte	0x03, 0x1b
        /*00ae*/ 	.short	0x00ff


	//----- nvinfo : EIATTR_MERCURY_ISA_VERSION
	.align		4
        /*00b0*/ 	.byte	0x03, 0x5f
        /*00b2*/ 	.short	0x0101


	//----- nvinfo : EIATTR_VRC_CTA_INIT_COUNT
	.align		4
        /*00b4*/ 	.byte	0x02, 0x4a
	.zero		1
	.zero		1


	//----- nvinfo : EIATTR_EXIT_INSTR_OFFSETS
	.align		4
        /*00b8*/ 	.byte	0x04, 0x1c
        /*00ba*/ 	.short	(.L_440 - .L_439)


	//   ....[0]....
.L_439:
        /*00bc*/ 	.word	0x000000b0


	//   ....[1]....
        /*00c0*/ 	.word	0x000014f0


	//----- nvinfo : EIATTR_CBANK_PARAM_SIZE
	.align		4
.L_440:
        /*00c4*/ 	.byte	0x03, 0x19
        /*00c6*/ 	.short	0x0038


	//----- nvinfo : EIATTR_PARAM_CBANK
	.align		4
        /*00c8*/ 	.byte	0x04, 0x0a
        /*00ca*/ 	.short	(.L_442 - .L_441)
	.align		4
.L_441:
        /*00cc*/ 	.word	index@(.nv.constant0._Z17PoolForwardKernelPdPiS0_PKdiiiiii)
        /*00d0*/ 	.short	0x0380
        /*00d2*/ 	.short	0x0038


	//----- nvinfo : EIATTR_SW_WAR
	.align		4
.L_442:
        /*00d4*/ 	.byte	0x04, 0x36
        /*00d6*/ 	.short	(.L_444 - .L_443)
.L_443:
        /*00d8*/ 	.word	0x00000008
.L_444:


//--------------------- .nv.info._Z17ConvForwardKernelPdS_PKdS1_S1_iiiiiiiii --------------------------
	.section	.nv.info._Z17ConvForwardKernelPdS_PKdS1_S1_iiiiiiiii,"",@"SHT_CUDA_INFO"
	.sectionflags	@""
	.align	4


	//----- nvinfo : EIATTR_CUDA_API_VERSION
	.align		4
        /*0000*/ 	.byte	0x04, 0x37
        /*0002*/ 	.short	(.L_446 - .L_445)
.L_445:
        /*0004*/ 	.word	0x00000082


	//----- nvinfo : EIATTR_KPARAM_INFO
	.align		4
.L_446:
        /*0008*/ 	.byte	0x04, 0x17
        /*000a*/ 	.short	(.L_448 - .L_447)
.L_447:
        /*000c*/ 	.word	0x00000000
        /*0010*/ 	.short	0x000d
        /*0012*/ 	.short	0x0048
        /*0014*/ 	.byte	0x00, 0xf0, 0x11, 0x00


	//----- nvinfo : EIATTR_KPARAM_INFO
	.align		4
.L_448:
        /*0018*/ 	.byte	0x04, 0x17
        /*001a*/ 	.short	(.L_450 - .L_449)
.L_449:
        /*001c*/ 	.word	0x00000000
        /*0020*/ 	.short	0x000c
        /*0022*/ 	.short	0x0044
        /*0024*/ 	.byte	0x00, 0xf0, 0x11, 0x00


	//----- nvinfo : EIATTR_KPARAM_INFO
	.align		4
.L_450:
        /*0028*/ 	.byte	0x04, 0x17
        /*002a*/ 	.short	(.L_452 - .L_451)
.L_451:
        /*002c*/ 	.word	0x00000000
        /*0030*/ 	.short	0x000b
        /*0032*/ 	.short	0x0040
        /*0034*/ 	.byte	0x00, 0xf0, 0x11, 0x00


	//----- nvinfo : EIATTR_KPARAM_INFO
	.align		4
.L_452:
        /*0038*/ 	.byte	0x04, 0x17
        /*003a*/ 	.short	(.L_454 - .L_453)
.L_453:
        /*003c*/ 	.word	0x00000000
        /*0040*/ 	.short	0x000a
        /*0042*/ 	.short	0x003c
        /*0044*/ 	.byte	0x00, 0xf0, 0x11, 0x00


	//----- nvinfo : EIATTR_KPARAM_INFO
	.align		4
.L_454:
        /*0048*/ 	.byte	0x04, 0x17
        /*004a*/ 	.short	(.L_456 - .L_455)
.L_455:
        /*004c*/ 	.word	0x00000000
        /*0050*/ 	.short	0x0009
        /*0052*/ 	.short	0x0038
        /*0054*/ 	.byte	0x00, 0xf0, 0x11, 0x00


	//----- nvinfo : EIATTR_KPARAM_INFO
	.align		4
.L_456:
        /*0058*/ 	.byte	0x04, 0x17
        /*005a*/ 	.short	(.L_458 - .L_457)
.L_457:
        /*005c*/ 	.word	0x00000000
        /*0060*/ 	.short	0x0008
        /*0062*/ 	.short	0x0034
        /*0064*/ 	.byte	0x00, 0xf0, 0x11, 0x00


	//----- nvinfo : EIATTR_KPARAM_INFO
	.align		4
.L_458:
        /*0068*/ 	.byte	0x04, 0x17
        /*006a*/ 	.short	(.L_460 - .L_459)
.L_459:
        /*006c*/ 	.word	0x00000000
        /*0070*/ 	.short	0x0007
        /*0072*/ 	.short	0x0030
        /*0074*/ 	.byte	0x00, 0xf0, 0x11, 0x00


	//----- nvinfo : EIATTR_KPARAM_INFO
	.align		4
.L_460:
        /*0078*/ 	.byte	0x04, 0x17
        /*007a*/ 	.short	(.L_462 - .L_461)
.L_461:
        /*007c*/ 	.word	0x00000000
        /*0080*/ 	.short	0x0006
        /*0082*/ 	.short	0x002c
        /*0084*/ 	.byte	0x00, 0xf0, 0x11, 0x00


	//----- nvinfo : EIATTR_KPARAM_INFO
	.align		4
.L_462:
        /*0088*/ 	.byte	0x04, 0x17
        /*008a*/ 	.short	(.L_464 - .L_463)
.L_463:
        /*008c*/ 	.word	0x00000000
        /*0090*/ 	.short	0x0005
        /*0092*/ 	.short	0x0028
        /*0094*/ 	.byte	0x00, 0xf0, 0x11, 0x00


	//----- nvinfo : EIATTR_KPARAM_INFO
	.align		4
.L_464:
        /*0098*/ 	.byte	0x04, 0x17
        /*009a*/ 	.short	(.L_466 - .L_465)
.L_465:
        /*009c*/ 	.word	0x00000000
        /*00a0*/ 	.short	0x0004
        /*00a2*/ 	.short	0x0020
        /*00a4*/ 	.byte	0x00, 0xf5, 0x21, 0x00


	//----- nvinfo : EIATTR_KPARAM_INFO
	.align		4
.L_466:
        /*00a8*/ 	.byte	0x04, 0x17
        /*00aa*/ 	.short	(.L_468 - .L_467)
.L_467:
        /*00ac*/ 	.word	0x00000000
        /*00b0*/ 	.short	0x0003
        /*00b2*/ 	.short	0x0018
        /*00b4*/ 	.byte	0x00, 0xf5, 0x21, 0x00


	//----- nvinfo : EIATTR_KPARAM_INFO
	.align		4
.L_468:
        /*00b8*/ 	.byte	0x04, 0x17
        /*00ba*/ 	.short	(.L_470 - .L_469)
.L_469:
        /*00bc*/ 	.word	0x00000000
        /*00c0*/ 	.short	0x0002
        /*00c2*/ 	.short	0x0010
        /*00c4*/ 	.byte	0x00, 0xf5, 0x21, 0x00


	//----- nvinfo : EIATTR_KPARAM_INFO
	.align		4
.L_470:
        /*00c8*/ 	.byte	0x04, 0x17
        /*00ca*/ 	.short	(.L_472 - .L_471)
.L_471:
        /*00cc*/ 	.word	0x00000000
        /*00d0*/ 	.short	0x0001
        /*00d2*/ 	.short	0x0008
        /*00d4*/ 	.byte	0x00, 0xf5, 0x21, 0x00


	//----- nvinfo : EIATTR_KPARAM_INFO
	.align		4
.L_472:
        /*00d8*/ 	.byte	0x04, 0x17
        /*00da*/ 	.short	(.L_474 - .L_473)
.L_473:
        /*00dc*/ 	.word	0x00000000
        /*00e0*/ 	.short	0x0000
        /*00e2*/ 	.short	0x0000
        /*00e4*/ 	.byte	0x00, 0xf5, 0x21, 0x00


	//----- nvinfo : EIATTR_SPARSE_MMA_MASK
	.align		4
.L_474:
        /*00e8*/ 	.byte	0x03, 0x50
        /*00ea*/ 	.short	0x0000


	//----- nvinfo : EIATTR_MAXREG_COUNT
	.align		4
        /*00ec*/ 	.byte	0x03, 0x1b
        /*00ee*/ 	.short	0x00ff


	//----- nvinfo : EIATTR_MERCURY_ISA_VERSION
	.align		4
        /*00f0*/ 	.byte	0x03, 0x5f
        /*00f2*/ 	.short	0x0101


	//----- nvinfo : EIATTR_VRC_CTA_INIT_COUNT
	.align		4
        /*00f4*/ 	.byte	0x02, 0x4a
	.zero		1
	.zero		1


	//----- nvinfo : EIATTR_EXIT_INSTR_OFFSETS
	.align		4
        /*00f8*/ 	.byte	0x04, 0x1c
        /*00fa*/ 	.short	(.L_476 - .L_475)


	//   ....[0]....
.L_475:
        /*00fc*/ 	.word	0x000000a0


	//   ....[1]....
        /*0100*/ 	.word	0x000010f0


	//----- nvinfo : EIATTR_CBANK_PARAM_SIZE
	.align		4
.L_476:
        /*0104*/ 	.byte	0x03, 0x19
        /*0106*/ 	.short	0x004c


	//----- nvinfo : EIATTR_PARAM_CBANK
	.align		4
        /*0108*/ 	.byte	0x04, 0x0a
        /*010a*/ 	.short	(.L_478 - .L_477)
	.align		4
.L_477:
        /*010c*/ 	.word	index@(.nv.constant0._Z17ConvForwardKernelPdS_PKdS1_S1_iiiiiiiii)
        /*0110*/ 	.short	0x0380
        /*0112*/ 	.short	0x004c


	//----- nvinfo : EIATTR_SW_WAR
	.align		4
.L_478:
        /*0114*/ 	.byte	0x04, 0x36
        /*0116*/ 	.short	(.L_480 - .L_479)
.L_479:
        /*0118*/ 	.word	0x00000008
.L_480:


//--------------------- .nv.info._Z14InitRandStatesP17curandStateXORWOWmi --------------------------
	.section	.nv.info._Z14InitRandStatesP17curandStateXORWOWmi,"",@"SHT_CUDA_INFO"
	.sectionflags	@""
	.align	4


	//----- nvinfo : EIATTR_CUDA_API_VERSION
	.align		4
        /*0000*/ 	.byte	0x04, 0x37
        /*0002*/ 	.short	(.L_482 - .L_481)
.L_481:
        /*0004*/ 	.word	0x00000082


	//----- nvinfo : EIATTR_KPARAM_INFO
	.align		4
.L_482:
        /*0008*/ 	.byte	0x04, 0x17
        /*000a*/ 	.short	(.L_484 - .L_483)
.L_483:
        /*000c*/ 	.word	0x00000000
        /*0010*/ 	.short	0x0002
        /*0012*/ 	.short	0x0010
        /*0014*/ 	.byte	0x00, 0xf0, 0x11, 0x00


	//----- nvinfo : EIATTR_KPARAM_INFO
	.align		4
.L_484:
        /*0018*/ 	.byte	0x04, 0x17
        /*001a*/ 	.short	(.L_486 - .L_485)
.L_485:
        /*001c*/ 	.word	0x00000000
        /*0020*/ 	.short	0x0001
        /*0022*/ 	.short	0x0008
        /*0024*/ 	.byte	0x00, 0xf0, 0x21, 0x00


	//----- nvinfo : EIATTR_KPARAM_INFO
	.align		4
.L_486:
        /*0028*/ 	.byte	0x04, 0x17
        /*002a*/ 	.short	(.L_488 - .L_487)
.L_487:
        /*002c*/ 	.word	0x00000000
        /*0030*/ 	.short	0x0000
        /*0032*/ 	.short	0x0000
        /*0034*/ 	.byte	0x00, 0xf5, 0x21, 0x00


	//----- nvinfo : EIATTR_SPARSE_MMA_MASK
	.align		4
.L_488:
        /*0038*/ 	.byte	0x03, 0x50
        /*003a*/ 	.short	0x0000


	//----- nvinfo : EIATTR_MAXREG_COUNT
	.align		4
        /*003c*/ 	.byte	0x03, 0x1b
        /*003e*/ 	.short	0x00ff


	//----- nvinfo : EIATTR_MERCURY_ISA_VERSION
	.align		4
        /*0040*/ 	.byte	0x03, 0x5f
        /*0042*/ 	.short	0x0101


	//----- nvinfo : EIATTR_VRC_CTA_INIT_COUNT
	.align		4
        /*0044*/ 	.byte	0x02, 0x4a
	.zero		1
	.zero		1


	//----- nvinfo : EIATTR_EXIT_INSTR_OFFSETS
	.align		4
        /*0048*/ 	.byte	0x04, 0x1c
        /*004a*/ 	.short	(.L_490 - .L_489)


	//   ....[0]....
.L_489:
        /*004c*/ 	.word	0x00000070


	//   ....[1]....
        /*0050*/ 	.word	0x00000f00


	//----- nvinfo : EIATTR_CRS_STACK_SIZE
	.align		4
.L_490:
        /*0054*/ 	.byte	0x04, 0x1e
        /*0056*/ 	.short	(.L_492 - .L_491)
.L_491:
        /*0058*/ 	.word	0x00000000


	//----- nvinfo : EIATTR_CBANK_PARAM_SIZE
	.align		4
.L_492:
        /*005c*/ 	.byte	0x03, 0x19
        /*005e*/ 	.short	0x0014


	//----- nvinfo : EIATTR_PARAM_CBANK
	.align		4
        /*0060*/ 	.byte	0x04, 0x0a
        /*0062*/ 	.short	(.L_494 - .L_493)
	.align		4
.L_493:
        /*0064*/ 	.word	index@(.nv.constant0._Z14InitRandStatesP17curandStateXORWOWmi)
        /*0068*/ 	.short	0x0380
        /*006a*/ 	.short	0x0014


	//----- nvinfo : EIATTR_SW_WAR
	.align		4
.L_494:
        /*006c*/ 	.byte	0x04, 0x36
        /*006e*/ 	.short	(.L_496 - .L_495)
.L_495:
        /*0070*/ 	.word	0x00000008
.L_496:


//--------------------- .nv.callgraph             --------------------------
	.section	.nv.callgraph,"",@"SHT_CUDA_CALLGRAPH"
	.align	4
	.sectionentsize	8
	.align		4
        /*0000*/ 	.word	0x00000000
	.align		4
        /*0004*/ 	.word	0xffffffff
	.align		4
        /*0008*/ 	.word	0x00000000
	.align		4
        /*000c*/ 	.word	0xfffffffe
	.align		4
        /*0010*/ 	.word	0x00000000
	.align		4
        /*0014*/ 	.word	0xfffffffd
	.align		4
        /*0018*/ 	.word	0x00000000
	.align		4
        /*001c*/ 	.word	0xfffffffc


//--------------------- .nv.constant4             --------------------------
	.section	.nv.constant4,"a",@progbits
	.align	8
	.align		8
.nv.constant4:
        /*0000*/ 	.dword	precalc_xorwow_matrix
	.align		8
        /*0008*/ 	.dword	precalc_xorwow_offset_matrix
	.align		8
        /*0010*/ 	.dword	mrg32k3aM1
	.align		8
        /*0018*/ 	.dword	mrg32k3aM2
	.align		8
        /*0020*/ 	.dword	mrg32k3aM1SubSeq
	.align		8
        /*0028*/ 	.dword	mrg32k3aM2SubSeq
	.align		8
        /*0030*/ 	.dword	mrg32k3aM1Seq
	.align		8
        /*0038*/ 	.dword	mrg32k3aM2Seq


//--------------------- .nv.constant3             --------------------------
	.section	.nv.constant3,"a",@progbits
	.align	8
.nv.constant3:
	.type		__cr_lgamma_table,@object
	.size		__cr_lgamma_table,(.L_8 - __cr_lgamma_table)
__cr_lgamma_table:
        /*0000*/ 	.byte	0x00, 0x00, 0x00, 0x00, 0x00, 0x00, 0x00, 0x00, 0x00, 0x00, 0x00, 0x00, 0x00, 0x00, 0x00, 0x00
        /*0010*/ 	.byte	0xef, 0x39, 0xfa, 0xfe, 0x42, 0x2e, 0xe6, 0x3f, 0x02, 0x20, 0x2a, 0xfa, 0x0b, 0xab, 0xfc, 0x3f
        /*0020*/ 	.byte	0xf9, 0x2c, 0x92, 0x7c, 0xa7, 0x6c, 0x09, 0x40, 0xc9, 0x79, 0x44, 0x3c, 0x64, 0x26, 0x13, 0x40
        /*0030*/ 	.byte	0xca, 0x01, 0xcf, 0x3a, 0x27, 0x51, 0x1a, 0x40, 0x30, 0xcc, 0x2d, 0xf3, 0xe1, 0x0c, 0x21, 0x40
        /*0040*/ 	.byte	0x0d, 0xb7, 0xfc, 0x82, 0x8e, 0x35, 0x25, 0x40
.L_8:


//--------------------- .text._Z14PadInputKernelPdPKdiiii --------------------------
	.section	.text._Z14PadInputKernelPdPKdiiii,"ax",@progbits
	.align	128
        .global         _Z14PadInputKernelPdPKdiiii
        .type           _Z14PadInputKernelPdPKdiiii,@function
        .size           _Z14PadInputKernelPdPKdiiii,(.L_x_128 - _Z14PadInputKernelPdPKdiiii)
        .other          _Z14PadInputKernelPdPKdiiii,@"STO_CUDA_ENTRY STV_DEFAULT"
_Z14PadInputKernelPdPKdiiii:
.text._Z14PadInputKernelPdPKdiiii:
[----:B------:R-:W-:Y:S01]  /*0000*/  LDC R1, c[0x0][0x37c] ;  /* 0x0000df00ff017b82 */ /* 0x000fe20000000800 */
[----:B------:R-:W0:Y:S07]  /*0010*/  S2R R11, SR_TID.X ;  /* 0x00000000000b7919 */ /* 0x000e2e0000002100 */
[----:B------:R-:W1:Y:S08]  /*0020*/  LDC.64 R2, c[0x0][0x390] ;  /* 0x0000e400ff027b82 */ /* 0x000e700000000a00 */
[----:B------:R-:W1:Y:S08]  /*0030*/  LDC.64 R4, c[0x0][0x398] ;  /* 0x0000e600ff047b82 */ /* 0x000e700000000a00 */
[----:B------:R-:W0:Y:S08]  /*0040*/  S2UR UR4, SR_CTAID.X ;  /* 0x00000000000479c3 */ /* 0x000e300000002500 */
[----:B------:R-:W0:Y:S01]  /*0050*/  LDC R0, c[0x0][0x360] ;  /* 0x0000d800ff007b82 */ /* 0x000e220000000800 */
[----:B-1----:R-:W-:-:S02]  /*0060*/  IMAD R7, R5, 0x2, R3 ;  /* 0x0000000205077824 */ /* 0x002fc400078e0203 */
[----:B------:R-:W-:Y:S02]  /*0070*/  IMAD R6, R5, 0x2, R4 ;  /* 0x0000000205067824 */ /* 0x000fe400078e0204 */
[----:B------:R-:W-:-:S04]  /*0080*/  IMAD R9, R7, R2, RZ ;  /* 0x0000000207097224 */ /* 0x000fc800078e02ff */
[----:B------:R-:W-:Y:S02]  /*0090*/  IMAD R9, R6, R9, RZ ;  /* 0x0000000906097224 */ /* 0x000fe400078e02ff */
[----:B0-----:R-:W-:-:S05]  /*00a0*/  IMAD R0, R0, UR4, R11 ;  /* 0x0000000400007c24 */ /* 0x001fca000f8e020b */
[----:B------:R-:W-:-:S13]  /*00b0*/  ISETP.GE.AND P0, PT, R0, R9, PT ;  /* 0x000000090000720c */ /* 0x000fda0003f06270 */
[----:B------:R-:W-:Y:S05]  /*00c0*/  @P0 EXIT ;  /* 0x000000000000094d */ /* 0x000fea0003800000 */
[-C--:B------:R-:W-:Y:S01]  /*00d0*/  IMAD R7, R7, R6.reuse, RZ ;  /* 0x0000000607077224 */ /* 0x080fe200078e02ff */
[----:B------:R-:W-:Y:S01]  /*00e0*/  IABS R9, R6 ;  /* 0x0000000600097213 */ /* 0x000fe20000000000 */
[----:B------:R-:W0:Y:S01]  /*00f0*/  LDCU.64 UR4, c[0x0][0x358] ;  /* 0x00006b00ff0477ac */ /* 0x000e220008000a00 */
[----:B------:R-:W-:Y:S02]  /*0100*/  IABS R14, R0 ;  /* 0x00000000000e7213 */ /* 0x000fe40000000000 */
[-C--:B------:R-:W-:Y:S01]  /*0110*/  IABS R2, R7.reuse ;  /* 0x0000000700027213 */ /* 0x080fe20000000000 */
[----:B------:R-:W1:Y:S01]  /*0120*/  I2F.RP R12, R9 ;  /* 0x00000009000c7306 */ /* 0x000e620000209400 */
[----:B------:R-:W-:Y:S02]  /*0130*/  IABS R15, R7 ;  /* 0x00000007000f7213 */ /* 0x000fe40000000000 */
[----:B------:R-:W-:Y:S02]  /*0140*/  ISETP.GE.AND P1, PT, R0, RZ, PT ;  /* 0x000000ff0000720c */ /* 0x000fe40003f26270 */
[----:B------:R-:W-:-:S02]  /*0150*/  ISETP.NE.AND P3, PT, R7, RZ, PT ;  /* 0x000000ff0700720c */ /* 0x000fc40003f65270 */
[----:B------:R-:W-:Y:S01]  /*0160*/  IABS R16, R6 ;  /* 0x0000000600107213 */ /* 0x000fe20000000000 */
[----:B------:R-:W2:Y:S04]  /*0170*/  I2F.RP R8, R2 ;  /* 0x0000000200087306 */ /* 0x000ea80000209400 */
[----:B------:R-:W-:-:S04]  /*0180*/  IMAD.MOV R16, RZ, RZ, -R16 ;  /* 0x000000ffff107224 */ /* 0x000fc800078e0a10 */
[----:B-1----:R-:W-:Y:S08]  /*0190*/  MUFU.RCP R12, R12 ;  /* 0x0000000c000c7308 */ /* 0x002ff00000001000 */
[----:B--2---:R-:W1:Y:S02]  /*01a0*/  MUFU.RCP R8, R8 ;  /* 0x0000000800087308 */ /* 0x004e640000001000 */
[----:B-1----:R-:W-:-:S06]  /*01b0*/  IADD3 R10, PT, PT, R8, 0xffffffe, RZ ;  /* 0x0ffffffe080a7810 */ /* 0x002fcc0007ffe0ff */
[----:B------:R1:W2:Y:S02]  /*01c0*/  F2I.FTZ.U32.TRUNC.NTZ R11, R10 ;  /* 0x0000000a000b7305 */ /* 0x0002a4000021f000 */
[----:B-1----:R-:W-:Y:S02]  /*01d0*/  IMAD.MOV.U32 R10, RZ, RZ, RZ ;  /* 0x000000ffff0a7224 */ /* 0x002fe400078e00ff */
[----:B--2---:R-:W-:-:S04]  /*01e0*/  IMAD.MOV R13, RZ, RZ, -R11 ;  /* 0x000000ffff0d7224 */ /* 0x004fc800078e0a0b */
[----:B------:R-:W-:-:S04]  /*01f0*/  IMAD R13, R13, R2, RZ ;  /* 0x000000020d0d7224 */ /* 0x000fc800078e02ff */
[----:B------:R-:W-:Y:S01]  /*0200*/  IMAD.HI.U32 R8, R11, R13, R10 ;  /* 0x0000000d0b087227 */ /* 0x000fe200078e000a */
[----:B------:R-:W-:-:S03]  /*0210*/  MOV R13, R14 ;  /* 0x0000000e000d7202 */ /* 0x000fc60000000f00 */
[----:B------:R-:W-:Y:S02]  /*0220*/  IMAD.MOV R10, RZ, RZ, -R15 ;  /* 0x000000ffff0a7224 */ /* 0x000fe400078e0a0f */
[----:B------:R-:W-:-:S04]  /*0230*/  IMAD.HI.U32 R8, R8, R13, RZ ;  /* 0x0000000d08087227 */ /* 0x000fc800078e00ff */
[----:B------:R-:W-:Y:S02]  /*0240*/  IMAD R13, R8, R10, R13 ;  /* 0x0000000a080d7224 */ /* 0x000fe400078e020d */
[----:B------:R-:W-:Y:S01]  /*0250*/  VIADD R11, R12, 0xffffffe ;  /* 0x0ffffffe0c0b7836 */ /* 0x000fe20000000000 */
[----:B------:R-:W-:Y:S02]  /*0260*/  LOP3.LUT R12, RZ, R7, RZ, 0x33, !PT ;  /* 0x00000007ff0c7212 */ /* 0x000fe400078e33ff */
[----:B------:R-:W-:-:S03]  /*0270*/  ISETP.GT.U32.AND P2, PT, R2, R13, PT ;  /* 0x0000000d0200720c */ /* 0x000fc60003f44070 */
[----:B------:R-:W1:Y:S10]  /*0280*/  F2I.FTZ.U32.TRUNC.NTZ R11, R11 ;  /* 0x0000000b000b7305 */ /* 0x000e74000021f000 */
[----:B------:R-:W-:-:S04]  /*0290*/  @!P2 IADD3 R13, PT, PT, R13, -R2, RZ ;  /* 0x800000020d0da210 */ /* 0x000fc80007ffe0ff */
[----:B------:R-:W-:Y:S01]  /*02a0*/  ISETP.GT.U32.AND P0, PT, R2, R13, PT ;  /* 0x0000000d0200720c */ /* 0x000fe20003f04070 */
[----:B------:R-:W-:-:S05]  /*02b0*/  IMAD.IADD R10, R13, 0x1, -R2 ;  /* 0x000000010d0a7824 */ /* 0x000fca00078e0a02 */
[----:B------:R-:W-:Y:S01]  /*02c0*/  SEL R15, R10, R13, !P0 ;  /* 0x0000000d0a0f7207 */ /* 0x000fe20004000000 */
[----:B-1----:R-:W-:-:S03]  /*02d0*/  IMAD.MOV R10, RZ, RZ, -R11 ;  /* 0x000000ffff0a7224 */ /* 0x002fc600078e0a0b */
[----:B------:R-:W-:-:S04]  /*02e0*/  @!P1 IADD3 R15, PT, PT, -R15, RZ, RZ ;  /* 0x000000ff0f0f9210 */ /* 0x000fc80007ffe1ff */
[----:B------:R-:W-:Y:S01]  /*02f0*/  SEL R17, R12, R15, !P3 ;  /* 0x0000000f0c117207 */ /* 0x000fe20005800000 */
[----:B------:R-:W-:Y:S02]  /*0300*/  IMAD R15, R10, R9, RZ ;  /* 0x000000090a0f7224 */ /* 0x000fe400078e02ff */
[----:B------:R-:W-:Y:S01]  /*0310*/  IMAD.MOV.U32 R10, RZ, RZ, RZ ;  /* 0x000000ffff0a7224 */ /* 0x000fe200078e00ff */
[----:B------:R-:W-:-:S03]  /*0320*/  IABS R14, R17 ;  /* 0x00000011000e7213 */ /* 0x000fc60000000000 */
[----:B------:R-:W-:Y:S01]  /*0330*/  IMAD.HI.U32 R10, R11, R15, R10 ;  /* 0x0000000f0b0a7227 */ /* 0x000fe200078e000a */
[----:B------:R-:W-:-:S03]  /*0340*/  MOV R11, R14 ;  /* 0x0000000e000b7202 */ /* 0x000fc60000000f00 */
[----:B------:R-:W-:Y:S02]  /*0350*/  IMAD.MOV.U32 R14, RZ, RZ, R16 ;  /* 0x000000ffff0e7224 */ /* 0x000fe400078e0010 */
[----:B------:R-:W-:-:S04]  /*0360*/  IMAD.HI.U32 R10, R10, R11, RZ ;  /* 0x0000000b0a0a7227 */ /* 0x000fc800078e00ff */
[----:B------:R-:W-:-:S05]  /*0370*/  IMAD R14, R10, R14, R11 ;  /* 0x0000000e0a0e7224 */ /* 0x000fca00078e020b */
[----:B------:R-:W-:-:S13]  /*0380*/  ISETP.GT.U32.AND P4, PT, R9, R14, PT ;  /* 0x0000000e0900720c */ /* 0x000fda0003f84070 */
[----:B------:R-:W-:Y:S01]  /*0390*/  @!P4 IMAD.IADD R14, R14, 0x1, -R9 ;  /* 0x000000010e0ec824 */ /* 0x000fe200078e0a09 */
[----:B------:R-:W-:Y:S02]  /*03a0*/  @!P4 IADD3 R10, PT, PT, R10, 0x1, RZ ;  /* 0x000000010a0ac810 */ /* 0x000fe40007ffe0ff */
[----:B------:R-:W-:Y:S02]  /*03b0*/  ISETP.NE.AND P4, PT, R6, RZ, PT ;  /* 0x000000ff0600720c */ /* 0x000fe40003f85270 */
[----:B------:R-:W-:Y:S02]  /*03c0*/  ISETP.GE.U32.AND P0, PT, R14, R9, PT ;  /* 0x000000090e00720c */ /* 0x000fe40003f06070 */
[----:B------:R-:W-:-:S04]  /*03d0*/  LOP3.LUT R9, R17, R6, RZ, 0x3c, !PT ;  /* 0x0000000611097212 */ /* 0x000fc800078e3cff */
[----:B------:R-:W-:-:S07]  /*03e0*/  ISETP.GE.AND P1, PT, R9, RZ, PT ;  /* 0x000000ff0900720c */ /* 0x000fce0003f26270 */
[----:B------:R-:W-:-:S06]  /*03f0*/  @P0 VIADD R10, R10, 0x1 ;  /* 0x000000010a0a0836 */ /* 0x000fcc0000000000 */
[----:B------:R-:W-:Y:S01]  /*0400*/  @!P1 IMAD.MOV R10, RZ, RZ, -R10 ;  /* 0x000000ffff0a9224 */ /* 0x000fe200078e0a0a */
[----:B------:R-:W-:-:S04]  /*0410*/  @!P4 LOP3.LUT R10, RZ, R6, RZ, 0x33, !PT ;  /* 0x00000006ff0ac212 */ /* 0x000fc800078e33ff */
[C---:B------:R-:W-:Y:S01]  /*0420*/  IADD3 R9, PT, PT, -R10.reuse, RZ, RZ ;  /* 0x000000ff0a097210 */ /* 0x040fe20007ffe1ff */
[----:B------:R-:W-:-:S04]  /*0430*/  IMAD.IADD R10, R10, 0x1, -R5 ;  /* 0x000000010a0a7824 */ /* 0x000fc800078e0a05 */
[----:B------:R-:W-:Y:S01]  /*0440*/  IMAD R6, R6, R9, R17 ;  /* 0x0000000906067224 */ /* 0x000fe200078e0211 */
[----:B------:R-:W-:-:S03]  /*0450*/  ISETP.GE.AND P0, PT, R10, R3, PT ;  /* 0x000000030a00720c */ /* 0x000fc60003f06270 */
[----:B------:R-:W-:Y:S01]  /*0460*/  IMAD.IADD R5, R6, 0x1, -R5 ;  /* 0x0000000106057824 */ /* 0x000fe200078e0a05 */
[----:B------:R-:W-:-:S04]  /*0470*/  ISETP.GT.AND P0, PT, R10, -0x1, !P0 ;  /* 0xffffffff0a00780c */ /* 0x000fc80004704270 */
[----:B------:R-:W-:-:S04]  /*0480*/  ISETP.GE.AND P1, PT, R5, R4, PT ;  /* 0x000000040500720c */ /* 0x000fc80003f26270 */
[----:B------:R-:W-:-:S04]  /*0490*/  ISETP.GT.AND P1, PT, R5, -0x1, !P1 ;  /* 0xffffffff0500780c */ /* 0x000fc80004f24270 */
[----:B------:R-:W-:-:S13]  /*04a0*/  PLOP3.LUT P0, PT, P0, P1, PT, 0x80, 0x8 ;  /* 0x000000000008781c */ /* 0x000fda0000703070 */
[----:B0-----:R-:W-:Y:S05]  /*04b0*/  @!P0 BRA `(.L_x_0) ;  /* 0x0000000000408947 */ /* 0x001fea0003800000 */
[----:B------:R-:W-:Y:S02]  /*04c0*/  ISETP.GE.U32.AND P0, PT, R13, R2, PT ;  /* 0x000000020d00720c */ /* 0x000fe40003f06070 */
[----:B------:R-:W-:Y:S02]  /*04d0*/  LOP3.LUT R7, R0, R7, RZ, 0x3c, !PT ;  /* 0x0000000700077212 */ /* 0x000fe400078e3cff */
[----:B------:R-:W-:Y:S02]  /*04e0*/  @!P2 IADD3 R8, PT, PT, R8, 0x1, RZ ;  /* 0x000000010808a810 */ /* 0x000fe40007ffe0ff */
[----:B------:R-:W-:Y:S02]  /*04f0*/  ISETP.GE.AND P1, PT, R7, RZ, PT ;  /* 0x000000ff0700720c */ /* 0x000fe40003f26270 */
[----:B------:R-:W0:Y:S05]  /*0500*/  LDC.64 R6, c[0x0][0x388] ;  /* 0x0000e200ff067b82 */ /* 0x000e2a0000000a00 */
[----:B------:R-:W-:-:S06]  /*0510*/  @P0 VIADD R8, R8, 0x1 ;  /* 0x0000000108080836 */ /* 0x000fcc0000000000 */
[----:B------:R-:W-:-:S04]  /*0520*/  @!P1 IADD3 R8, PT, PT, -R8, RZ, RZ ;  /* 0x000000ff08089210 */ /* 0x000fc80007ffe1ff */
[----:B------:R-:W-:-:S05]  /*0530*/  SEL R8, R12, R8, !P3 ;  /* 0x000000080c087207 */ /* 0x000fca0005800000 */
[----:B------:R-:W-:-:S04]  /*0540*/  IMAD R3, R8, R3, R10 ;  /* 0x0000000308037224 */ /* 0x000fc800078e020a */
[----:B------:R-:W-:Y:S02]  /*0550*/  IMAD R3, R3, R4, R5 ;  /* 0x0000000403037224 */ /* 0x000fe400078e0205 */
[----:B------:R-:W1:Y:S02]  /*0560*/  LDC.64 R4, c[0x0][0x380] ;  /* 0x0000e000ff047b82 */ /* 0x000e640000000a00 */
[----:B0-----:R-:W-:-:S06]  /*0570*/  IMAD.WIDE R2, R3, 0x8, R6 ;  /* 0x0000000803027825 */ /* 0x001fcc00078e0206 */
[----:B------:R-:W2:Y:S01]  /*0580*/  LDG.E.64 R2, desc[UR4][R2.64] ;  /* 0x0000000402027981 */ /* 0x000ea2000c1e1b00 */
[----:B-1----:R-:W-:-:S05]  /*0590*/  IMAD.WIDE R4, R0, 0x8, R4 ;  /* 0x0000000800047825 */ /* 0x002fca00078e0204 */
[----:B--2---:R-:W-:Y:S01]  /*05a0*/  STG.E.64 desc[UR4][R4.64], R2 ;  /* 0x0000000204007986 */ /* 0x004fe2000c101b04 */
[----:B------:R-:W-:Y:S05]  /*05b0*/  EXIT ;  /* 0x000000000000794d */ /* 0x000fea0003800000 */
.L_x_0:
[----:B------:R-:W0:Y:S02]  /*05c0*/  LDC.64 R2, c[0x0][0x380] ;  /* 0x0000e000ff027b82 */ /* 0x000e240000000a00 */
[----:B0-----:R-:W-:-:S05]  /*05d0*/  IMAD.WIDE R2, R0, 0x8, R2 ;  /* 0x0000000800027825 */ /* 0x001fca00078e0202 */
[----:B------:R-:W-:Y:S01]  /*05e0*/  STG.E.64 desc[UR4][R2.64], RZ ;  /* 0x000000ff02007986 */ /* 0x000fe2000c101b04 */
[----:B------:R-:W-:Y:S05]  /*05f0*/  EXIT ;  /* 0x000000000000794d */ /* 0x000fea0003800000 */
.L_x_1:
[----:B------:R-:W-:-:S00]  /*0600*/  BRA `(.L_x_1) ;  /* 0xfffffffc00fc7947 */ /* 0x000fc0000383ffff */
[----:B------:R-:W-:-:S00]  /*0610*/  NOP ;  /* 0x0000000000007918 */ /* 0x000fc00000000000 */
        /* <DEDUP_REMOVED lines=14> */
.L_x_128:


//--------------------- .text._Z15ZeroArrayKernelPdi --------------------------
	.section	.text._Z15ZeroArrayKernelPdi,"ax",@progbits
	.align	128
        .global         _Z15ZeroArrayKernelPdi
        .type           _Z15ZeroArrayKernelPdi,@function
        .size           _Z15ZeroArrayKernelPdi,(.L_x_129 - _Z15ZeroArrayKernelPdi)
        .other          _Z15ZeroArrayKernelPdi,@"STO_CUDA_ENTRY STV_DEFAULT"
_Z15ZeroArrayKernelPdi:
.text._Z15ZeroArrayKernelPdi:
[----:B------:R-:W-:Y:S01]  /*0000*/  LDC R1, c[0x0][0x37c] ;  /* 0x0000df00ff017b82 */ /* 0x000fe20000000800 */
[----:B------:R-:W0:Y:S07]  /*0010*/  S2R R0, SR_TID.X ;  /* 0x0000000000007919 */ /* 0x000e2e0000002100 */
[----:B------:R-:W0:Y:S01]  /*0020*/  S2UR UR4, SR_CTAID.X ;  /* 0x00000000000479c3 */ /* 0x000e220000002500 */
[----:B------:R-:W1:Y:S07]  /*0030*/  LDCU UR5, c[0x0][0x388] ;  /* 0x00007100ff0577ac */ /* 0x000e6e0008000800 */
[----:B------:R-:W0:Y:S02]  /*0040*/  LDC R5, c[0x0][0x360] ;  /* 0x0000d800ff057b82 */ /* 0x000e240000000800 */
[----:B0-----:R-:W-:-:S05]  /*0050*/  IMAD R5, R5, UR4, R0 ;  /* 0x0000000405057c24 */ /* 0x001fca000f8e0200 */
[----:B-1----:R-:W-:-:S13]  /*0060*/  ISETP.GE.AND P0, PT, R5, UR5, PT ;  /* 0x0000000505007c0c */ /* 0x002fda000bf06270 */
[----:B------:R-:W-:Y:S05]  /*0070*/  @P0 EXIT ;  /* 0x000000000000094d */ /* 0x000fea0003800000 */
[----:B------:R-:W0:Y:S01]  /*0080*/  LDC.64 R2, c[0x0][0x380] ;  /* 0x0000e000ff027b82 */ /* 0x000e220000000a00 */
[----:B------:R-:W1:Y:S01]  /*0090*/  LDCU.64 UR4, c[0x0][0x358] ;  /* 0x00006b00ff0477ac */ /* 0x000e620008000a00 */
[----:B0-----:R-:W-:-:S05]  /*00a0*/  IMAD.WIDE R2, R5, 0x8, R2 ;  /* 0x0000000805027825 */ /* 0x001fca00078e0202 */
[----:B-1----:R-:W-:Y:S01]  /*00b0*/  STG.E.64 desc[UR4][R2.64], RZ ;  /* 0x000000ff02007986 */ /* 0x002fe2000c101b04 */
[----:B------:R-:W-:Y:S05]  /*00c0*/  EXIT ;  /* 0x000000000000794d */ /* 0x000fea0003800000 */
.L_x_2:
        /* <DEDUP_REMOVED lines=11> */
.L_x_129:


//--------------------- .text._Z16AdamUpdateKernelPdS_S_PKddddii --------------------------
	.section	.text._Z16AdamUpdateKernelPdS_S_PKddddii,"ax",@progbits
	.align	128
        .global         _Z16AdamUpdateKernelPdS_S_PKddddii
        .type           _Z16AdamUpdateKernelPdS_S_PKddddii,@function
        .size           _Z16AdamUpdateKernelPdS_S_PKddddii,(.L_x_125 - _Z16AdamUpdateKernelPdS_S_PKddddii)
        .other          _Z16AdamUpdateKernelPdS_S_PKddddii,@"STO_CUDA_ENTRY STV_DEFAULT"
_Z16AdamUpdateKernelPdS_S_PKddddii:
.text._Z16AdamUpdateKernelPdS_S_PKddddii:
        /* <DEDUP_REMOVED lines=10> */
[----:B------:R-:W2:Y:S06]  /*00a0*/  LDCU UR4, c[0x0][0x3b8] ;  /* 0x00007700ff0477ac */ /* 0x000eac0008000800 */
[----:B------:R-:W3:Y:S08]  /*00b0*/  LDC.64 R8, c[0x0][0x388] ;  /* 0x0000e200ff087b82 */ /* 0x000ef00000000a00 */
[----:B------:R-:W4:Y:S01]  /*00c0*/  LDC.64 R2, c[0x0][0x3a8] ;  /* 0x0000ea00ff027b82 */ /* 0x000f220000000a00 */
[----:B0-----:R-:W-:-:S07]  /*00d0*/  IMAD.WIDE R4, R28, 0x8, R4 ;  /* 0x000000081c047825 */ /* 0x001fce00078e0204 */
[----:B------:R-:W0:Y:S01]  /*00e0*/  LDC.64 R12, c[0x0][0x390] ;  /* 0x0000e400ff0c7b82 */ /* 0x000e220000000a00 */
[----:B-1----:R-:W2:Y:S01]  /*00f0*/  LDG.E.64 R4, desc[UR10][R4.64] ;  /* 0x0000000a04047981 */ /* 0x002ea2000c1e1b00 */
[----:B---3--:R-:W-:-:S06]  /*0100*/  IMAD.WIDE R8, R28, 0x8, R8 ;  /* 0x000000081c087825 */ /* 0x008fcc00078e0208 */
[----:B------:R-:W1:Y:S01]  /*0110*/  LDC.64 R16, c[0x0][0x3b0] ;  /* 0x0000ec00ff107b82 */ /* 0x000e620000000a00 */
[----:B------:R-:W3:Y:S01]  /*0120*/  LDG.E.64 R6, desc[UR10][R8.64] ;  /* 0x0000000a08067981 */ /* 0x000ee2000c1e1b00 */
[----:B0-----:R-:W-:Y:S01]  /*0130*/  IMAD.WIDE R12, R28, 0x8, R12 ;  /* 0x000000081c0c7825 */ /* 0x001fe200078e020c */
[C---:B--2---:R-:W-:Y:S02]  /*0140*/  DSETP.GT.AND P0, PT, R4.reuse, 1, PT ;  /* 0x3ff000000400742a */ /* 0x044fe40003f04000 */
[C---:B------:R-:W-:Y:S02]  /*0150*/  DSETP.GEU.AND P2, PT, R4.reuse, -1, PT ;  /* 0xbff000000400742a */ /* 0x040fe40003f4e000 */
[----:B------:R-:W-:Y:S02]  /*0160*/  DSETP.NE.AND P1, PT, |R4|, +INF , PT ;  /* 0x7ff000000400742a */ /* 0x000fe40003f25200 */
[----:B------:R-:W-:Y:S02]  /*0170*/  FSEL R0, R4, RZ, !P0 ;  /* 0x000000ff04007208 */ /* 0x000fe40004000000 */
[----:B------:R-:W-:-:S02]  /*0180*/  FSEL R10, R5, 1.875, !P0 ;  /* 0x3ff00000050a7808 */ /* 0x000fc40004000000 */
[----:B------:R-:W-:Y:S02]  /*0190*/  FSEL R0, R0, RZ, P2 ;  /* 0x000000ff00007208 */ /* 0x000fe40001000000 */
[----:B------:R-:W-:Y:S01]  /*01a0*/  FSEL R5, R10, -1.875, P2 ;  /* 0xbff000000a057808 */ /* 0x000fe20001000000 */
[----:B----4-:R-:W-:Y:S01]  /*01b0*/  DADD R10, -R2, 1 ;  /* 0x3ff00000020a7429 */ /* 0x010fe20000000100 */
[----:B------:R-:W-:Y:S02]  /*01c0*/  FSEL R4, R0, RZ, P1 ;  /* 0x000000ff00047208 */ /* 0x000fe40000800000 */
[----:B------:R-:W-:-:S06]  /*01d0*/  FSEL R5, R5, RZ, P1 ;  /* 0x000000ff05057208 */ /* 0x000fcc0000800000 */
[----:B------:R-:W-:-:S08]  /*01e0*/  DMUL R10, R4, R10 ;  /* 0x0000000a040a7228 */ /* 0x000fd00000000000 */
[----:B---3--:R-:W-:-:S07]  /*01f0*/  DFMA R10, R6, R2, R10 ;  /* 0x00000002060a722b */ /* 0x008fce000000000a */
[----:B------:R0:W-:Y:S04]  /*0200*/  STG.E.64 desc[UR10][R8.64], R10 ;  /* 0x0000000a08007986 */ /* 0x0001e8000c101b0a */
[----:B------:R-:W2:Y:S01]  /*0210*/  LDG.E.64 R6, desc[UR10][R12.64] ;  /* 0x0000000a0c067981 */ /* 0x000ea2000c1e1b00 */
[----:B-1----:R-:W-:-:S08]  /*0220*/  DADD R14, -R16, 1 ;  /* 0x3ff00000100e7429 */ /* 0x002fd00000000100 */
[----:B------:R-:W-:-:S08]  /*0230*/  DMUL R14, R4, R14 ;  /* 0x0000000e040e7228 */ /* 0x000fd00000000000 */
[----:B------:R-:W-:Y:S02]  /*0240*/  DMUL R4, R4, R14 ;  /* 0x0000000e04047228 */ /* 0x000fe40000000000 */
[----:B------:R-:W1:Y:S06]  /*0250*/  I2F.F64 R14, UR4 ;  /* 0x00000004000e7d12 */ /* 0x000e6c0008201c00 */
[----:B--2---:R-:W-:-:S07]  /*0260*/  DFMA R4, R6, R16, R4 ;  /* 0x000000100604722b */ /* 0x004fce0000000004 */
[----:B------:R0:W-:Y:S04]  /*0270*/  STG.E.64 desc[UR10][R12.64], R4 ;  /* 0x000000040c007986 */ /* 0x0001e8000c101b0a */
[----:B------:R0:W5:Y:S01]  /*0280*/  LDG.E.64 R6, desc[UR10][R8.64] ;  /* 0x0000000a08067981 */ /* 0x000162000c1e1b00 */
[----:B-1----:R-:W-:Y:S01]  /*0290*/  R2UR UR5, R15 ;  /* 0x000000000f0572ca */ /* 0x002fe200000e0000 */
[----:B------:R-:W-:Y:S01]  /*02a0*/  DADD R2, -RZ, |R2| ;  /* 0x00000000ff027229 */ /* 0x000fe20000000502 */
[----:B------:R-:W-:Y:S02]  /*02b0*/  R2UR UR4, R14 ;  /* 0x000000000e0472ca */ /* 0x000fe400000e0000 */
[----:B------:R-:W-:-:S07]  /*02c0*/  MOV R0, 0x3a0 ;  /* 0x000003a000007802 */ /* 0x000fce0000000f00 */
[----:B------:R-:W-:Y:S02]  /*02d0*/  IMAD.MOV.U32 R14, RZ, RZ, R2 ;  /* 0x000000ffff0e7224 */ /* 0x000fe400078e0002 */
[----:B------:R-:W-:Y:S01]  /*02e0*/  USHF.R.U32.HI UR6, URZ, 0x14, UR5 ;  /* 0x00000014ff067899 */ /* 0x000fe20008011605 */
[----:B------:R-:W-:Y:S01]  /*02f0*/  IMAD.MOV.U32 R29, RZ, RZ, R3 ;  /* 0x000000ffff1d7224 */ /* 0x000fe200078e0003 */
[----:B------:R-:W-:Y:S02]  /*0300*/  UMOV UR7, UR5 ;  /* 0x0000000500077c82 */ /* 0x000fe40008000000 */
[----:B------:R-:W-:-:S04]  /*0310*/  ULOP3.LUT UR6, UR6, 0x7ff, URZ, 0xc0, !UPT ;  /* 0x000007ff06067892 */ /* 0x000fc8000f8ec0ff */
[----:B------:R-:W-:-:S04]  /*0320*/  UIADD3 UR6, UPT, UPT, UR6, -0x3f4, URZ ;  /* 0xfffffc0c06067890 */ /* 0x000fc8000fffe0ff */
[----:B------:R-:W-:Y:S02]  /*0330*/  USHF.L.U32 UR13, UR4, UR6, URZ ;  /* 0x00000006040d7299 */ /* 0x000fe400080006ff */
[----:B------:R-:W-:Y:S02]  /*0340*/  USHF.L.U64.HI UR9, UR4, UR6, UR5 ;  /* 0x0000000604097299 */ /* 0x000fe40008010205 */
[----:B------:R-:W-:Y:S01]  /*0350*/  UISETP.NE.U32.AND UP0, UPT, UR13, URZ, UPT ;  /* 0x000000ff0d00728c */ /* 0x000fe2000bf05070 */
[----:B------:R-:W-:-:S03]  /*0360*/  UMOV UR6, UR4 ;  /* 0x0000000400067c82 */ /* 0x000fc60008000000 */
[----:B------:R-:W-:-:S04]  /*0370*/  UISETP.NE.AND.EX UP0, UPT, UR9, -0x80000000, UPT, UP0 ;  /* 0x800000000900788c */ /* 0x000fc8000bf05300 */
[----:B0-----:R-:W-:-:S11]  /*0380*/  UPLOP3.LUT UP0, UPT, UPT, UPT, UP0, 0x40, 0x4 ;  /* 0x000000000004789c */ /* 0x001fd60003f0e800 */
[----:B-----5:R-:W-:Y:S05]  /*0390*/  CALL.REL.NOINC `($_Z16AdamUpdateKernelPdS_S_PKddddii$__internal_accurate_pow) ;  /* 0x00000014008c7944 */ /* 0x020fea0003c00000 */
[----:B------:R-:W0:Y:S01]  /*03a0*/  LDC.64 R14, c[0x0][0x3a8] ;  /* 0x0000ea00ff0e7b82 */ /* 0x000e220000000a00 */
[----:B------:R-:W1:Y:S01]  /*03b0*/  LDCU UR6, c[0x0][0x3ac] ;  /* 0x00007580ff0677ac */ /* 0x000e620008000800 */
[----:B------:R-:W-:Y:S01]  /*03c0*/  DADD R10, -RZ, -R8 ;  /* 0x00000000ff0a7229 */ /* 0x000fe20000000908 */
[----:B------:R-:W-:Y:S01]  /*03d0*/  PLOP3.LUT P0, PT, PT, PT, UP0, 0x80, 0x8 ;  /* 0x000000000008781c */ /* 0x000fe20003f0f008 */
[----:B------:R-:W-:-:S08]  /*03e0*/  UPLOP3.LUT UP1, UPT, UPT, UPT, UP0, 0x80, 0x8 ;  /* 0x000000000008789c */ /* 0x000fd00003f2f000 */
[----:B------:R-:W-:Y:S02]  /*03f0*/  FSEL R13, R10, R8, P0 ;  /* 0x000000080a0d7208 */ /* 0x000fe40000000000 */
[----:B------:R-:W-:Y:S01]  /*0400*/  FSEL R10, R11, R9, P0 ;  /* 0x000000090b0a7208 */ /* 0x000fe20000000000 */
[----:B-1----:R-:W-:Y:S01]  /*0410*/  UISETP.GE.AND UP2, UPT, UR6, URZ, UPT ;  /* 0x000000ff0600728c */ /* 0x002fe2000bf46270 */
[----:B0-----:R-:W-:-:S05]  /*0420*/  DSETP.NEU.AND P0, PT, R14, RZ, PT ;  /* 0x000000ff0e00722a */ /* 0x001fca0003f0d000 */
[----:B------:R-:W-:Y:S01]  /*0430*/  PLOP3.LUT P2, PT, PT, PT, UP2, 0x80, 0x8 ;  /* 0x000000000008781c */ /* 0x000fe20003f4f028 */
[----:B------:R-:W-:-:S03]  /*0440*/  DADD R2, R14, UR4 ;  /* 0x000000040e027e29 */ /* 0x000fc60008000000 */
[----:B------:R-:W-:Y:S02]  /*0450*/  FSEL R8, R13, R8, !P2 ;  /* 0x000000080d087208 */ /* 0x000fe40005000000 */
[----:B------:R-:W-:-:S05]  /*0460*/  FSEL R9, R10, R9, !P2 ;  /* 0x000000090a097208 */ /* 0x000fca0005000000 */
[----:B------:R-:W-:-:S04]  /*0470*/  LOP3.LUT R2, R3, 0x7ff00000, RZ, 0xc0, !PT ;  /* 0x7ff0000003027812 */ /* 0x000fc800078ec0ff */
[----:B------:R-:W-:Y:S01]  /*0480*/  ISETP.NE.AND P1, PT, R2, 0x7ff00000, PT ;  /* 0x7ff000000200780c */ /* 0x000fe20003f25270 */
[----:B------:R-:W-:-:S12]  /*0490*/  @P0 BRA `(.L_x_3) ;  /* 0x0000000000300947 */ /* 0x000fd80003800000 */
[----:B------:R-:W-:Y:S01]  /*04a0*/  UISETP.NE.U32.AND UP1, UPT, UR13, URZ, UPT ;  /* 0x000000ff0d00728c */ /* 0x000fe2000bf25070 */
[----:B------:R-:W-:Y:S01]  /*04b0*/  IMAD.U32 R2, RZ, RZ, UR4 ;  /* 0x00000004ff027e24 */ /* 0x000fe2000f8e00ff */
[----:B------:R-:W-:Y:S02]  /*04c0*/  UISETP.GE.AND UP3, UPT, UR5, URZ, UPT ;  /* 0x000000ff0500728c */ /* 0x000fe4000bf66270 */
[----:B------:R-:W-:Y:S01]  /*04d0*/  IMAD.U32 R3, RZ, RZ, UR5 ;  /* 0x00000005ff037e24 */ /* 0x000fe2000f8e00ff */
[----:B------:R-:W-:Y:S01]  /*04e0*/  UISETP.NE.AND.EX UP1, UPT, UR9, -0x80000000, UPT, UP1 ;  /* 0x800000000900788c */ /* 0x000fe2000bf25310 */
[----:B------:R-:W-:-:S05]  /*04f0*/  IMAD.MOV.U32 R8, RZ, RZ, RZ ;  /* 0x000000ffff087224 */ /* 0x000fca00078e00ff */
[----:B------:R-:W-:-:S13]  /*0500*/  PLOP3.LUT P0, PT, PT, PT, UP1, 0x80, 0x8 ;  /* 0x000000000008781c */ /* 0x000fda0003f0f018 */
[----:B------:R-:W-:-:S14]  /*0510*/  DSETP.NEU.AND P0, PT, |R2|, 0.5, !P0 ;  /* 0x3fe000000200742a */ /* 0x000fdc000470d200 */
[----:B------:R-:W-:Y:S01]  /*0520*/  VOTEU.ANY UP1, P0 ;  /* 0x0000000000ff7886 */ /* 0x000fe20000020100 */
[----:B------:R-:W-:-:S04]  /*0530*/  USEL UR6, UR6, URZ, UP1 ;  /* 0x000000ff06067287 */ /* 0x000fc80008800000 */
[----:B------:R-:W-:-:S06]  /*0540*/  @!UP3 ULOP3.LUT UR6, UR6, 0x7ff00000, URZ, 0xfc, !UPT ;  /* 0x7ff000000606b892 */ /* 0x000fcc000f8efcff */
[----:B------:R-:W-:-:S07]  /*0550*/  IMAD.U32 R9, RZ, RZ, UR6 ;  /* 0x00000006ff097e24 */ /* 0x000fce000f8e00ff */
.L_x_3:
[----:B------:R-:W-:Y:S05]  /*0560*/  @P1 BRA `(.L_x_4) ;  /* 0x0000000000381947 */ /* 0x000fea0003800000 */
[----:B------:R-:W-:-:S14]  /*0570*/  DSETP.NAN.AND P0, PT, R14, R14, PT ;  /* 0x0000000e0e00722a */ /* 0x000fdc0003f08000 */
[----:B------:R-:W-:Y:S01]  /*0580*/  @P0 DADD R8, R14, UR4 ;  /* 0x000000040e080e29 */ /* 0x000fe20008000000 */
[----:B------:R-:W-:Y:S10]  /*0590*/  @P0 BRA `(.L_x_4) ;  /* 0x00000000002c0947 */ /* 0x000ff40003800000 */
[----:B------:R-:W-:-:S14]  /*05a0*/  DSETP.NEU.AND P0, PT, |R14|, +INF , PT ;  /* 0x7ff000000e00742a */ /* 0x000fdc0003f0d200 */
[----:B------:R-:W-:Y:S05]  /*05b0*/  @P0 BRA `(.L_x_4) ;  /* 0x0000000000240947 */ /* 0x000fea0003800000 */
[----:B------:R-:W-:Y:S01]  /*05c0*/  UISETP.GE.AND UP3, UPT, UR5, URZ, UPT ;  /* 0x000000ff0500728c */ /* 0x000fe2000bf66270 */
[----:B------:R-:W-:Y:S01]  /*05d0*/  IMAD.MOV.U32 R8, RZ, RZ, RZ ;  /* 0x000000ffff087224 */ /* 0x000fe200078e00ff */
[----:B------:R-:W-:Y:S02]  /*05e0*/  ULOP3.LUT UR6, UR5, 0x7fffffff, URZ, 0xc0, !UPT ;  /* 0x7fffffff05067892 */ /* 0x000fe4000f8ec0ff */
[----:B------:R-:W-:Y:S02]  /*05f0*/  USEL UR7, URZ, 0x7ff00000, !UP3 ;  /* 0x7ff00000ff077887 */ /* 0x000fe4000d800000 */
[----:B------:R-:W-:Y:S02]  /*0600*/  UISETP.NE.AND UP3, UPT, UR6, 0x3fe00000, UPT ;  /* 0x3fe000000600788c */ /* 0x000fe4000bf65270 */
[----:B------:R-:W-:-:S04]  /*0610*/  UIADD3 UR6, UPT, UPT, UR7, -0x80000000, URZ ;  /* 0x8000000007067890 */ /* 0x000fc8000fffe0ff */
[----:B------:R-:W-:-:S04]  /*0620*/  USEL UR6, UR6, UR7, UP3 ;  /* 0x0000000706067287 */ /* 0x000fc80009800000 */
[----:B------:R-:W-:-:S06]  /*0630*/  @!UP2 USEL UR7, UR6, UR7, UP1 ;  /* 0x000000070607a287 */ /* 0x000fcc0008800000 */
[----:B------:R-:W-:-:S07]  /*0640*/  IMAD.U32 R9, RZ, RZ, UR7 ;  /* 0x00000007ff097e24 */ /* 0x000fce000f8e00ff */
.L_x_4:
[----:B------:R-:W0:Y:S01]  /*0650*/  LDCU UR6, c[0x0][0x3b8] ;  /* 0x00007700ff0677ac */ /* 0x000e220008000800 */
[----:B------:R-:W-:Y:S01]  /*0660*/  DADD R8, -R8, 1 ;  /* 0x3ff0000008087429 */ /* 0x000fe20000000100 */
[----:B------:R-:W-:Y:S01]  /*0670*/  IMAD.MOV.U32 R2, RZ, RZ, 0x1 ;  /* 0x00000001ff027424 */ /* 0x000fe200078e00ff */
[----:B------:R-:W-:Y:S01]  /*0680*/  DSETP.NEU.AND P0, PT, R14, 1, PT ;  /* 0x3ff000000e00742a */ /* 0x000fe20003f0d000 */
[----:B------:R-:W-:Y:S01]  /*0690*/  UISETP.NE.U32.AND UP1, UPT, UR13, URZ, UPT ;  /* 0x000000ff0d00728c */ /* 0x000fe2000bf25070 */
[----:B------:R-:W-:Y:S03]  /*06a0*/  BSSY.RECONVERGENT B0, `(.L_x_5) ;  /* 0x000001c000007945 */ /* 0x000fe60003800200 */
[----:B------:R-:W-:Y:S01]  /*06b0*/  UISETP.NE.AND.EX UP1, UPT, UR9, -0x80000000, UPT, UP1 ;  /* 0x800000000900788c */ /* 0x000fe2000bf25310 */
[----:B0-----:R-:W-:-:S04]  /*06c0*/  ISETP.NE.AND P1, PT, RZ, UR6, PT ;  /* 0x00000006ff007c0c */ /* 0x001fc8000bf25270 */
[----:B------:R-:W-:Y:S02]  /*06d0*/  FSEL R9, R9, RZ, P1 ;  /* 0x000000ff09097208 */ /* 0x000fe40000800000 */
[----:B------:R-:W-:Y:S02]  /*06e0*/  FSEL R8, R8, RZ, P1 ;  /* 0x000000ff08087208 */ /* 0x000fe40000800000 */
[----:B------:R-:W-:Y:S02]  /*06f0*/  FSEL R9, R9, RZ, P0 ;  /* 0x000000ff09097208 */ /* 0x000fe40000000000 */
[----:B------:R-:W-:Y:S02]  /*0700*/  FSEL R8, R8, RZ, P0 ;  /* 0x000000ff08087208 */ /* 0x000fe40000000000 */
[----:B------:R-:W0:Y:S01]  /*0710*/  MUFU.RCP64H R3, R9 ;  /* 0x0000000900037308 */ /* 0x000e220000001800 */
[----:B------:R-:W-:-:S03]  /*0720*/  FSETP.GEU.AND P1, PT, |R7|, 6.5827683646048100446e-37, PT ;  /* 0x036000000700780b */ /* 0x000fc60003f2e200 */
[----:B0-----:R-:W-:-:S08]  /*0730*/  DFMA R10, -R8, R2, 1 ;  /* 0x3ff00000080a742b */ /* 0x001fd00000000102 */
[----:B------:R-:W-:-:S08]  /*0740*/  DFMA R10, R10, R10, R10 ;  /* 0x0000000a0a0a722b */ /* 0x000fd0000000000a */
[----:B------:R-:W-:-:S08]  /*0750*/  DFMA R10, R2, R10, R2 ;  /* 0x0000000a020a722b */ /* 0x000fd00000000002 */
[----:B------:R-:W-:-:S08]  /*0760*/  DFMA R2, -R8, R10, 1 ;  /* 0x3ff000000802742b */ /* 0x000fd0000000010a */
[----:B------:R-:W-:-:S08]  /*0770*/  DFMA R2, R10, R2, R10 ;  /* 0x000000020a02722b */ /* 0x000fd0000000000a */
[----:B------:R-:W-:-:S08]  /*0780*/  DMUL R10, R6, R2 ;  /* 0x00000002060a7228 */ /* 0x000fd00000000000 */
[----:B------:R-:W-:-:S08]  /*0790*/  DFMA R12, -R8, R10, R6 ;  /* 0x0000000a080c722b */ /* 0x000fd00000000106 */
[----:B------:R-:W-:-:S10]  /*07a0*/  DFMA R2, R2, R12, R10 ;  /* 0x0000000c0202722b */ /* 0x000fd4000000000a */
[----:B------:R-:W-:-:S05]  /*07b0*/  FFMA R0, RZ, R9, R3 ;  /* 0x00000009ff007223 */ /* 0x000fca0000000003 */
[----:B------:R-:W-:-:S13]  /*07c0*/  FSETP.GT.AND P0, PT, |R0|, 1.469367938527859385e-39, PT ;  /* 0x001000000000780b */ /* 0x000fda0003f04200 */
[----:B------:R-:W-:Y:S05]  /*07d0*/  @P0 BRA P1, `(.L_x_6) ;  /* 0x0000000000200947 */ /* 0x000fea0000800000 */
[----:B------:R-:W-:Y:S01]  /*07e0*/  IMAD.MOV.U32 R12, RZ, RZ, R6 ;  /* 0x000000ffff0c7224 */ /* 0x000fe200078e0006 */
[----:B------:R-:W-:Y:S01]  /*07f0*/  MOV R0, 0x840 ;  /* 0x0000084000007802 */ /* 0x000fe20000000f00 */
[----:B------:R-:W-:Y:S02]  /*0800*/  IMAD.MOV.U32 R13, RZ, RZ, R7 ;  /* 0x000000ffff0d7224 */ /* 0x000fe400078e0007 */
[----:B------:R-:W-:Y:S02]  /*0810*/  IMAD.MOV.U32 R6, RZ, RZ, R8 ;  /* 0x000000ffff067224 */ /* 0x000fe400078e0008 */
[----:B------:R-:W-:-:S07]  /*0820*/  IMAD.MOV.U32 R11, RZ, RZ, R9 ;  /* 0x000000ffff0b7224 */ /* 0x000fce00078e0009 */
[----:B------:R-:W-:Y:S05]  /*0830*/  CALL.REL.NOINC `($__internal_0_$__cuda_sm20_div_rn_f64_full) ;  /* 0x00000008003c7944 */ /* 0x000fea0003c00000 */
[----:B------:R-:W-:Y:S02]  /*0840*/  IMAD.MOV.U32 R2, RZ, RZ, R14 ;  /* 0x000000ffff027224 */ /* 0x000fe400078e000e */
[----:B------:R-:W-:-:S07]  /*0850*/  IMAD.MOV.U32 R3, RZ, RZ, R15 ;  /* 0x000000ffff037224 */ /* 0x000fce00078e000f */
.L_x_6:
[----:B------:R-:W-:Y:S05]  /*0860*/  BSYNC.RECONVERGENT B0 ;  /* 0x0000000000007941 */ /* 0x000fea0003800200 */
.L_x_5:
[----:B------:R-:W0:Y:S01]  /*0870*/  LDCU.64 UR6, c[0x0][0x3b0] ;  /* 0x00007600ff0677ac */ /* 0x000e220008000a00 */
[----:B------:R-:W-:Y:S01]  /*0880*/  MOV R0, 0x8f0 ;  /* 0x000008f000007802 */ /* 0x000fe20000000f00 */
[----:B0-----:R-:W-:Y:S01]  /*0890*/  DADD R6, -RZ, |UR6| ;  /* 0x40000006ff067e29 */ /* 0x001fe20008000100 */
[----:B------:R-:W-:Y:S01]  /*08a0*/  UMOV UR6, UR4 ;  /* 0x0000000400067c82 */ /* 0x000fe20008000000 */
[----:B------:R-:W-:-:S08]  /*08b0*/  UMOV UR7, UR5 ;  /* 0x0000000500077c82 */ /* 0x000fd00008000000 */
[----:B------:R-:W-:Y:S02]  /*08c0*/  IMAD.MOV.U32 R14, RZ, RZ, R6 ;  /* 0x000000ffff0e7224 */ /* 0x000fe400078e0006 */
[----:B------:R-:W-:-:S07]  /*08d0*/  IMAD.MOV.U32 R29, RZ, RZ, R7 ;  /* 0x000000ffff1d7224 */ /* 0x000fce00078e0007 */
[----:B------:R-:W-:Y:S05]  /*08e0*/  CALL.REL.NOINC `($_Z16AdamUpdateKernelPdS_S_PKddddii$__internal_accurate_pow) ;  /* 0x0000001000387944 */ /* 0x000fea0003c00000 */
[----:B------:R-:W0:Y:S01]  /*08f0*/  LDC.64 R14, c[0x0][0x3b0] ;  /* 0x0000ec00ff0e7b82 */ /* 0x000e220000000a00 */
[----:B------:R-:W1:Y:S01]  /*0900*/  LDCU UR6, c[0x0][0x3b4] ;  /* 0x00007680ff0677ac */ /* 0x000e620008000800 */
[----:B------:R-:W-:Y:S01]  /*0910*/  DADD R10, -RZ, -R8 ;  /* 0x00000000ff0a7229 */ /* 0x000fe20000000908 */
[----:B------:R-:W-:-:S09]  /*0920*/  PLOP3.LUT P0, PT, PT, PT, UP1, 0x80, 0x8 ;  /* 0x000000000008781c */ /* 0x000fd20003f0f018 */
[----:B------:R-:W-:Y:S02]  /*0930*/  FSEL R13, R10, R8, !P0 ;  /* 0x000000080a0d7208 */ /* 0x000fe40004000000 */
[----:B------:R-:W-:Y:S01]  /*0940*/  FSEL R10, R11, R9, !P0 ;  /* 0x000000090b0a7208 */ /* 0x000fe20004000000 */
        /* <DEDUP_REMOVED lines=21> */
.L_x_7:
        /* <DEDUP_REMOVED lines=15> */
.L_x_8:
[----:B------:R-:W0:Y:S01]  /*0b90*/  LDCU UR4, c[0x0][0x3b8] ;  /* 0x00007700ff0477ac */ /* 0x000e220008000800 */
[----:B------:R-:W-:Y:S01]  /*0ba0*/  DADD R8, -R8, 1 ;  /* 0x3ff0000008087429 */ /* 0x000fe20000000100 */
[----:B------:R-:W-:Y:S01]  /*0bb0*/  IMAD.MOV.U32 R6, RZ, RZ, 0x1 ;  /* 0x00000001ff067424 */ /* 0x000fe200078e00ff */
[----:B------:R-:W-:Y:S01]  /*0bc0*/  DSETP.NEU.AND P0, PT, R14, 1, PT ;  /* 0x3ff000000e00742a */ /* 0x000fe20003f0d000 */
[----:B------:R-:W-:Y:S01]  /*0bd0*/  BSSY.RECONVERGENT B0, `(.L_x_9) ;  /* 0x000001b000007945 */ /* 0x000fe20003800200 */
[----:B0-----:R-:W-:-:S06]  /*0be0*/  ISETP.NE.AND P1, PT, RZ, UR4, PT ;  /* 0x00000004ff007c0c */ /* 0x001fcc000bf25270 */
        /* <DEDUP_REMOVED lines=18> */
[----:B------:R-:W-:Y:S01]  /*0d10*/  MOV R11, R9 ;  /* 0x00000009000b7202 */ /* 0x000fe20000000f00 */
[----:B------:R-:W-:Y:S01]  /*0d20*/  IMAD.MOV.U32 R13, RZ, RZ, R5 ;  /* 0x000000ffff0d7224 */ /* 0x000fe200078e0005 */
[----:B------:R-:W-:Y:S01]  /*0d30*/  MOV R0, 0xd60 ;  /* 0x00000d6000007802 */ /* 0x000fe20000000f00 */
[----:B------:R-:W-:-:S07]  /*0d40*/  IMAD.MOV.U32 R6, RZ, RZ, R8 ;  /* 0x000000ffff067224 */ /* 0x000fce00078e0008 */
[----:B------:R-:W-:Y:S05]  /*0d50*/  CALL.REL.NOINC `($__internal_0_$__cuda_sm20_div_rn_f64_full) ;  /* 0x0000000000f47944 */ /* 0x000fea0003c00000 */
[----:B------:R-:W-:Y:S02]  /*0d60*/  IMAD.MOV.U32 R6, RZ, RZ, R14 ;  /* 0x000000ffff067224 */ /* 0x000fe400078e000e */
[----:B------:R-:W-:-:S07]  /*0d70*/  IMAD.MOV.U32 R7, RZ, RZ, R15 ;  /* 0x000000ffff077224 */ /* 0x000fce00078e000f */
.L_x_10:
[----:B------:R-:W-:Y:S05]  /*0d80*/  BSYNC.RECONVERGENT B0 ;  /* 0x0000000000007941 */ /* 0x000fea0003800200 */
.L_x_9:
[----:B------:R-:W0:Y:S01]  /*0d90*/  MUFU.RSQ64H R9, R7 ;  /* 0x0000000700097308 */ /* 0x000e220000001c00 */
[----:B------:R-:W-:Y:S01]  /*0da0*/  VIADD R8, R7, 0xfcb00000 ;  /* 0xfcb0000007087836 */ /* 0x000fe20000000000 */
[----:B------:R-:W1:Y:S01]  /*0db0*/  LDCU.64 UR4, c[0x0][0x3a0] ;  /* 0x00007400ff0477ac */ /* 0x000e620008000a00 */
[----:B------:R-:W-:Y:S01]  /*0dc0*/  IMAD.MOV.U32 R10, RZ, RZ, 0x0 ;  /* 0x00000000ff0a7424 */ /* 0x000fe200078e00ff */
[----:B------:R-:W-:Y:S01]  /*0dd0*/  BSSY.RECONVERGENT B0, `(.L_x_11) ;  /* 0x0000013000007945 */ /* 0x000fe20003800200 */
[----:B------:R-:W-:Y:S01]  /*0de0*/  IMAD.MOV.U32 R11, RZ, RZ, 0x3fd80000 ;  /* 0x3fd80000ff0b7424 */ /* 0x000fe200078e00ff */
[----:B------:R-:W-:Y:S01]  /*0df0*/  ISETP.GE.U32.AND P0, PT, R8, 0x7ca00000, PT ;  /* 0x7ca000000800780c */ /* 0x000fe20003f06070 */
[----:B0-----:R-:W-:-:S08]  /*0e00*/  DMUL R4, R8, R8 ;  /* 0x0000000808047228 */ /* 0x001fd00000000000 */
[----:B------:R-:W-:-:S08]  /*0e10*/  DFMA R4, -R4, R6, 1 ;  /* 0x3ff000000404742b */ /* 0x000fd00000000106 */
[----:B------:R-:W-:Y:S02]  /*0e20*/  DFMA R10, R4, R10, 0.5 ;  /* 0x3fe00000040a742b */ /* 0x000fe4000000000a */
[----:B------:R-:W-:-:S08]  /*0e30*/  DMUL R4, R8, R4 ;  /* 0x0000000408047228 */ /* 0x000fd00000000000 */
[----:B------:R-:W-:Y:S02]  /*0e40*/  DFMA R16, R10, R4, R8 ;  /* 0x000000040a10722b */ /* 0x000fe40000000008 */
[----:B-1----:R-:W-:-:S06]  /*0e50*/  DMUL R4, R2, UR4 ;  /* 0x0000000402047c28 */ /* 0x002fcc0008000000 */
[----:B------:R-:W-:Y:S02]  /*0e60*/  DMUL R10, R16, R6 ;  /* 0x00000006100a7228 */ /* 0x000fe40000000000 */
[----:B------:R-:W-:Y:S02]  /*0e70*/  VIADD R15, R17, 0xfff00000 ;  /* 0xfff00000110f7836 */ /* 0x000fe40000000000 */
[----:B------:R-:W-:-:S04]  /*0e80*/  IMAD.MOV.U32 R14, RZ, RZ, R16 ;  /* 0x000000ffff0e7224 */ /* 0x000fc800078e0010 */
[----:B------:R-:W-:-:S08]  /*0e90*/  DFMA R12, R10, -R10, R6 ;  /* 0x8000000a0a0c722b */ /* 0x000fd00000000006 */
[----:B------:R-:W-:Y:S01]  /*0ea0*/  DFMA R2, R12, R14, R10 ;  /* 0x0000000e0c02722b */ /* 0x000fe2000000000a */
[----:B------:R-:W-:Y:S10]  /*0eb0*/  @!P0 BRA `(.L_x_12) ;  /* 0x0000000000108947 */ /* 0x000ff40003800000 */
[----:B------:R-:W-:-:S07]  /*0ec0*/  MOV R0, 0xee0 ;  /* 0x00000ee000007802 */ /* 0x000fce0000000f00 */
[----:B------:R-:W-:Y:S05]  /*0ed0*/  CALL.REL.NOINC `($__internal_1_$__cuda_sm20_dsqrt_rn_f64_mediumpath_v1) ;  /* 0x0000000800087944 */ /* 0x000fea0003c00000 */
[----:B------:R-:W-:Y:S02]  /*0ee0*/  IMAD.MOV.U32 R2, RZ, RZ, R6 ;  /* 0x000000ffff027224 */ /* 0x000fe400078e0006 */
[----:B------:R-:W-:-:S07]  /*0ef0*/  IMAD.MOV.U32 R3, RZ, RZ, R7 ;  /* 0x000000ffff037224 */ /* 0x000fce00078e0007 */
.L_x_12:
[----:B------:R-:W-:Y:S05]  /*0f00*/  BSYNC.RECONVERGENT B0 ;  /* 0x0000000000007941 */ /* 0x000fea0003800200 */
.L_x_11:
[----:B------:R-:W-:Y:S01]  /*0f10*/  UMOV UR4, 0xe2308c3a ;  /* 0xe2308c3a00047882 */ /* 0x000fe20000000000 */
[----:B------:R-:W-:Y:S01]  /*0f20*/  UMOV UR5, 0x3e45798e ;  /* 0x3e45798e00057882 */ /* 0x000fe20000000000 */
[----:B------:R-:W-:Y:S01]  /*0f30*/  FSETP.GEU.AND P1, PT, |R5|, 6.5827683646048100446e-37, PT ;  /* 0x036000000500780b */ /* 0x000fe20003f2e200 */
[----:B------:R-:W-:Y:S01]  /*0f40*/  DADD R6, R2, UR4 ;  /* 0x0000000402067e29 */ /* 0x000fe20008000000 */
[----:B------:R-:W-:Y:S01]  /*0f50*/  BSSY.RECONVERGENT B0, `(.L_x_13) ;  /* 0x0000015000007945 */ /* 0x000fe20003800200 */
[----:B------:R-:W-:-:S04]  /*0f60*/  IMAD.MOV.U32 R2, RZ, RZ, 0x1 ;  /* 0x00000001ff027424 */ /* 0x000fc800078e00ff */
[----:B------:R-:W0:Y:S02]  /*0f70*/  MUFU.RCP64H R3, R7 ;  /* 0x0000000700037308 */ /* 0x000e240000001800 */
        /* <DEDUP_REMOVED lines=14> */
[----:B------:R-:W-:-:S07]  /*1060*/  IMAD.MOV.U32 R11, RZ, RZ, R7 ;  /* 0x000000ffff0b7224 */ /* 0x000fce00078e0007 */
[----:B------:R-:W-:Y:S05]  /*1070*/  CALL.REL.NOINC `($__internal_0_$__cuda_sm20_div_rn_f64_full) ;  /* 0x00000000002c7944 */ /* 0x000fea0003c00000 */
[----:B------:R-:W-:Y:S02]  /*1080*/  IMAD.MOV.U32 R2, RZ, RZ, R14 ;  /* 0x000000ffff027224 */ /* 0x000fe400078e000e */
[----:B------:R-:W-:-:S07]  /*1090*/  IMAD.MOV.U32 R3, RZ, RZ, R15 ;  /* 0x000000ffff037224 */ /* 0x000fce00078e000f */
.L_x_14:
[----:B------:R-:W-:Y:S05]  /*10a0*/  BSYNC.RECONVERGENT B0 ;  /* 0x0000000000007941 */ /* 0x000fea0003800200 */
.L_x_13:
[----:B------:R-:W-:-:S14]  /*10b0*/  DSETP.NE.AND P0, PT, |R2|, +INF , PT ;  /* 0x7ff000000200742a */ /* 0x000fdc0003f05200 */
[----:B------:R-:W-:Y:S05]  /*10c0*/  @!P0 EXIT ;  /* 0x000000000000894d */ /* 0x000fea0003800000 */
[----:B------:R-:W0:Y:S02]  /*10d0*/  LDC.64 R4, c[0x0][0x380] ;  /* 0x0000e000ff047b82 */ /* 0x000e240000000a00 */
[----:B0-----:R-:W-:-:S05]  /*10e0*/  IMAD.WIDE R28, R28, 0x8, R4 ;  /* 0x000000081c1c7825 */ /* 0x001fca00078e0204 */
[----:B------:R-:W2:Y:S02]  /*10f0*/  LDG.E.64 R4, desc[UR10][R28.64] ;  /* 0x0000000a1c047981 */ /* 0x000ea4000c1e1b00 */
[----:B--2---:R-:W-:-:S07]  /*1100*/  DADD R4, R4, -R2 ;  /* 0x0000000004047229 */ /* 0x004fce0000000802 */
[----:B------:R-:W-:Y:S01]  /*1110*/  STG.E.64 desc[UR10][R28.64], R4 ;  /* 0x000000041c007986 */ /* 0x000fe2000c101b0a */
[----:B------:R-:W-:Y:S05]  /*1120*/  EXIT ;  /* 0x000000000000794d */ /* 0x000fea0003800000 */
        .weak           $__internal_0_$__cuda_sm20_div_rn_f64_full
        .type           $__internal_0_$__cuda_sm20_div_rn_f64_full,@function
        .size           $__internal_0_$__cuda_sm20_div_rn_f64_full,($__internal_1_$__cuda_sm20_dsqrt_rn_f64_mediumpath_v1 - $__internal_0_$__cuda_sm20_div_rn_f64_full)
$__internal_0_$__cuda_sm20_div_rn_f64_full:
[C---:B------:R-:W-:Y:S01]  /*1130*/  FSETP.GEU.AND P0, PT, |R11|.reuse, 1.469367938527859385e-39, PT ;  /* 0x001000000b00780b */ /* 0x040fe20003f0e200 */
[--C-:B------:R-:W-:Y:S01]  /*1140*/  IMAD.MOV.U32 R10, RZ, RZ, R6.reuse ;  /* 0x000000ffff0a7224 */ /* 0x100fe200078e0006 */
[----:B------:R-:W-:Y:S01]  /*1150*/  LOP3.LUT R8, R11, 0x800fffff, RZ, 0xc0, !PT ;  /* 0x800fffff0b087812 */ /* 0x000fe200078ec0ff */
[----:B------:R-:W-:Y:S01]  /*1160*/  IMAD.MOV.U32 R16, RZ, RZ, 0x1 ;  /* 0x00000001ff107424 */ /* 0x000fe200078e00ff */
[C---:B------:R-:W-:Y:S01]  /*1170*/  FSETP.GEU.AND P2, PT, |R13|.reuse, 1.469367938527859385e-39, PT ;  /* 0x001000000d00780b */ /* 0x040fe20003f4e200 */
[----:B------:R-:W-:Y:S01]  /*1180*/  BSSY.RECONVERGENT B1, `(.L_x_15) ;  /* 0x0000054000017945 */ /* 0x000fe20003800200 */
[----:B------:R-:W-:Y:S01]  /*1190*/  LOP3.LUT R9, R8, 0x3ff00000, RZ, 0xfc, !PT ;  /* 0x3ff0000008097812 */ /* 0x000fe200078efcff */
[----:B------:R-:W-:Y:S01]  /*11a0*/  IMAD.MOV.U32 R8, RZ, RZ, R6 ;  /* 0x000000ffff087224 */ /* 0x000fe200078e0006 */
[----:B------:R-:W-:Y:S02]  /*11b0*/  LOP3.LUT R15, R13, 0x7ff00000, RZ, 0xc0, !PT ;  /* 0x7ff000000d0f7812 */ /* 0x000fe400078ec0ff */
[----:B------:R-:W-:-:S03]  /*11c0*/  LOP3.LUT R20, R11, 0x7ff00000, RZ, 0xc0, !PT ;  /* 0x7ff000000b147812 */ /* 0x000fc600078ec0ff */
[----:B------:R-:W-:Y:S01]  /*11d0*/  @!P0 DMUL R8, R10, 8.98846567431157953865e+307 ;  /* 0x7fe000000a088828 */ /* 0x000fe20000000000 */
[----:B------:R-:W-:-:S03]  /*11e0*/  ISETP.GE.U32.AND P1, PT, R15, R20, PT ;  /* 0x000000140f00720c */ /* 0x000fc60003f26070 */
[----:B------:R-:W-:Y:S02]  /*11f0*/  @!P2 LOP3.LUT R14, R11, 0x7ff00000, RZ, 0xc0, !PT ;  /* 0x7ff000000b0ea812 */ /* 0x000fe400078ec0ff */
[----:B------:R-:W0:Y:S02]  /*1200*/  MUFU.RCP64H R17, R9 ;  /* 0x0000000900117308 */ /* 0x000e240000001800 */
[----:B------:R-:W-:Y:S01]  /*1210*/  @!P2 ISETP.GE.U32.AND P3, PT, R15, R14, PT ;  /* 0x0000000e0f00a20c */ /* 0x000fe20003f66070 */
[----:B------:R-:W-:-:S05]  /*1220*/  IMAD.MOV.U32 R14, RZ, RZ, 0x1ca00000 ;  /* 0x1ca00000ff0e7424 */ /* 0x000fca00078e00ff */
[----:B------:R-:W-:-:S04]  /*1230*/  @!P2 SEL R19, R14, 0x63400000, !P3 ;  /* 0x634000000e13a807 */ /* 0x000fc80005800000 */
[----:B------:R-:W-:-:S04]  /*1240*/  @!P2 LOP3.LUT R22, R19, 0x80000000, R13, 0xf8, !PT ;  /* 0x800000001316a812 */ /* 0x000fc800078ef80d */
[----:B------:R-:W-:Y:S01]  /*1250*/  @!P2 LOP3.LUT R23, R22, 0x100000, RZ, 0xfc, !PT ;  /* 0x001000001617a812 */ /* 0x000fe200078efcff */
[----:B0-----:R-:W-:Y:S01]  /*1260*/  DFMA R6, R16, -R8, 1 ;  /* 0x3ff000001006742b */ /* 0x001fe20000000808 */
[----:B------:R-:W-:-:S07]  /*1270*/  @!P2 MOV R22, RZ ;  /* 0x000000ff0016a202 */ /* 0x000fce0000000f00 */
[----:B------:R-:W-:-:S08]  /*1280*/  DFMA R6, R6, R6, R6 ;  /* 0x000000060606722b */ /* 0x000fd00000000006 */
[----:B------:R-:W-:Y:S01]  /*1290*/  DFMA R16, R16, R6, R16 ;  /* 0x000000061010722b */ /* 0x000fe20000000010 */
[----:B------:R-:W-:Y:S01]  /*12a0*/  SEL R7, R14, 0x63400000, !P1 ;  /* 0x634000000e077807 */ /* 0x000fe20004800000 */
[----:B------:R-:W-:-:S03]  /*12b0*/  IMAD.MOV.U32 R6, RZ, RZ, R12 ;  /* 0x000000ffff067224 */ /* 0x000fc600078e000c */
[----:B------:R-:W-:-:S03]  /*12c0*/  LOP3.LUT R7, R7, 0x800fffff, R13, 0xf8, !PT ;  /* 0x800fffff07077812 */ /* 0x000fc600078ef80d */
[----:B------:R-:W-:-:S03]  /*12d0*/  DFMA R18, R16, -R8, 1 ;  /* 0x3ff000001012742b */ /* 0x000fc60000000808 */
[----:B------:R-:W-:Y:S01]  /*12e0*/  @!P2 DFMA R6, R6, 2, -R22 ;  /* 0x400000000606a82b */ /* 0x000fe20000000816 */
[----:B------:R-:W-:-:S04]  /*12f0*/  IMAD.MOV.U32 R22, RZ, RZ, R15 ;  /* 0x000000ffff167224 */ /* 0x000fc800078e000f */
[----:B------:R-:W-:Y:S01]  /*1300*/  DFMA R16, R16, R18, R16 ;  /* 0x000000121010722b */ /* 0x000fe20000000010 */
[----:B------:R-:W-:Y:S01]  /*1310*/  IMAD.MOV.U32 R23, RZ, RZ, R20 ;  /* 0x000000ffff177224 */ /* 0x000fe200078e0014 */
[----:B------:R-:W-:-:S03]  /*1320*/  @!P0 LOP3.LUT R23, R9, 0x7ff00000, RZ, 0xc0, !PT ;  /* 0x7ff0000009178812 */ /* 0x000fc600078ec0ff */
[----:B------:R-:W-:Y:S02]  /*1330*/  @!P2 LOP3.LUT R22, R7, 0x7ff00000, RZ, 0xc0, !PT ;  /* 0x7ff000000716a812 */ /* 0x000fe400078ec0ff */
[----:B------:R-:W-:Y:S01]  /*1340*/  VIADD R25, R23, 0xffffffff ;  /* 0xffffffff17197836 */ /* 0x000fe20000000000 */
[----:B------:R-:W-:Y:S02]  /*1350*/  DMUL R18, R16, R6 ;  /* 0x0000000610127228 */ /* 0x000fe40000000000 */
[----:B------:R-:W-:-:S05]  /*1360*/  VIADD R24, R22, 0xffffffff ;  /* 0xffffffff16187836 */ /* 0x000fca0000000000 */
[----:B------:R-:W-:Y:S01]  /*1370*/  ISETP.GT.U32.AND P0, PT, R24, 0x7feffffe, PT ;  /* 0x7feffffe1800780c */ /* 0x000fe20003f04070 */
[----:B------:R-:W-:-:S03]  /*1380*/  DFMA R20, R18, -R8, R6 ;  /* 0x800000081214722b */ /* 0x000fc60000000006 */
[----:B------:R-:W-:-:S05]  /*1390*/  ISETP.GT.U32.OR P0, PT, R25, 0x7feffffe, P0 ;  /* 0x7feffffe1900780c */ /* 0x000fca0000704470 */
[----:B------:R-:W-:-:S08]  /*13a0*/  DFMA R16, R16, R20, R18 ;  /* 0x000000141010722b */ /* 0x000fd00000000012 */
[----:B------:R-:W-:Y:S05]  /*13b0*/  @P0 BRA `(.L_x_16) ;  /* 0x00000000006c0947 */ /* 0x000fea0003800000 */
[----:B------:R-:W-:-:S04]  /*13c0*/  LOP3.LUT R18, R11, 0x7ff00000, RZ, 0xc0, !PT ;  /* 0x7ff000000b127812 */ /* 0x000fc800078ec0ff */
[CC--:B------:R-:W-:Y:S02]  /*13d0*/  VIADDMNMX R12, R15.reuse, -R18.reuse, 0xb9600000, !PT ;  /* 0xb96000000f0c7446 */ /* 0x0c0fe40007800912 */
[----:B------:R-:W-:Y:S01]  /*13e0*/  ISETP.GE.U32.AND P0, PT, R15, R18, PT ;  /* 0x000000120f00720c */ /* 0x000fe20003f06070 */
[----:B------:R-:W-:Y:S01]  /*13f0*/  IMAD.MOV.U32 R18, RZ, RZ, RZ ;  /* 0x000000ffff127224 */ /* 0x000fe200078e00ff */
[----:B------:R-:W-:Y:S02]  /*1400*/  VIMNMX R12, PT, PT, R12, 0x46a00000, PT ;  /* 0x46a000000c0c7848 */ /* 0x000fe40003fe0100 */
[----:B------:R-:W-:-:S05]  /*1410*/  SEL R13, R14, 0x63400000, !P0 ;  /* 0x634000000e0d7807 */ /* 0x000fca0004000000 */
[----:B------:R-:W-:-:S04]  /*1420*/  IMAD.IADD R12, R12, 0x1, -R13 ;  /* 0x000000010c0c7824 */ /* 0x000fc800078e0a0d */
[----:B------:R-:W-:-:S06]  /*1430*/  VIADD R19, R12, 0x7fe00000 ;  /* 0x7fe000000c137836 */ /* 0x000fcc0000000000 */
[----:B------:R-:W-:-:S10]  /*1440*/  DMUL R14, R16, R18 ;  /* 0x00000012100e7228 */ /* 0x000fd40000000000 */
[----:B------:R-:W-:-:S13]  /*1450*/  FSETP.GTU.AND P0, PT, |R15|, 1.469367938527859385e-39, PT ;  /* 0x001000000f00780b */ /* 0x000fda0003f0c200 */
[----:B------:R-:W-:Y:S05]  /*1460*/  @P0 BRA `(.L_x_17) ;  /* 0x0000000000940947 */ /* 0x000fea0003800000 */
[----:B------:R-:W-:Y:S01]  /*1470*/  DFMA R6, R16, -R8, R6 ;  /* 0x800000081006722b */ /* 0x000fe20000000006 */
[----:B------:R-:W-:-:S09]  /*1480*/  IMAD.MOV.U32 R18, RZ, RZ, RZ ;  /* 0x000000ffff127224 */ /* 0x000fd200078e00ff */
[C---:B------:R-:W-:Y:S02]  /*1490*/  FSETP.NEU.AND P0, PT, R7.reuse, RZ, PT ;  /* 0x000000ff0700720b */ /* 0x040fe40003f0d000 */
[----:B------:R-:W-:-:S04]  /*14a0*/  LOP3.LUT R11, R7, 0x80000000, R11, 0x48, !PT ;  /* 0x80000000070b7812 */ /* 0x000fc800078e480b */
[----:B------:R-:W-:-:S07]  /*14b0*/  LOP3.LUT R19, R11, R19, RZ, 0xfc, !PT ;  /* 0x000000130b137212 */ /* 0x000fce00078efcff */
[----:B------:R-:W-:Y:S05]  /*14c0*/  @!P0 BRA `(.L_x_17) ;  /* 0x00000000007c8947 */ /* 0x000fea0003800000 */
[----:B------:R-:W-:Y:S02]  /*14d0*/  IMAD.MOV R7, RZ, RZ, -R12 ;  /* 0x000000ffff077224 */ /* 0x000fe400078e0a0c */
[----:B------:R-:W-:-:S06]  /*14e0*/  IMAD.MOV.U32 R6, RZ, RZ, RZ ;  /* 0x000000ffff067224 */ /* 0x000fcc00078e00ff */
[----:B------:R-:W-:Y:S02]  /*14f0*/  DFMA R6, R14, -R6, R16 ;  /* 0x800000060e06722b */ /* 0x000fe40000000010 */
[----:B------:R-:W-:-:S04]  /*1500*/  DMUL.RP R16, R16, R18 ;  /* 0x0000001210107228 */ /* 0x000fc80000008000 */
[----:B------:R-:W-:-:S04]  /*1510*/  IADD3 R6, PT, PT, -R12, -0x43300000, RZ ;  /* 0xbcd000000c067810 */ /* 0x000fc80007ffe1ff */
[----:B------:R-:W-:Y:S02]  /*1520*/  FSETP.NEU.AND P0, PT, |R7|, R6, PT ;  /* 0x000000060700720b */ /* 0x000fe40003f0d200 */
[----:B------:R-:W-:Y:S02]  /*1530*/  LOP3.LUT R11, R17, R11, RZ, 0x3c, !PT ;  /* 0x0000000b110b7212 */ /* 0x000fe400078e3cff */
[----:B------:R-:W-:Y:S02]  /*1540*/  FSEL R14, R16, R14, !P0 ;  /* 0x0000000e100e7208 */ /* 0x000fe40004000000 */
[----:B------:R-:W-:Y:S01]  /*1550*/  FSEL R15, R11, R15, !P0 ;  /* 0x0000000f0b0f7208 */ /* 0x000fe20004000000 */
[----:B------:R-:W-:Y:S06]  /*1560*/  BRA `(.L_x_17) ;  /* 0x0000000000547947 */ /* 0x000fec0003800000 */
.L_x_16:
[----:B------:R-:W-:-:S14]  /*1570*/  DSETP.NAN.AND P0, PT, R12, R12, PT ;  /* 0x0000000c0c00722a */ /* 0x000fdc0003f08000 */
[----:B------:R-:W-:Y:S05]  /*1580*/  @P0 BRA `(.L_x_18) ;  /* 0x0000000000440947 */ /* 0x000fea0003800000 */
[----:B------:R-:W-:-:S14]  /*1590*/  DSETP.NAN.AND P0, PT, R10, R10, PT ;  /* 0x0000000a0a00722a */ /* 0x000fdc0003f08000 */
[----:B------:R-:W-:Y:S05]  /*15a0*/  @P0 BRA `(.L_x_19) ;  /* 0x0000000000300947 */ /* 0x000fea0003800000 */
[----:B------:R-:W-:Y:S01]  /*15b0*/  ISETP.NE.AND P0, PT, R22, R23, PT ;  /* 0x000000171600720c */ /* 0x000fe20003f05270 */
[----:B------:R-:W-:Y:S02]  /*15c0*/  IMAD.MOV.U32 R14, RZ, RZ, 0x0 ;  /* 0x00000000ff0e7424 */ /* 0x000fe400078e00ff */
[----:B------:R-:W-:-:S10]  /*15d0*/  IMAD.MOV.U32 R15, RZ, RZ, -0x80000 ;  /* 0xfff80000ff0f7424 */ /* 0x000fd400078e00ff */
[----:B------:R-:W-:Y:S05]  /*15e0*/  @!P0 BRA `(.L_x_17) ;  /* 0x0000000000348947 */ /* 0x000fea0003800000 */
[----:B------:R-:W-:Y:S02]  /*15f0*/  ISETP.NE.AND P0, PT, R22, 0x7ff00000, PT ;  /* 0x7ff000001600780c */ /* 0x000fe40003f05270 */
[----:B------:R-:W-:Y:S02]  /*1600*/  LOP3.LUT R15, R13, 0x80000000, R11, 0x48, !PT ;  /* 0x800000000d0f7812 */ /* 0x000fe400078e480b */
[----:B------:R-:W-:-:S13]  /*1610*/  ISETP.EQ.OR P0, PT, R23, RZ, !P0 ;  /* 0x000000ff1700720c */ /* 0x000fda0004702670 */
[----:B------:R-:W-:Y:S01]  /*1620*/  @P0 LOP3.LUT R6, R15, 0x7ff00000, RZ, 0xfc, !PT ;  /* 0x7ff000000f060812 */ /* 0x000fe200078efcff */
[----:B------:R-:W-:Y:S02]  /*1630*/  @!P0 IMAD.MOV.U32 R14, RZ, RZ, RZ ;  /* 0x000000ffff0e8224 */ /* 0x000fe400078e00ff */
[----:B------:R-:W-:Y:S02]  /*1640*/  @P0 IMAD.MOV.U32 R14, RZ, RZ, RZ ;  /* 0x000000ffff0e0224 */ /* 0x000fe400078e00ff */
[----:B------:R-:W-:Y:S01]  /*1650*/  @P0 IMAD.MOV.U32 R15, RZ, RZ, R6 ;  /* 0x000000ffff0f0224 */ /* 0x000fe200078e0006 */
[----:B------:R-:W-:Y:S06]  /*1660*/  BRA `(.L_x_17) ;  /* 0x0000000000147947 */ /* 0x000fec0003800000 */
.L_x_19:
[----:B------:R-:W-:Y:S01]  /*1670*/  LOP3.LUT R15, R11, 0x80000, RZ, 0xfc, !PT ;  /* 0x000800000b0f7812 */ /* 0x000fe200078efcff */
[----:B------:R-:W-:Y:S01]  /*1680*/  IMAD.MOV.U32 R14, RZ, RZ, R10 ;  /* 0x000000ffff0e7224 */ /* 0x000fe200078e000a */
[----:B------:R-:W-:Y:S06]  /*1690*/  BRA `(.L_x_17) ;  /* 0x0000000000087947 */ /* 0x000fec0003800000 */
.L_x_18:
[----:B------:R-:W-:Y:S01]  /*16a0*/  LOP3.LUT R15, R13, 0x80000, RZ, 0xfc, !PT ;  /* 0x000800000d0f7812 */ /* 0x000fe200078efcff */
[----:B------:R-:W-:-:S07]  /*16b0*/  IMAD.MOV.U32 R14, RZ, RZ, R12 ;  /* 0x000000ffff0e7224 */ /* 0x000fce00078e000c */
.L_x_17:
[----:B------:R-:W-:Y:S05]  /*16c0*/  BSYNC.RECONVERGENT B1 ;  /* 0x0000000000017941 */ /* 0x000fea0003800200 */
.L_x_15:
[----:B------:R-:W-:Y:S02]  /*16d0*/  IMAD.MOV.U32 R6, RZ, RZ, R0 ;  /* 0x000000ffff067224 */ /* 0x000fe400078e0000 */
[----:B------:R-:W-:-:S04]  /*16e0*/  IMAD.MOV.U32 R7, RZ, RZ, 0x0 ;  /* 0x00000000ff077424 */ /* 0x000fc800078e00ff */
[----:B------:R-:W-:Y:S05]  /*16f0*/  RET.REL.NODEC R6 `(_Z16AdamUpdateKernelPdS_S_PKddddii) ;  /* 0xffffffe806407950 */ /* 0x000fea0003c3ffff */
        .weak           $__internal_1_$__cuda_sm20_dsqrt_rn_f64_mediumpath_v1
        .type           $__internal_1_$__cuda_sm20_dsqrt_rn_f64_mediumpath_v1,@function
        .size           $__internal_1_$__cuda_sm20_dsqrt_rn_f64_mediumpath_v1,($_Z16AdamUpdateKernelPdS_S_PKddddii$__internal_accurate_pow - $__internal_1_$__cuda_sm20_dsqrt_rn_f64_mediumpath_v1)
$__internal_1_$__cuda_sm20_dsqrt_rn_f64_mediumpath_v1:
[----:B------:R-:W-:Y:S01]  /*1700*/  ISETP.GE.U32.AND P0, PT, R8, -0x3400000, PT ;  /* 0xfcc000000800780c */ /* 0x000fe20003f06070 */
[----:B------:R-:W-:Y:S01]  /*1710*/  BSSY.RECONVERGENT B1, `(.L_x_20) ;  /* 0x0000026000017945 */ /* 0x000fe20003800200 */
[----:B------:R-:W-:Y:S01]  /*1720*/  IMAD.MOV.U32 R14, RZ, RZ, R16 ;  /* 0x000000ffff0e7224 */ /* 0x000fe200078e0010 */
[----:B------:R-:W-:Y:S01]  /*1730*/  MOV R2, R12 ;  /* 0x0000000c00027202 */ /* 0x000fe20000000f00 */
[----:B------:R-:W-:-:S09]  /*1740*/  IMAD.MOV.U32 R3, RZ, RZ, R13 ;  /* 0x000000ffff037224 */ /* 0x000fd200078e000d */
[----:B------:R-:W-:Y:S05]  /*1750*/  @!P0 BRA `(.L_x_21) ;  /* 0x0000000000208947 */ /* 0x000fea0003800000 */
[----:B------:R-:W-:-:S10]  /*1760*/  DFMA.RM R2, R2, R14, R10 ;  /* 0x0000000e0202722b */ /* 0x000fd4000000400a */
[----:B------:R-:W-:-:S05]  /*1770*/  IADD3 R8, P0, PT, R2, 0x1, RZ ;  /* 0x0000000102087810 */ /* 0x000fca0007f1e0ff */
[----:B------:R-:W-:-:S06]  /*1780*/  IMAD.X R9, RZ, RZ, R3, P0 ;  /* 0x000000ffff097224 */ /* 0x000fcc00000e0603 */
[----:B------:R-:W-:-:S08]  /*1790*/  DFMA.RP R6, -R2, R8, R6 ;  /* 0x000000080206722b */ /* 0x000fd00000008106 */
[----:B------:R-:W-:-:S06]  /*17a0*/  DSETP.GT.AND P0, PT, R6, RZ, PT ;  /* 0x000000ff0600722a */ /* 0x000fcc0003f04000 */
[----:B------:R-:W-:Y:S02]  /*17b0*/  FSEL R2, R8, R2, P0 ;  /* 0x0000000208027208 */ /* 0x000fe40000000000 */
[----:B------:R-:W-:Y:S01]  /*17c0*/  FSEL R3, R9, R3, P0 ;  /* 0x0000000309037208 */ /* 0x000fe20000000000 */
[----:B------:R-:W-:Y:S06]  /*17d0*/  BRA `(.L_x_22) ;  /* 0x0000000000647947 */ /* 0x000fec0003800000 */
.L_x_21:
[----:B------:R-:W-:-:S14]  /*17e0*/  DSETP.NE.AND P0, PT, R6, RZ, PT ;  /* 0x000000ff0600722a */ /* 0x000fdc0003f05000 */
[----:B------:R-:W-:Y:S05]  /*17f0*/  @!P0 BRA `(.L_x_23) ;  /* 0x0000000000588947 */ /* 0x000fea0003800000 */
[----:B------:R-:W-:-:S13]  /*1800*/  ISETP.GE.AND P0, PT, R7, RZ, PT ;  /* 0x000000ff0700720c */ /* 0x000fda0003f06270 */
[----:B------:R-:W-:Y:S02]  /*1810*/  @!P0 IMAD.MOV.U32 R2, RZ, RZ, 0x0 ;  /* 0x00000000ff028424 */ /* 0x000fe400078e00ff */
[----:B------:R-:W-:Y:S01]  /*1820*/  @!P0 IMAD.MOV.U32 R3, RZ, RZ, -0x80000 ;  /* 0xfff80000ff038424 */ /* 0x000fe200078e00ff */
[----:B------:R-:W-:Y:S06]  /*1830*/  @!P0 BRA `(.L_x_22) ;  /* 0x00000000004c8947 */ /* 0x000fec0003800000 */
[----:B------:R-:W-:-:S13]  /*1840*/  ISETP.GT.AND P0, PT, R7, 0x7fefffff, PT ;  /* 0x7fefffff0700780c */ /* 0x000fda0003f04270 */
[----:B------:R-:W-:Y:S05]  /*1850*/  @P0 BRA `(.L_x_23) ;  /* 0x0000000000400947 */ /* 0x000fea0003800000 */
[----:B------:R-:W-:Y:S01]  /*1860*/  DMUL R2, R6, 8.11296384146066816958e+31 ;  /* 0x4690000006027828 */ /* 0x000fe20000000000 */
[----:B------:R-:W-:Y:S02]  /*1870*/  IMAD.MOV.U32 R10, RZ, RZ, 0x0 ;  /* 0x00000000ff0a7424 */ /* 0x000fe400078e00ff */
[----:B------:R-:W-:Y:S02]  /*1880*/  IMAD.MOV.U32 R6, RZ, RZ, RZ ;  /* 0x000000ffff067224 */ /* 0x000fe400078e00ff */
[----:B------:R-:W-:Y:S01]  /*1890*/  IMAD.MOV.U32 R11, RZ, RZ, 0x3fd80000 ;  /* 0x3fd80000ff0b7424 */ /* 0x000fe200078e00ff */
[----:B------:R-:W0:Y:S03]  /*18a0*/  MUFU.RSQ64H R7, R3 ;  /* 0x0000000300077308 */ /* 0x000e260000001c00 */
[----:B0-----:R-:W-:-:S08]  /*18b0*/  DMUL R8, R6, R6 ;  /* 0x0000000606087228 */ /* 0x001fd00000000000 */
[----:B------:R-:W-:-:S08]  /*18c0*/  DFMA R8, R2, -R8, 1 ;  /* 0x3ff000000208742b */ /* 0x000fd00000000808 */
[----:B------:R-:W-:Y:S02]  /*18d0*/  DFMA R10, R8, R10, 0.5 ;  /* 0x3fe00000080a742b */ /* 0x000fe4000000000a */
[----:B------:R-:W-:-:S08]  /*18e0*/  DMUL R8, R6, R8 ;  /* 0x0000000806087228 */ /* 0x000fd00000000000 */
[----:B------:R-:W-:-:S08]  /*18f0*/  DFMA R8, R10, R8, R6 ;  /* 0x000000080a08722b */ /* 0x000fd00000000006 */
[----:B------:R-:W-:Y:S02]  /*1900*/  DMUL R6, R2, R8 ;  /* 0x0000000802067228 */ /* 0x000fe40000000000 */
[----:B------:R-:W-:-:S06]  /*1910*/  VIADD R9, R9, 0xfff00000 ;  /* 0xfff0000009097836 */ /* 0x000fcc0000000000 */
[----:B------:R-:W-:-:S08]  /*1920*/  DFMA R10, R6, -R6, R2 ;  /* 0x80000006060a722b */ /* 0x000fd00000000002 */
[----:B------:R-:W-:-:S10]  /*1930*/  DFMA R2, R8, R10, R6 ;  /* 0x0000000a0802722b */ /* 0x000fd40000000006 */
[----:B------:R-:W-:Y:S01]  /*1940*/  VIADD R3, R3, 0xfcb00000 ;  /* 0xfcb0000003037836 */ /* 0x000fe20000000000 */
[----:B------:R-:W-:Y:S06]  /*1950*/  BRA `(.L_x_22) ;  /* 0x0000000000047947 */ /* 0x000fec0003800000 */
.L_x_23:
[----:B------:R-:W-:-:S11]  /*1960*/  DADD R2, R6, R6 ;  /* 0x0000000006027229 */ /* 0x000fd60000000006 */
.L_x_22:
[----:B------:R-:W-:Y:S05]  /*1970*/  BSYNC.RECONVERGENT B1 ;  /* 0x0000000000017941 */ /* 0x000fea0003800200 */
.L_x_20:
[----:B------:R-:W-:Y:S02]  /*1980*/  IMAD.MOV.U32 R6, RZ, RZ, R2 ;  /* 0x000000ffff067224 */ /* 0x000fe400078e0002 */
[----:B------:R-:W-:Y:S02]  /*1990*/  IMAD.MOV.U32 R7, RZ, RZ, R3 ;  /* 0x000000ffff077224 */ /* 0x000fe400078e0003 */
[----:B------:R-:W-:Y:S02]  /*19a0*/  IMAD.MOV.U32 R2, RZ, RZ, R0 ;  /* 0x000000ffff027224 */ /* 0x000fe400078e0000 */
[----:B------:R-:W-:-:S04]  /*19b0*/  IMAD.MOV.U32 R3, RZ, RZ, 0x0 ;  /* 0x00000000ff037424 */ /* 0x000fc800078e00ff */
[----:B------:R-:W-:Y:S05]  /*19c0*/  RET.REL.NODEC R2 `(_Z16AdamUpdateKernelPdS_S_PKddddii) ;  /* 0xffffffe4028c7950 */ /* 0x000fea0003c3ffff */
        .type           $_Z16AdamUpdateKernelPdS_S_PKddddii$__internal_accurate_pow,@function
        .size           $_Z16AdamUpdateKernelPdS_S_PKddddii$__internal_accurate_pow,(.L_x_125 - $_Z16AdamUpdateKernelPdS_S_PKddddii$__internal_accurate_pow)
$_Z16AdamUpdateKernelPdS_S_PKddddii$__internal_accurate_pow:
[----:B------:R-:W-:Y:S01]  /*19d0*/  ISETP.GT.U32.AND P0, PT, R29, 0xfffff, PT ;  /* 0x000fffff1d00780c */ /* 0x000fe20003f04070 */
[----:B------:R-:W-:Y:S01]  /*19e0*/  IMAD.MOV.U32 R8, RZ, RZ, R14 ;  /* 0x000000ffff087224 */ /* 0x000fe200078e000e */
[----:B------:R-:W-:Y:S01]  /*19f0*/  MOV R22, RZ ;  /* 0x000000ff00167202 */ /* 0x000fe20000000f00 */
[--C-:B------:R-:W-:Y:S01]  /*1a00*/  IMAD.MOV.U32 R9, RZ, RZ, R29.reuse ;  /* 0x000000ffff097224 */ /* 0x100fe200078e001d */
[----:B------:R-:W-:Y:S01]  /*1a10*/  UMOV UR14, 0x7d2cafe2 ;  /* 0x7d2cafe2000e7882 */ /* 0x000fe20000000000 */
[--C-:B------:R-:W-:Y:S01]  /*1a20*/  IMAD.MOV.U32 R10, RZ, RZ, R29.reuse ;  /* 0x000000ffff0a7224 */ /* 0x100fe200078e001d */
[----:B------:R-:W-:Y:S01]  /*1a30*/  UMOV UR15, 0x3eb0f5ff ;  /* 0x3eb0f5ff000f7882 */ /* 0x000fe20000000000 */
[----:B------:R-:W-:Y:S01]  /*1a40*/  IMAD.MOV.U32 R16, RZ, RZ, 0x41ad3b5a ;  /* 0x41ad3b5aff107424 */ /* 0x000fe200078e00ff */
[----:B------:R-:W-:Y:S01]  /*1a50*/  SHF.R.U32.HI R29, RZ, 0x14, R29 ;  /* 0x00000014ff1d7819 */ /* 0x000fe2000001161d */
[----:B------:R-:W-:Y:S01]  /*1a60*/  IMAD.MOV.U32 R17, RZ, RZ, 0x3ed0f5d2 ;  /* 0x3ed0f5d2ff117424 */ /* 0x000fe200078e00ff */
[----:B------:R-:W-:Y:S01]  /*1a70*/  UMOV UR16, 0x3b39803f ;  /* 0x3b39803f00107882 */ /* 0x000fe20000000000 */
[----:B------:R-:W-:Y:S01]  /*1a80*/  UMOV UR17, 0x3c7abc9e ;  /* 0x3c7abc9e00117882 */ /* 0x000fe20000000000 */
[----:B------:R-:W-:Y:S01]  /*1a90*/  USHF.L.U32 UR12, UR7, 0x1, URZ ;  /* 0x00000001070c7899 */ /* 0x000fe200080006ff */
[----:B------:R-:W-:Y:S01]  /*1aa0*/  @!P0 DMUL R8, R8, 1.80143985094819840000e+16 ;  /* 0x4350000008088828 */ /* 0x000fe20000000000 */
[----:B------:R-:W-:-:S02]  /*1ab0*/  ULOP3.LUT UR8, UR7, 0xff0fffff, URZ, 0xc0, !UPT ;  /* 0xff0fffff07087892 */ /* 0x000fc4000f8ec0ff */
[----:B------:R-:W-:-:S04]  /*1ac0*/  UISETP.GT.U32.AND UP2, UPT, UR12, -0x2000001, UPT ;  /* 0xfdffffff0c00788c */ /* 0x000fc8000bf44070 */
[----:B------:R-:W-:-:S03]  /*1ad0*/  USEL UR7, UR8, UR7, UP2 ;  /* 0x0000000708077287 */ /* 0x000fc60009000000 */
[----:B------:R-:W-:Y:S01]  /*1ae0*/  @!P0 IMAD.MOV.U32 R10, RZ, RZ, R9 ;  /* 0x000000ffff0a8224 */ /* 0x000fe200078e0009 */
[----:B------:R-:W-:Y:S01]  /*1af0*/  @!P0 LEA.HI R29, R9, 0xffffffca, RZ, 0xc ;  /* 0xffffffca091d8811 */ /* 0x000fe200078f60ff */
[----:B------:R-:W-:-:S03]  /*1b00*/  @!P0 IMAD.MOV.U32 R14, RZ, RZ, R8 ;  /* 0x000000ffff0e8224 */ /* 0x000fc600078e0008 */
[----:B------:R-:W-:Y:S01]  /*1b10*/  LOP3.LUT R10, R10, 0x800fffff, RZ, 0xc0, !PT ;  /* 0x800fffff0a0a7812 */ /* 0x000fe200078ec0ff */
[----:B------:R-:W-:-:S03]  /*1b20*/  VIADD R8, R29, 0xfffffc01 ;  /* 0xfffffc011d087836 */ /* 0x000fc60000000000 */
[----:B------:R-:W-:-:S04]  /*1b30*/  LOP3.LUT R15, R10, 0x3ff00000, RZ, 0xfc, !PT ;  /* 0x3ff000000a0f7812 */ /* 0x000fc800078efcff */
[----:B------:R-:W-:-:S13]  /*1b40*/  ISETP.GE.U32.AND P1, PT, R15, 0x3ff6a09f, PT ;  /* 0x3ff6a09f0f00780c */ /* 0x000fda0003f26070 */
[----:B------:R-:W-:Y:S02]  /*1b50*/  @P1 VIADD R11, R15, 0xfff00000 ;  /* 0xfff000000f0b1836 */ /* 0x000fe40000000000 */
[----:B------:R-:W-:Y:S02]  /*1b60*/  @P1 VIADD R8, R29, 0xfffffc02 ;  /* 0xfffffc021d081836 */ /* 0x000fe40000000000 */
[----:B------:R-:W-:-:S06]  /*1b70*/  @P1 IMAD.MOV.U32 R15, RZ, RZ, R11 ;  /* 0x000000ffff0f1224 */ /* 0x000fcc00078e000b */
[C---:B------:R-:W-:Y:S02]  /*1b80*/  DADD R12, R14.reuse, 1 ;  /* 0x3ff000000e0c7429 */ /* 0x040fe40000000000 */
[----:B------:R-:W-:-:S04]  /*1b90*/  DADD R14, R14, -1 ;  /* 0xbff000000e0e7429 */ /* 0x000fc80000000000 */
[----:B------:R-:W0:Y:S02]  /*1ba0*/  MUFU.RCP64H R23, R13 ;  /* 0x0000000d00177308 */ /* 0x000e240000001800 */
[----:B0-----:R-:W-:-:S08]  /*1bb0*/  DFMA R10, -R12, R22, 1 ;  /* 0x3ff000000c0a742b */ /* 0x001fd00000000116 */
[----:B------:R-:W-:-:S08]  /*1bc0*/  DFMA R10, R10, R10, R10 ;  /* 0x0000000a0a0a722b */ /* 0x000fd0000000000a */
[----:B------:R-:W-:-:S08]  /*1bd0*/  DFMA R22, R22, R10, R22 ;  /* 0x0000000a1616722b */ /* 0x000fd00000000016 */
[----:B------:R-:W-:-:S08]  /*1be0*/  DMUL R10, R14, R22 ;  /* 0x000000160e0a7228 */ /* 0x000fd00000000000 */
[----:B------:R-:W-:-:S08]  /*1bf0*/  DFMA R10, R14, R22, R10 ;  /* 0x000000160e0a722b */ /* 0x000fd0000000000a */
[-C--:B------:R-:W-:Y:S02]  /*1c00*/  DMUL R18, R10, R10.reuse ;  /* 0x0000000a0a127228 */ /* 0x080fe40000000000 */
[----:B------:R-:W-:Y:S02]  /*1c10*/  DADD R20, R14, -R10 ;  /* 0x000000000e147229 */ /* 0x000fe4000000080a */
[----:B------:R-:W-:-:S04]  /*1c20*/  DMUL R26, R10, R10 ;  /* 0x0000000a0a1a7228 */ /* 0x000fc80000000000 */
[----:B------:R-:W-:Y:S01]  /*1c30*/  DFMA R12, R18, UR14, R16 ;  /* 0x0000000e120c7c2b */ /* 0x000fe20008000010 */
[----:B------:R-:W-:Y:S01]  /*1c40*/  UMOV UR14, 0x75488a3f ;  /* 0x75488a3f000e7882 */ /* 0x000fe20000000000 */
[----:B------:R-:W-:Y:S01]  /*1c50*/  UMOV UR15, 0x3ef3b20a ;  /* 0x3ef3b20a000f7882 */ /* 0x000fe20000000000 */
[----:B------:R-:W-:-:S05]  /*1c60*/  DADD R20, R20, R20 ;  /* 0x0000000014147229 */ /* 0x000fca0000000014 */
[----:B------:R-:W-:Y:S01]  /*1c70*/  DFMA R12, R18, R12, UR14 ;  /* 0x0000000e120c7e2b */ /* 0x000fe2000800000c */
[----:B------:R-:W-:Y:S01]  /*1c80*/  UMOV UR14, 0xe4faecd5 ;  /* 0xe4faecd5000e7882 */ /* 0x000fe20000000000 */
[----:B------:R-:W-:Y:S01]  /*1c90*/  UMOV UR15, 0x3f1745cd ;  /* 0x3f1745cd000f7882 */ /* 0x000fe20000000000 */
[----:B------:R-:W-:-:S05]  /*1ca0*/  DFMA R14, R14, -R10, R20 ;  /* 0x8000000a0e0e722b */ /* 0x000fca0000000014 */
[----:B------:R-:W-:Y:S01]  /*1cb0*/  DFMA R12, R18, R12, UR14 ;  /* 0x0000000e120c7e2b */ /* 0x000fe2000800000c */
[----:B------:R-:W-:Y:S01]  /*1cc0*/  UMOV UR14, 0x258a578b ;  /* 0x258a578b000e7882 */ /* 0x000fe20000000000 */
[----:B------:R-:W-:Y:S01]  /*1cd0*/  UMOV UR15, 0x3f3c71c7 ;  /* 0x3f3c71c7000f7882 */ /* 0x000fe20000000000 */
[----:B------:R-:W-:Y:S02]  /*1ce0*/  DMUL R14, R22, R14 ;  /* 0x0000000e160e7228 */ /* 0x000fe40000000000 */
[----:B------:R-:W-:-:S03]  /*1cf0*/  DFMA R22, R10, R10, -R26 ;  /* 0x0000000a0a16722b */ /* 0x000fc6000000081a */
[----:B------:R-:W-:Y:S01]  /*1d00*/  DFMA R12, R18, R12, UR14 ;  /* 0x0000000e120c7e2b */ /* 0x000fe2000800000c */
[----:B------:R-:W-:Y:S01]  /*1d10*/  UMOV UR14, 0x9242b910 ;  /* 0x9242b910000e7882 */ /* 0x000fe20000000000 */
[----:B------:R-:W-:-:S06]  /*1d20*/  UMOV UR15, 0x3f624924 ;  /* 0x3f624924000f7882 */ /* 0x000fcc0000000000 */
[----:B------:R-:W-:Y:S01]  /*1d30*/  DFMA R12, R18, R12, UR14 ;  /* 0x0000000e120c7e2b */ /* 0x000fe2000800000c */
[----:B------:R-:W-:Y:S01]  /*1d40*/  UMOV UR14, 0x99999dfb ;  /* 0x99999dfb000e7882 */ /* 0x000fe20000000000 */
[----:B------:R-:W-:-:S06]  /*1d50*/  UMOV UR15, 0x3f899999 ;  /* 0x3f899999000f7882 */ /* 0x000fcc0000000000 */
[----:B------:R-:W-:Y:S01]  /*1d60*/  DFMA R16, R18, R12, UR14 ;  /* 0x0000000e12107e2b */ /* 0x000fe2000800000c */
[----:B------:R-:W-:Y:S01]  /*1d70*/  UMOV UR14, 0x55555555 ;  /* 0x55555555000e7882 */ /* 0x000fe20000000000 */
[----:B------:R-:W-:-:S06]  /*1d80*/  UMOV UR15, 0x3fb55555 ;  /* 0x3fb55555000f7882 */ /* 0x000fcc0000000000 */
[----:B------:R-:W-:-:S08]  /*1d90*/  DFMA R12, R18, R16, UR14 ;  /* 0x0000000e120c7e2b */ /* 0x000fd00008000010 */
[----:B------:R-:W-:Y:S01]  /*1da0*/  DADD R20, -R12, UR14 ;  /* 0x0000000e0c147e29 */ /* 0x000fe20008000100 */
[----:B------:R-:W-:Y:S01]  /*1db0*/  UMOV UR14, 0xb9e7b0 ;  /* 0x00b9e7b0000e7882 */ /* 0x000fe20000000000 */
[----:B------:R-:W-:-:S06]  /*1dc0*/  UMOV UR15, 0x3c46a4cb ;  /* 0x3c46a4cb000f7882 */ /* 0x000fcc0000000000 */
[----:B------:R-:W-:Y:S02]  /*1dd0*/  DFMA R18, R18, R16, R20 ;  /* 0x000000101212722b */ /* 0x000fe40000000014 */
[----:B------:R-:W-:Y:S01]  /*1de0*/  DMUL R16, R10, R26 ;  /* 0x0000001a0a107228 */ /* 0x000fe20000000000 */
[----:B------:R-:W-:Y:S02]  /*1df0*/  VIADD R21, R15, 0x100000 ;  /* 0x001000000f157836 */ /* 0x000fe40000000000 */
[----:B------:R-:W-:-:S03]  /*1e00*/  IMAD.MOV.U32 R20, RZ, RZ, R14 ;  /* 0x000000ffff147224 */ /* 0x000fc600078e000e */
[----:B------:R-:W-:Y:S01]  /*1e10*/  DADD R18, R18, -UR14 ;  /* 0x8000000e12127e29 */ /* 0x000fe20008000000 */
[----:B------:R-:W-:Y:S01]  /*1e20*/  UMOV UR14, 0x80000000 ;  /* 0x80000000000e7882 */ /* 0x000fe20000000000 */
[C---:B------:R-:W-:Y:S01]  /*1e30*/  DFMA R24, R10.reuse, R26, -R16 ;  /* 0x0000001a0a18722b */ /* 0x040fe20000000810 */
[----:B------:R-:W-:Y:S01]  /*1e40*/  UMOV UR15, 0x43300000 ;  /* 0x43300000000f7882 */ /* 0x000fe20000000000 */
[----:B------:R-:W-:-:S04]  /*1e50*/  DFMA R20, R10, R20, R22 ;  /* 0x000000140a14722b */ /* 0x000fc80000000016 */
[----:B------:R-:W-:Y:S02]  /*1e60*/  DADD R22, R12, R18 ;  /* 0x000000000c167229 */ /* 0x000fe40000000012 */
[----:B------:R-:W-:-:S06]  /*1e70*/  DFMA R24, R14, R26, R24 ;  /* 0x0000001a0e18722b */ /* 0x000fcc0000000018 */
[----:B------:R-:W-:Y:S02]  /*1e80*/  DMUL R26, R22, R16 ;  /* 0x00000010161a7228 */ /* 0x000fe40000000000 */
[----:B------:R-:W-:Y:S02]  /*1e90*/  DFMA R20, R10, R20, R24 ;  /* 0x000000140a14722b */ /* 0x000fe40000000018 */
[----:B------:R-:W-:-:S04]  /*1ea0*/  DADD R24, R12, -R22 ;  /* 0x000000000c187229 */ /* 0x000fc80000000816 */
[----:B------:R-:W-:-:S04]  /*1eb0*/  DFMA R12, R22, R16, -R26 ;  /* 0x00000010160c722b */ /* 0x000fc8000000081a */
[----:B------:R-:W-:-:S04]  /*1ec0*/  DADD R24, R18, R24 ;  /* 0x0000000012187229 */ /* 0x000fc80000000018 */
[----:B------:R-:W-:-:S08]  /*1ed0*/  DFMA R12, R22, R20, R12 ;  /* 0x00000014160c722b */ /* 0x000fd0000000000c */
[----:B------:R-:W-:-:S08]  /*1ee0*/  DFMA R24, R24, R16, R12 ;  /* 0x000000101818722b */ /* 0x000fd0000000000c */
[----:B------:R-:W-:-:S08]  /*1ef0*/  DADD R16, R26, R24 ;  /* 0x000000001a107229 */ /* 0x000fd00000000018 */
[--C-:B------:R-:W-:Y:S02]  /*1f00*/  DADD R12, R10, R16.reuse ;  /* 0x000000000a0c7229 */ /* 0x100fe40000000010 */
[----:B------:R-:W-:-:S06]  /*1f10*/  DADD R26, R26, -R16 ;  /* 0x000000001a1a7229 */ /* 0x000fcc0000000810 */
[----:B------:R-:W-:Y:S02]  /*1f20*/  DADD R10, R10, -R12 ;  /* 0x000000000a0a7229 */ /* 0x000fe4000000080c */
[----:B------:R-:W-:-:S06]  /*1f30*/  DADD R26, R24, R26 ;  /* 0x00000000181a7229 */ /* 0x000fcc000000001a */
[----:B------:R-:W-:-:S08]  /*1f40*/  DADD R10, R16, R10 ;  /* 0x00000000100a7229 */ /* 0x000fd0000000000a */
[----:B------:R-:W-:-:S08]  /*1f50*/  DADD R10, R26, R10 ;  /* 0x000000001a0a7229 */ /* 0x000fd0000000000a */
[----:B------:R-:W-:Y:S01]  /*1f60*/  DADD R14, R14, R10 ;  /* 0x000000000e0e7229 */ /* 0x000fe2000000000a */
[----:B------:R-:W-:Y:S01]  /*1f70*/  LOP3.LUT R10, R8, 0x80000000, RZ, 0x3c, !PT ;  /* 0x80000000080a7812 */ /* 0x000fe200078e3cff */
[----:B------:R-:W-:-:S06]  /*1f80*/  IMAD.MOV.U32 R11, RZ, RZ, 0x43300000 ;  /* 0x43300000ff0b7424 */ /* 0x000fcc00078e00ff */
[----:B------:R-:W-:Y:S02]  /*1f90*/  DADD R16, R12, R14 ;  /* 0x000000000c107229 */ /* 0x000fe4000000000e */
[----:B------:R-:W-:Y:S01]  /*1fa0*/  DADD R10, R10, -UR14 ;  /* 0x8000000e0a0a7e29 */ /* 0x000fe20008000000 */
[----:B------:R-:W-:Y:S01]  /*1fb0*/  UMOV UR14, 0xfefa39ef ;  /* 0xfefa39ef000e7882 */ /* 0x000fe20000000000 */
[----:B------:R-:W-:-:S04]  /*1fc0*/  UMOV UR15, 0x3fe62e42 ;  /* 0x3fe62e42000f7882 */ /* 0x000fc80000000000 */
[--C-:B------:R-:W-:Y:S02]  /*1fd0*/  DADD R12, R12, -R16.reuse ;  /* 0x000000000c0c7229 */ /* 0x100fe40000000810 */
[----:B------:R-:W-:-:S06]  /*1fe0*/  DFMA R8, R10, UR14, R16 ;  /* 0x0000000e0a087c2b */ /* 0x000fcc0008000010 */
[----:B------:R-:W-:Y:S02]  /*1ff0*/  DADD R12, R14, R12 ;  /* 0x000000000e0c7229 */ /* 0x000fe4000000000c */
[----:B------:R-:W-:-:S08]  /*2000*/  DFMA R18, R10, -UR14, R8 ;  /* 0x8000000e0a127c2b */ /* 0x000fd00008000008 */
[----:B------:R-:W-:-:S08]  /*2010*/  DADD R18, -R16, R18 ;  /* 0x0000000010127229 */ /* 0x000fd00000000112 */
[----:B------:R-:W-:-:S08]  /*2020*/  DADD R12, R12, -R18 ;  /* 0x000000000c0c7229 */ /* 0x000fd00000000812 */
[----:B------:R-:W-:-:S08]  /*2030*/  DFMA R12, R10, UR16, R12 ;  /* 0x000000100a0c7c2b */ /* 0x000fd0000800000c */
[----:B------:R-:W-:-:S08]  /*2040*/  DADD R10, R8, R12 ;  /* 0x00000000080a7229 */ /* 0x000fd0000000000c */
[----:B------:R-:W-:Y:S02]  /*2050*/  DADD R14, R8, -R10 ;  /* 0x00000000080e7229 */ /* 0x000fe4000000080a */
[----:B------:R-:W-:-:S06]  /*2060*/  DMUL R8, R10, UR6 ;  /* 0x000000060a087c28 */ /* 0x000fcc0008000000 */
[----:B------:R-:W-:Y:S02]  /*2070*/  DADD R14, R12, R14 ;  /* 0x000000000c0e7229 */ /* 0x000fe4000000000e */
[----:B------:R-:W-:Y:S01]  /*2080*/  DFMA R10, R10, UR6, -R8 ;  /* 0x000000060a0a7c2b */ /* 0x000fe20008000808 */
[----:B------:R-:W-:Y:S02]  /*2090*/  IMAD.MOV.U32 R12, RZ, RZ, 0x652b82fe ;  /* 0x652b82feff0c7424 */ /* 0x000fe400078e00ff */
[----:B------:R-:W-:-:S05]  /*20a0*/  IMAD.MOV.U32 R13, RZ, RZ, 0x3ff71547 ;  /* 0x3ff71547ff0d7424 */ /* 0x000fca00078e00ff */
[----:B------:R-:W-:Y:S01]  /*20b0*/  DFMA R14, R14, UR6, R10 ;  /* 0x000000060e0e7c2b */ /* 0x000fe2000800000a */
[----:B------:R-:W-:Y:S01]  /*20c0*/  UMOV UR6, 0x3b39803f ;  /* 0x3b39803f00067882 */ /* 0x000fe20000000000 */
[----:B------:R-:W-:-:S06]  /*20d0*/  UMOV UR7, 0x3c7abc9e ;  /* 0x3c7abc9e00077882 */ /* 0x000fcc0000000000 */
[----:B------:R-:W-:-:S08]  /*20e0*/  DADD R10, R8, R14 ;  /* 0x00000000080a7229 */ /* 0x000fd0000000000e */
[----:B------:R-:W-:Y:S02]  /*20f0*/  DFMA R12, R10, R12, 6.75539944105574400000e+15 ;  /* 0x433800000a0c742b */ /* 0x000fe4000000000c */
[----:B------:R-:W-:Y:S01]  /*2100*/  FSETP.GEU.AND P0, PT, |R11|, 4.1917929649353027344, PT ;  /* 0x4086232b0b00780b */ /* 0x000fe20003f0e200 */
[----:B------:R-:W-:-:S05]  /*2110*/  DADD R8, R8, -R10 ;  /* 0x0000000008087229 */ /* 0x000fca000000080a */
[----:B------:R-:W-:-:S03]  /*2120*/  DADD R16, R12, -6.75539944105574400000e+15 ;  /* 0xc33800000c107429 */ /* 0x000fc60000000000 */
[----:B------:R-:W-:-:S05]  /*2130*/  DADD R14, R14, R8 ;  /* 0x000000000e0e7229 */ /* 0x000fca0000000008 */
[----:B------:R-:W-:-:S08]  /*2140*/  DFMA R18, R16, -UR14, R10 ;  /* 0x8000000e10127c2b */ /* 0x000fd0000800000a */
[----:B------:R-:W-:Y:S01]  /*2150*/  DFMA R16, R16, -UR6, R18 ;  /* 0x8000000610107c2b */ /* 0x000fe20008000012 */
[----:B------:R-:W-:Y:S01]  /*2160*/  UMOV UR6, 0x69ce2bdf ;  /* 0x69ce2bdf00067882 */ /* 0x000fe20000000000 */
[----:B------:R-:W-:Y:S01]  /*2170*/  IMAD.MOV.U32 R18, RZ, RZ, -0x35dec16 ;  /* 0xfca213eaff127424 */ /* 0x000fe200078e00ff */
[----:B------:R-:W-:Y:S01]  /*2180*/  UMOV UR7, 0x3e5ade15 ;  /* 0x3e5ade1500077882 */ /* 0x000fe20000000000 */
[----:B------:R-:W-:-:S06]  /*2190*/  IMAD.MOV.U32 R19, RZ, RZ, 0x3e928af3 ;  /* 0x3e928af3ff137424 */ /* 0x000fcc00078e00ff */
[----:B------:R-:W-:Y:S01]  /*21a0*/  DFMA R18, R16, UR6, R18 ;  /* 0x0000000610127c2b */ /* 0x000fe20008000012 */
        /* <DEDUP_REMOVED lines=24> */
[----:B------:R-:W-:-:S08]  /*2330*/  DFMA R18, R16, R18, 1 ;  /* 0x3ff000001012742b */ /* 0x000fd00000000012 */
[----:B------:R-:W-:-:S10]  /*2340*/  DFMA R16, R16, R18, 1 ;  /* 0x3ff000001010742b */ /* 0x000fd40000000012 */
[----:B------:R-:W-:Y:S02]  /*2350*/  IMAD R9, R12, 0x100000, R17 ;  /* 0x001000000c097824 */ /* 0x000fe400078e0211 */
[----:B------:R-:W-:Y:S01]  /*2360*/  IMAD.MOV.U32 R8, RZ, RZ, R16 ;  /* 0x000000ffff087224 */ /* 0x000fe200078e0010 */
[----:B------:R-:W-:Y:S06]  /*2370*/  @!P0 BRA `(.L_x_24) ;  /* 0x0000000000348947 */ /* 0x000fec0003800000 */
[----:B------:R-:W-:Y:S01]  /*2380*/  FSETP.GEU.AND P1, PT, |R11|, 4.2275390625, PT ;  /* 0x408748000b00780b */ /* 0x000fe20003f2e200 */
[C---:B------:R-:W-:Y:S02]  /*2390*/  DADD R8, R10.reuse, +INF ;  /* 0x7ff000000a087429 */ /* 0x040fe40000000000 */
[----:B------:R-:W-:-:S08]  /*23a0*/  DSETP.GEU.AND P0, PT, R10, RZ, PT ;  /* 0x000000ff0a00722a */ /* 0x000fd00003f0e000 */
[----:B------:R-:W-:Y:S02]  /*23b0*/  FSEL R8, R8, RZ, P0 ;  /* 0x000000ff08087208 */ /* 0x000fe40000000000 */
[----:B------:R-:W-:Y:S01]  /*23c0*/  FSEL R9, R9, RZ, P0 ;  /* 0x000000ff09097208 */ /* 0x000fe20000000000 */
[----:B------:R-:W-:Y:S06]  /*23d0*/  @P1 BRA `(.L_x_24) ;  /* 0x00000000001c1947 */ /* 0x000fec0003800000 */
[----:B------:R-:W-:-:S04]  /*23e0*/  LEA.HI R8, R12, R12, RZ, 0x1 ;  /* 0x0000000c0c087211 */ /* 0x000fc800078f08ff */
[----:B------:R-:W-:-:S05]  /*23f0*/  SHF.R.S32.HI R9, RZ, 0x1, R8 ;  /* 0x00000001ff097819 */ /* 0x000fca0000011408 */
[----:B------:R-:W-:Y:S02]  /*2400*/  IMAD.IADD R8, R12, 0x1, -R9 ;  /* 0x000000010c087824 */ /* 0x000fe400078e0a09 */
[----:B------:R-:W-:-:S03]  /*2410*/  IMAD R17, R9, 0x100000, R17 ;  /* 0x0010000009117824 */ /* 0x000fc600078e0211 */
[----:B------:R-:W-:Y:S01]  /*2420*/  LEA R9, R8, 0x3ff00000, 0x14 ;  /* 0x3ff0000008097811 */ /* 0x000fe200078ea0ff */
[----:B------:R-:W-:-:S06]  /*2430*/  IMAD.MOV.U32 R8, RZ, RZ, RZ ;  /* 0x000000ffff087224 */ /* 0x000fcc00078e00ff */
[----:B------:R-:W-:-:S11]  /*2440*/  DMUL R8, R16, R8 ;  /* 0x0000000810087228 */ /* 0x000fd60000000000 */
.L_x_24:
[----:B------:R-:W-:Y:S01]  /*2450*/  DFMA R14, R14, R8, R8 ;  /* 0x000000080e0e722b */ /* 0x000fe20000000008 */
[----:B------:R-:W-:Y:S01]  /*2460*/  IMAD.MOV.U32 R10, RZ, RZ, R0 ;  /* 0x000000ffff0a7224 */ /* 0x000fe200078e0000 */
[----:B------:R-:W-:Y:S01]  /*2470*/  DSETP.NEU.AND P0, PT, |R8|, +INF , PT ;  /* 0x7ff000000800742a */ /* 0x000fe20003f0d200 */
[----:B------:R-:W-:-:S07]  /*2480*/  IMAD.MOV.U32 R11, RZ, RZ, 0x0 ;  /* 0x00000000ff0b7424 */ /* 0x000fce00078e00ff */
[----:B------:R-:W-:Y:S02]  /*2490*/  FSEL R8, R8, R14, !P0 ;  /* 0x0000000e08087208 */ /* 0x000fe40004000000 */
[----:B------:R-:W-:Y:S01]  /*24a0*/  FSEL R9, R9, R15, !P0 ;  /* 0x0000000f09097208 */ /* 0x000fe20004000000 */
[----:B------:R-:W-:Y:S06]  /*24b0*/  RET.REL.NODEC R10 `(_Z16AdamUpdateKernelPdS_S_PKddddii) ;  /* 0xffffffd80ad07950 */ /* 0x000fec0003c3ffff */
.L_x_25:
        /* <DEDUP_REMOVED lines=12> */
.L_x_125:


//--------------------- .text._Z19ConvInputGradKernelPdPKdS1_iiiiiiiii --------------------------
	.section	.text._Z19ConvInputGradKernelPdPKdS1_iiiiiiiii,"ax",@progbits
	.align	128
        .global         _Z19ConvInputGradKernelPdPKdS1_iiiiiiiii
        .type           _Z19ConvInputGradKernelPdPKdS1_iiiiiiiii,@function
        .size           _Z19ConvInputGradKernelPdPKdS1_iiiiiiiii,(.L_x_131 - _Z19ConvInputGradKernelPdPKdS1_iiiiiiiii)
        .other          _Z19ConvInputGradKernelPdPKdS1_iiiiiiiii,@"STO_CUDA_ENTRY STV_DEFAULT"
_Z19ConvInputGradKernelPdPKdS1_iiiiiiiii:
.text._Z19ConvInputGradKernelPdPKdS1_iiiiiiiii:
[----:B------:R-:W-:Y:S01]  /*0000*/  LDC R1, c[0x0][0x37c] ;  /* 0x0000df00ff017b82 */ /* 0x000fe20000000800 */
[----:B------:R-:W0:Y:S07]  /*0010*/  S2R R3, SR_TID.X ;  /* 0x0000000000037919 */ /* 0x000e2e0000002100 */
[----:B------:R-:W0:Y:S01]  /*0020*/  S2UR UR5, SR_CTAID.X ;  /* 0x00000000000579c3 */ /* 0x000e220000002500 */
[----:B------:R-:W1:Y:S01]  /*0030*/  LDCU UR13, c[0x0][0x3a4] ;  /* 0x00007480ff0d77ac */ /* 0x000e620008000800 */
[----:B------:R-:W1:Y:S06]  /*0040*/  LDCU UR4, c[0x0][0x39c] ;  /* 0x00007380ff0477ac */ /* 0x000e6c0008000800 */
[----:B------:R-:W0:Y:S08]  /*0050*/  LDC R0, c[0x0][0x360] ;  /* 0x0000d800ff007b82 */ /* 0x000e300000000800 */
[----:B------:R-:W2:Y:S01]  /*0060*/  LDC R4, c[0x0][0x3a8] ;  /* 0x0000ea00ff047b82 */ /* 0x000ea20000000800 */
[----:B-1----:R-:W-:Y:S01]  /*0070*/  UIMAD UR4, UR13, UR4, URZ ;  /* 0x000000040d0472a4 */ /* 0x002fe2000f8e02ff */
[----:B0-----:R-:W-:-:S05]  /*0080*/  IMAD R0, R0, UR5, R3 ;  /* 0x0000000500007c24 */ /* 0x001fca000f8e0203 */
[----:B--2---:R-:W-:-:S05]  /*0090*/  IMAD R3, R4, UR4, RZ ;  /* 0x0000000404037c24 */ /* 0x004fca000f8e02ff */
[----:B------:R-:W-:-:S13]  /*00a0*/  ISETP.GE.AND P0, PT, R0, R3, PT ;  /* 0x000000030000720c */ /* 0x000fda0003f06270 */
[----:B------:R-:W-:Y:S05]  /*00b0*/  @P0 EXIT ;  /* 0x000000000000094d */ /* 0x000fea0003800000 */
[----:B------:R-:W0:Y:S01]  /*00c0*/  LDCU UR4, c[0x0][0x398] ;  /* 0x00007300ff0477ac */ /* 0x000e220008000800 */
[----:B------:R-:W-:Y:S01]  /*00d0*/  CS2R R2, SRZ ;  /* 0x0000000000027805 */ /* 0x000fe2000001ff00 */
[----:B------:R-:W1:Y:S01]  /*00e0*/  LDCU.64 UR14, c[0x0][0x358] ;  /* 0x00006b00ff0e77ac */ /* 0x000e620008000a00 */
[----:B0-----:R-:W-:-:S09]  /*00f0*/  UISETP.GE.AND UP0, UPT, UR4, 0x1, UPT ;  /* 0x000000010400788c */ /* 0x001fd2000bf06270 */
[----:B-1----:R-:W-:Y:S05]  /*0100*/  BRA.U !UP0, `(.L_x_26) ;  /* 0x00000025086c7547 */ /* 0x002fea000b800000 */
[----:B------:R-:W-:Y:S01]  /*0110*/  IMAD R5, R4, UR13, RZ ;  /* 0x0000000d04057c24 */ /* 0x000fe2000f8e02ff */
[----:B------:R-:W-:Y:S01]  /*0120*/  IABS R10, R0 ;  /* 0x00000000000a7213 */ /* 0x000fe20000000000 */
[----:B------:R-:W0:Y:S01]  /*0130*/  LDCU UR7, c[0x0][0x3a0] ;  /* 0x00007400ff0777ac */ /* 0x000e220008000800 */
[----:B------:R-:W-:Y:S02]  /*0140*/  ISETP.GE.AND P2, PT, R0, RZ, PT ;  /* 0x000000ff0000720c */ /* 0x000fe40003f46270 */
[-C--:B------:R-:W-:Y:S02]  /*0150*/  IABS R6, R5.reuse ;  /* 0x0000000500067213 */ /* 0x080fe40000000000 */
[----:B------:R-:W-:Y:S02]  /*0160*/  IABS R12, R5 ;  /* 0x00000005000c7213 */ /* 0x000fe40000000000 */
[----:B------:R-:W1:Y:S01]  /*0170*/  I2F.RP R7, R6 ;  /* 0x0000000600077306 */ /* 0x000e620000209400 */
[----:B0-----:R-:W-:-:S07]  /*0180*/  UISETP.GE.AND UP0, UPT, UR7, 0x1, UPT ;  /* 0x000000010700788c */ /* 0x001fce000bf06270 */
[----:B-1----:R-:W0:Y:S02]  /*0190*/  MUFU.RCP R7, R7 ;  /* 0x0000000700077308 */ /* 0x002e240000001000 */
[----:B0-----:R-:W-:Y:S01]  /*01a0*/  VIADD R8, R7, 0xffffffe ;  /* 0x0ffffffe07087836 */ /* 0x001fe20000000000 */
[----:B------:R-:W-:-:S05]  /*01b0*/  LOP3.LUT R7, RZ, R5, RZ, 0x33, !PT ;  /* 0x00000005ff077212 */ /* 0x000fca00078e33ff */
[----:B------:R0:W1:Y:S02]  /*01c0*/  F2I.FTZ.U32.TRUNC.NTZ R9, R8 ;  /* 0x0000000800097305 */ /* 0x000064000021f000 */
[----:B0-----:R-:W-:Y:S02]  /*01d0*/  IMAD.MOV.U32 R8, RZ, RZ, RZ ;  /* 0x000000ffff087224 */ /* 0x001fe400078e00ff */
[----:B-1----:R-:W-:-:S04]  /*01e0*/  IMAD.MOV R11, RZ, RZ, -R9 ;  /* 0x000000ffff0b7224 */ /* 0x002fc800078e0a09 */
[----:B------:R-:W-:-:S04]  /*01f0*/  IMAD R11, R11, R6, RZ ;  /* 0x000000060b0b7224 */ /* 0x000fc800078e02ff */
[----:B------:R-:W-:-:S04]  /*0200*/  IMAD.HI.U32 R9, R9, R11, R8 ;  /* 0x0000000b09097227 */ /* 0x000fc800078e0008 */
[----:B------:R-:W-:Y:S02]  /*0210*/  IMAD.MOV R11, RZ, RZ, -R12 ;  /* 0x000000ffff0b7224 */ /* 0x000fe400078e0a0c */
[----:B------:R-:W-:-:S04]  /*0220*/  IMAD.HI.U32 R8, R9, R10, RZ ;  /* 0x0000000a09087227 */ /* 0x000fc800078e00ff */
[----:B------:R-:W-:-:S05]  /*0230*/  IMAD R11, R8, R11, R10 ;  /* 0x0000000b080b7224 */ /* 0x000fca00078e020a */
[----:B------:R-:W-:-:S13]  /*0240*/  ISETP.GT.U32.AND P0, PT, R6, R11, PT ;  /* 0x0000000b0600720c */ /* 0x000fda0003f04070 */
[----:B------:R-:W-:-:S04]  /*0250*/  @!P0 IMAD.IADD R11, R11, 0x1, -R6 ;  /* 0x000000010b0b8824 */ /* 0x000fc800078e0a06 */
[----:B------:R-:W-:Y:S01]  /*0260*/  IMAD.IADD R10, R11, 0x1, -R6 ;  /* 0x000000010b0a7824 */ /* 0x000fe200078e0a06 */
[----:B------:R-:W-:-:S04]  /*0270*/  ISETP.GT.U32.AND P1, PT, R6, R11, PT ;  /* 0x0000000b0600720c */ /* 0x000fc80003f24070 */
[----:B------:R-:W-:Y:S02]  /*0280*/  SEL R10, R10, R11, !P1 ;  /* 0x0000000b0a0a7207 */ /* 0x000fe40004800000 */
[----:B------:R-:W-:-:S03]  /*0290*/  ISETP.NE.AND P1, PT, R5, RZ, PT ;  /* 0x000000ff0500720c */ /* 0x000fc60003f25270 */
[----:B------:R-:W-:-:S05]  /*02a0*/  @!P2 IMAD.MOV R10, RZ, RZ, -R10 ;  /* 0x000000ffff0aa224 */ /* 0x000fca00078e0a0a */
[----:B------:R-:W-:Y:S01]  /*02b0*/  SEL R9, R7, R10, !P1 ;  /* 0x0000000a07097207 */ /* 0x000fe20004800000 */
[----:B------:R-:W-:Y:S06]  /*02c0*/  BRA.U !UP0, `(.L_x_26) ;  /* 0x0000002108fc7547 */ /* 0x000fec000b800000 */
[----:B------:R-:W-:Y:S01]  /*02d0*/  IABS R13, R4 ;  /* 0x00000004000d7213 */ /* 0x000fe20000000000 */
[----:B------:R-:W0:Y:S01]  /*02e0*/  LDCU.64 UR8, c[0x0][0x390] ;  /* 0x00007200ff0877ac */ /* 0x000e220008000a00 */
[----:B------:R-:W-:Y:S01]  /*02f0*/  ISETP.GE.U32.AND P5, PT, R11, R6, PT ;  /* 0x000000060b00720c */ /* 0x000fe20003fa6070 */
[----:B------:R-:W-:Y:S01]  /*0300*/  @!P0 VIADD R8, R8, 0x1 ;  /* 0x0000000108088836 */ /* 0x000fe20000000000 */
[----:B------:R-:W1:Y:S01]  /*0310*/  I2F.RP R10, R13 ;  /* 0x0000000d000a7306 */ /* 0x000e620000209400 */
[----:B------:R-:W2:Y:S01]  /*0320*/  LDCU UR4, c[0x0][0x3b8] ;  /* 0x00007700ff0477ac */ /* 0x000ea20008000800 */
[----:B------:R-:W-:Y:S02]  /*0330*/  ULOP3.LUT UR12, UR7, 0x7ffffffc, URZ, 0xc0, !UPT ;  /* 0x7ffffffc070c7892 */ /* 0x000fe4000f8ec0ff */
[----:B------:R-:W-:Y:S02]  /*0340*/  ULOP3.LUT UR7, UR7, 0x3, URZ, 0xc0, !UPT ;  /* 0x0000000307077892 */ /* 0x000fe4000f8ec0ff */
[----:B------:R-:W-:-:S05]  /*0350*/  UIADD3 UR10, UPT, UPT, -UR12, URZ, URZ ;  /* 0x000000ff0c0a7290 */ /* 0x000fca000fffe1ff */
[----:B------:R-:W-:Y:S01]  /*0360*/  @P5 VIADD R8, R8, 0x1 ;  /* 0x0000000108085836 */ /* 0x000fe20000000000 */
[----:B-1----:R-:W1:Y:S04]  /*0370*/  MUFU.RCP R10, R10 ;  /* 0x0000000a000a7308 */ /* 0x002e680000001000 */
[----:B------:R-:W-:Y:S01]  /*0380*/  MOV R6, R8 ;  /* 0x0000000800067202 */ /* 0x000fe20000000f00 */
[----:B0-----:R-:W-:-:S04]  /*0390*/  UIADD3 UR8, UP0, UPT, UR8, 0x10, URZ ;  /* 0x0000001008087890 */ /* 0x001fc8000ff1e0ff */
[----:B------:R-:W-:Y:S01]  /*03a0*/  UIADD3.X UR9, UPT, UPT, URZ, UR9, URZ, UP0, !UPT ;  /* 0x00000009ff097290 */ /* 0x000fe200087fe4ff */
[----:B-1----:R-:W-:-:S04]  /*03b0*/  VIADD R2, R10, 0xffffffe ;  /* 0x0ffffffe0a027836 */ /* 0x002fc80000000000 */
[----:B------:R0:W1:Y:S02]  /*03c0*/  F2I.FTZ.U32.TRUNC.NTZ R3, R2 ;  /* 0x0000000200037305 */ /* 0x000064000021f000 */
[----:B0-----:R-:W-:Y:S02]  /*03d0*/  IMAD.MOV.U32 R2, RZ, RZ, RZ ;  /* 0x000000ffff027224 */ /* 0x001fe400078e00ff */
[----:B-1----:R-:W-:-:S04]  /*03e0*/  IMAD.MOV R12, RZ, RZ, -R3 ;  /* 0x000000ffff0c7224 */ /* 0x002fc800078e0a03 */
[----:B------:R-:W-:Y:S01]  /*03f0*/  IMAD R15, R12, R13, RZ ;  /* 0x0000000d0c0f7224 */ /* 0x000fe200078e02ff */
[----:B------:R-:W-:-:S03]  /*0400*/  IABS R12, R9 ;  /* 0x00000009000c7213 */ /* 0x000fc60000000000 */
[----:B------:R-:W-:Y:S01]  /*0410*/  IMAD.HI.U32 R3, R3, R15, R2 ;  /* 0x0000000f03037227 */ /* 0x000fe200078e0002 */
[----:B------:R-:W-:-:S04]  /*0420*/  LOP3.LUT R2, R9, R4, RZ, 0x3c, !PT ;  /* 0x0000000409027212 */ /* 0x000fc800078e3cff */
[----:B------:R-:W-:Y:S01]  /*0430*/  ISETP.GE.AND P2, PT, R2, RZ, PT ;  /* 0x000000ff0200720c */ /* 0x000fe20003f46270 */
[----:B------:R-:W-:Y:S01]  /*0440*/  IMAD.HI.U32 R3, R3, R12, RZ ;  /* 0x0000000c03037227 */ /* 0x000fe200078e00ff */
[----:B------:R-:W-:-:S03]  /*0450*/  LOP3.LUT R2, R0, R5, RZ, 0x3c, !PT ;  /* 0x0000000500027212 */ /* 0x000fc600078e3cff */
[----:B------:R-:W-:-:S04]  /*0460*/  IMAD.MOV R10, RZ, RZ, -R3 ;  /* 0x000000ffff0a7224 */ /* 0x000fc800078e0a03 */
[----:B------:R-:W-:-:S05]  /*0470*/  IMAD R10, R13, R10, R12 ;  /* 0x0000000a0d0a7224 */ /* 0x000fca00078e020c */
[----:B------:R-:W-:-:S13]  /*0480*/  ISETP.GT.U32.AND P4, PT, R13, R10, PT ;  /* 0x0000000a0d00720c */ /* 0x000fda0003f84070 */
[----:B------:R-:W-:Y:S02]  /*0490*/  @!P4 IMAD.IADD R10, R10, 0x1, -R13 ;  /* 0x000000010a0ac824 */ /* 0x000fe400078e0a0d */
[----:B------:R-:W-:Y:S01]  /*04a0*/  @!P4 VIADD R3, R3, 0x1 ;  /* 0x000000010303c836 */ /* 0x000fe20000000000 */
[----:B------:R-:W-:Y:S02]  /*04b0*/  ISETP.NE.AND P4, PT, R4, RZ, PT ;  /* 0x000000ff0400720c */ /* 0x000fe40003f85270 */
[----:B------:R-:W-:-:S13]  /*04c0*/  ISETP.GE.U32.AND P3, PT, R10, R13, PT ;  /* 0x0000000d0a00720c */ /* 0x000fda0003f66070 */
[----:B------:R-:W-:Y:S01]  /*04d0*/  @P3 VIADD R3, R3, 0x1 ;  /* 0x0000000103033836 */ /* 0x000fe20000000000 */
[----:B------:R-:W-:-:S03]  /*04e0*/  ISETP.GE.AND P3, PT, R2, RZ, PT ;  /* 0x000000ff0200720c */ /* 0x000fc60003f66270 */
[----:B------:R-:W-:Y:S01]  /*04f0*/  IMAD.MOV.U32 R5, RZ, RZ, R3 ;  /* 0x000000ffff057224 */ /* 0x000fe200078e0003 */
[----:B------:R-:W-:-:S03]  /*0500*/  CS2R R2, SRZ ;  /* 0x0000000000027805 */ /* 0x000fc6000001ff00 */
[----:B------:R-:W-:Y:S01]  /*0510*/  @!P2 IMAD.MOV R5, RZ, RZ, -R5 ;  /* 0x000000ffff05a224 */ /* 0x000fe200078e0a05 */
[----:B------:R-:W-:-:S05]  /*0520*/  @!P4 LOP3.LUT R5, RZ, R4, RZ, 0x33, !PT ;  /* 0x00000004ff05c212 */ /* 0x000fca00078e33ff */
[----:B------:R-:W-:Y:S02]  /*0530*/  IMAD.MOV R8, RZ, RZ, -R5 ;  /* 0x000000ffff087224 */ /* 0x000fe400078e0a05 */
[----:B------:R-:W-:Y:S02]  /*0540*/  @!P3 IMAD.MOV R6, RZ, RZ, -R6 ;  /* 0x000000ffff06b224 */ /* 0x000fe400078e0a06 */
[----:B------:R-:W-:-:S03]  /*0550*/  IMAD R8, R4, R8, R9 ;  /* 0x0000000804087224 */ /* 0x000fc600078e0209 */
[----:B------:R-:W-:Y:S01]  /*0560*/  SEL R6, R7, R6, !P1 ;  /* 0x0000000607067207 */ /* 0x000fe20004800000 */
[----:B--2---:R-:W-:Y:S02]  /*0570*/  VIADD R7, R5, UR4 ;  /* 0x0000000405077c36 */ /* 0x004fe40008000000 */
[----:B------:R-:W-:Y:S01]  /*0580*/  VIADD R8, R8, UR4 ;  /* 0x0000000408087c36 */ /* 0x000fe20008000000 */
[----:B------:R-:W-:-:S06]  /*0590*/  UMOV UR4, URZ ;  /* 0x000000ff00047c82 */ /* 0x000fcc0008000000 */
.L_x_44:
[----:B0-----:R-:W0:Y:S01]  /*05a0*/  LDC.64 R4, c[0x0][0x398] ;  /* 0x0000e600ff047b82 */ /* 0x001e220000000a00 */
[----:B------:R-:W-:Y:S01]  /*05b0*/  UMOV UR11, UR4 ;  /* 0x00000004000b7c82 */ /* 0x000fe20008000000 */
[----:B------:R-:W-:Y:S01]  /*05c0*/  UMOV UR5, URZ ;  /* 0x000000ff00057c82 */ /* 0x000fe20008000000 */
[----:B0-----:R-:W-:Y:S01]  /*05d0*/  IMAD R9, R5, UR4, R6 ;  /* 0x0000000405097c24 */ /* 0x001fe2000f8e0206 */
[----:B------:R-:W-:-:S06]  /*05e0*/  UIADD3 UR4, UPT, UPT, UR4, 0x1, URZ ;  /* 0x0000000104047890 */ /* 0x000fcc000fffe0ff */
[----:B------:R-:W-:-:S13]  /*05f0*/  ISETP.NE.AND P2, PT, R4, UR4, PT ;  /* 0x0000000404007c0c */ /* 0x000fda000bf45270 */
.L_x_43:
[----:B0-----:R-:W0:Y:S01]  /*0600*/  LDC R4, c[0x0][0x3a0] ;  /* 0x0000e800ff047b82 */ /* 0x001e220000000800 */
[----:B------:R-:W1:Y:S01]  /*0610*/  LDCU UR6, c[0x0][0x3ac] ;  /* 0x00007580ff0677ac */ /* 0x000e620008000800 */
[----:B------:R-:W-:Y:S02]  /*0620*/  VIADD R10, R7, -UR5 ;  /* 0x80000005070a7c36 */ /* 0x000fe40008000000 */
[----:B------:R-:W-:-:S03]  /*0630*/  IMAD.MOV.U32 R13, RZ, RZ, RZ ;  /* 0x000000ffff0d7224 */ /* 0x000fc600078e00ff */
[----:B-1----:R-:W-:-:S04]  /*0640*/  ISETP.GE.AND P0, PT, R10, UR6, PT ;  /* 0x000000060a007c0c */ /* 0x002fc8000bf06270 */
[----:B------:R-:W-:Y:S01]  /*0650*/  ISETP.GT.AND P0, PT, R10, -0x1, !P0 ;  /* 0xffffffff0a00780c */ /* 0x000fe20004704270 */
[-C--:B0-----:R-:W-:Y:S01]  /*0660*/  IMAD R11, R9, R4.reuse, UR5 ;  /* 0x00000005090b7e24 */ /* 0x081fe2000f8e0204 */
[----:B------:R-:W-:Y:S01]  /*0670*/  ISETP.GE.U32.AND P1, PT, R4, 0x4, PT ;  /* 0x000000040400780c */ /* 0x000fe20003f26070 */
[----:B------:R-:W-:Y:S02]  /*0680*/  UIADD3 UR5, UPT, UPT, UR5, 0x1, URZ ;  /* 0x0000000105057890 */ /* 0x000fe4000fffe0ff */
[----:B------:R-:W-:-:S04]  /*0690*/  IMAD R11, R11, R4, RZ ;  /* 0x000000040b0b7224 */ /* 0x000fc800078e02ff */
[----:B------:R-:W-:-:S06]  /*06a0*/  ISETP.NE.AND P3, PT, R4, UR5, PT ;  /* 0x0000000504007c0c */ /* 0x000fcc000bf65270 */
[----:B------:R-:W-:Y:S07]  /*06b0*/  @!P1 BRA `(.L_x_27) ;  /* 0x0000001000849947 */ /* 0x000fee0003800000 */
[----:B------:R-:W-:Y:S01]  /*06c0*/  VIADD R12, R8, 0xfffffffd ;  /* 0xfffffffd080c7836 */ /* 0x000fe20000000000 */
[----:B------:R-:W0:Y:S01]  /*06d0*/  LDCU UR16, c[0x0][0x3b0] ;  /* 0x00007600ff1077ac */ /* 0x000e220008000800 */
[----:B------:R-:W-:Y:S01]  /*06e0*/  IMAD.MOV.U32 R13, RZ, RZ, R11 ;  /* 0x000000ffff0d7224 */ /* 0x000fe200078e000b */
[----:B------:R-:W-:-:S06]  /*06f0*/  UMOV UR6, UR10 ;  /* 0x0000000a00067c82 */ /* 0x000fcc0008000000 */
.L_x_36:
[C---:B------:R-:W-:Y:S01]  /*0700*/  VIADD R17, R12.reuse, 0x3 ;  /* 0x000000030c117836 */ /* 0x040fe20000000000 */
[----:B------:R-:W-:Y:S01]  /*0710*/  UIADD3 UR6, UPT, UPT, UR6, 0x4, URZ ;  /* 0x0000000406067890 */ /* 0x000fe2000fffe0ff */
[----:B------:R-:W-:Y:S01]  /*0720*/  IMAD.U32 R4, RZ, RZ, UR8 ;  /* 0x00000008ff047e24 */ /* 0x000fe2000f8e00ff */
[----:B------:R-:W-:Y:S01]  /*0730*/  BSSY.RECONVERGENT B0, `(.L_x_28) ;  /* 0x0000048000007945 */ /* 0x000fe20003800200 */
[----:B------:R-:W-:Y:S01]  /*0740*/  IMAD.U32 R5, RZ, RZ, UR9 ;  /* 0x00000009ff057e24 */ /* 0x000fe2000f8e00ff */
[C---:B0-----:R-:W-:Y:S01]  /*0750*/  ISETP.GE.AND P1, PT, R17.reuse, UR16, PT ;  /* 0x0000001011007c0c */ /* 0x041fe2000bf26270 */
[----:B------:R-:W-:Y:S01]  /*0760*/  UISETP.NE.AND UP0, UPT, UR6, URZ, UPT ;  /* 0x000000ff0600728c */ /* 0x000fe2000bf05270 */
[----:B------:R-:W-:Y:S02]  /*0770*/  VIADD R16, R12, 0x2 ;  /* 0x000000020c107836 */ /* 0x000fe40000000000 */
[----:B------:R-:W-:Y:S01]  /*0780*/  ISETP.GT.AND P1, PT, R17, -0x1, !P1 ;  /* 0xffffffff1100780c */ /* 0x000fe20004f24270 */
[----:B------:R-:W-:-:S03]  /*0790*/  IMAD.WIDE R4, R13, 0x8, R4 ;  /* 0x000000080d047825 */ /* 0x000fc600078e0204 */
[----:B------:R-:W-:-:S13]  /*07a0*/  PLOP3.LUT P1, PT, P0, P1, PT, 0x80, 0x8 ;  /* 0x000000000008781c */ /* 0x000fda0000723070 */
[----:B------:R-:W-:Y:S05]  /*07b0*/  @!P1 BRA `(.L_x_29) ;  /* 0x0000000000fc9947 */ /* 0x000fea0003800000 */
[----:B------:R-:W0:Y:S01]  /*07c0*/  LDC R18, c[0x0][0x3b4] ;  /* 0x0000ed00ff127b82 */ /* 0x000e220000000800 */
[----:B------:R-:W-:Y:S02]  /*07d0*/  IABS R20, R10 ;  /* 0x0000000a00147213 */ /* 0x000fe40000000000 */
[----:B------:R-:W-:Y:S02]  /*07e0*/  ISETP.GE.AND P4, PT, R10, RZ, PT ;  /* 0x000000ff0a00720c */ /* 0x000fe40003f86270 */
[----:B0-----:R-:W-:-:S04]  /*07f0*/  IABS R19, R18 ;  /* 0x0000001200137213 */ /* 0x001fc80000000000 */
[----:B------:R-:W0:Y:S08]  /*0800*/  I2F.RP R21, R19 ;  /* 0x0000001300157306 */ /* 0x000e300000209400 */
[----:B0-----:R-:W0:Y:S02]  /*0810*/  MUFU.RCP R21, R21 ;  /* 0x0000001500157308 */ /* 0x001e240000001000 */
[----:B0-----:R-:W-:-:S06]  /*0820*/  VIADD R15, R21, 0xffffffe ;  /* 0x0ffffffe150f7836 */ /* 0x001fcc0000000000 */
[----:B------:R-:W0:Y:S02]  /*0830*/  F2I.FTZ.U32.TRUNC.NTZ R15, R15 ;  /* 0x0000000f000f7305 */ /* 0x000e24000021f000 */
[----:B0-----:R-:W-:-:S04]  /*0840*/  IMAD.MOV R14, RZ, RZ, -R15 ;  /* 0x000000ffff0e7224 */ /* 0x001fc800078e0a0f */
[----:B------:R-:W-:Y:S02]  /*0850*/  IMAD R23, R14, R19, RZ ;  /* 0x000000130e177224 */ /* 0x000fe400078e02ff */
[----:B------:R-:W-:-:S04]  /*0860*/  IMAD.MOV.U32 R14, RZ, RZ, RZ ;  /* 0x000000ffff0e7224 */ /* 0x000fc800078e00ff */
[----:B------:R-:W-:-:S04]  /*0870*/  IMAD.HI.U32 R22, R15, R23, R14 ;  /* 0x000000170f167227 */ /* 0x000fc800078e000e */
[----:B------:R-:W-:-:S04]  /*0880*/  IMAD.MOV.U32 R14, RZ, RZ, R20 ;  /* 0x000000ffff0e7224 */ /* 0x000fc800078e0014 */
[----:B------:R-:W-:-:S05]  /*0890*/  IMAD.HI.U32 R20, R22, R14, RZ ;  /* 0x0000000e16147227 */ /* 0x000fca00078e00ff */
[----:B------:R-:W-:-:S05]  /*08a0*/  IADD3 R21, PT, PT, -R20, RZ, RZ ;  /* 0x000000ff14157210 */ /* 0x000fca0007ffe1ff */
[----:B------:R-:W-:Y:S01]  /*08b0*/  IMAD R14, R19, R21, R14 ;  /* 0x00000015130e7224 */ /* 0x000fe200078e020e */
[----:B------:R-:W-:-:S04]  /*08c0*/  LOP3.LUT R21, RZ, R18, RZ, 0x33, !PT ;  /* 0x00000012ff157212 */ /* 0x000fc800078e33ff */
[----:B------:R-:W-:-:S13]  /*08d0*/  ISETP.GT.U32.AND P6, PT, R19, R14, PT ;  /* 0x0000000e1300720c */ /* 0x000fda0003fc4070 */
[----:B------:R-:W-:-:S04]  /*08e0*/  @!P6 IMAD.IADD R14, R14, 0x1, -R19 ;  /* 0x000000010e0ee824 */ /* 0x000fc800078e0a13 */
[----:B------:R-:W-:Y:S01]  /*08f0*/  IMAD.IADD R15, R14, 0x1, -R19 ;  /* 0x000000010e0f7824 */ /* 0x000fe200078e0a13 */
[----:B------:R-:W-:-:S04]  /*0900*/  ISETP.GT.U32.AND P1, PT, R19, R14, PT ;  /* 0x0000000e1300720c */ /* 0x000fc80003f24070 */
[----:B------:R-:W-:Y:S02]  /*0910*/  SEL R24, R15, R14, !P1 ;  /* 0x0000000e0f187207 */ /* 0x000fe40004800000 */
[----:B------:R-:W-:-:S03]  /*0920*/  ISETP.NE.AND P1, PT, R18, RZ, PT ;  /* 0x000000ff1200720c */ /* 0x000fc60003f25270 */
[----:B------:R-:W-:-:S05]  /*0930*/  @!P4 IMAD.MOV R24, RZ, RZ, -R24 ;  /* 0x000000ffff18c224 */ /* 0x000fca00078e0a18 */
[----:B------:R-:W-:-:S04]  /*0940*/  SEL R24, R21, R24, !P1 ;  /* 0x0000001815187207 */ /* 0x000fc80004800000 */
[----:B------:R-:W-:-:S13]  /*0950*/  ISETP.NE.AND P4, PT, R24, RZ, PT ;  /* 0x000000ff1800720c */ /* 0x000fda0003f85270 */
[----:B------:R-:W-:Y:S05]  /*0960*/  @P4 BRA `(.L_x_29) ;  /* 0x0000000000904947 */ /* 0x000fea0003800000 */
[----:B------:R-:W-:-:S05]  /*0970*/  IABS R24, R17 ;  /* 0x0000001100187213 */ /* 0x000fca0000000000 */
[----:B------:R-:W-:-:S04]  /*0980*/  IMAD.HI.U32 R22, R22, R24, RZ ;  /* 0x0000001816167227 */ /* 0x000fc800078e00ff */
[----:B------:R-:W-:-:S04]  /*0990*/  IMAD.MOV R15, RZ, RZ, -R22 ;  /* 0x000000ffff0f7224 */ /* 0x000fc800078e0a16 */
[----:B------:R-:W-:-:S05]  /*09a0*/  IMAD R24, R19, R15, R24 ;  /* 0x0000000f13187224 */ /* 0x000fca00078e0218 */
[----:B------:R-:W-:-:S13]  /*09b0*/  ISETP.GT.U32.AND P4, PT, R19, R24, PT ;  /* 0x000000181300720c */ /* 0x000fda0003f84070 */
[----:B------:R-:W-:-:S04]  /*09c0*/  @!P4 IMAD.IADD R24, R24, 0x1, -R19 ;  /* 0x000000011818c824 */ /* 0x000fc800078e0a13 */
[----:B------:R-:W-:Y:S01]  /*09d0*/  IMAD.IADD R15, R24, 0x1, -R19 ;  /* 0x00000001180f7824 */ /* 0x000fe200078e0a13 */
[----:B------:R-:W-:-:S04]  /*09e0*/  ISETP.GT.U32.AND P5, PT, R19, R24, PT ;  /* 0x000000181300720c */ /* 0x000fc80003fa4070 */
[----:B------:R-:W-:Y:S02]  /*09f0*/  SEL R26, R15, R24, !P5 ;  /* 0x000000180f1a7207 */ /* 0x000fe40006800000 */
[----:B------:R-:W-:-:S13]  /*0a00*/  ISETP.GE.AND P5, PT, R17, RZ, PT ;  /* 0x000000ff1100720c */ /* 0x000fda0003fa6270 */
[----:B------:R-:W-:-:S05]  /*0a10*/  @!P5 IMAD.MOV R26, RZ, RZ, -R26 ;  /* 0x000000ffff1ad224 */ /* 0x000fca00078e0a1a */
[----:B------:R-:W-:-:S04]  /*0a20*/  SEL R26, R21, R26, !P1 ;  /* 0x0000001a151a7207 */ /* 0x000fc80004800000 */
[----:B------:R-:W-:-:S13]  /*0a30*/  ISETP.NE.AND P5, PT, R26, RZ, PT ;  /* 0x000000ff1a00720c */ /* 0x000fda0003fa5270 */
[----:B------:R-:W-:Y:S05]  /*0a40*/  @P5 BRA `(.L_x_29) ;  /* 0x0000000000585947 */ /* 0x000fea0003800000 */
[-C--:B------:R-:W-:Y:S01]  /*0a50*/  ISETP.GE.U32.AND P5, PT, R14, R19.reuse, PT ;  /* 0x000000130e00720c */ /* 0x080fe20003fa6070 */
[----:B------:R-:W-:Y:S01]  /*0a60*/  @!P6 VIADD R20, R20, 0x1 ;  /* 0x000000011414e836 */ /* 0x000fe20000000000 */
[-C--:B------:R-:W-:Y:S01]  /*0a70*/  LOP3.LUT R14, R10, R18.reuse, RZ, 0x3c, !PT ;  /* 0x000000120a0e7212 */ /* 0x080fe200078e3cff */
[----:B------:R-:W-:Y:S01]  /*0a80*/  @!P4 VIADD R22, R22, 0x1 ;  /* 0x000000011616c836 */ /* 0x000fe20000000000 */
[----:B------:R-:W-:Y:S02]  /*0a90*/  ISETP.GE.U32.AND P6, PT, R24, R19, PT ;  /* 0x000000131800720c */ /* 0x000fe40003fc6070 */
[----:B------:R-:W0:Y:S01]  /*0aa0*/  LDC R19, c[0x0][0x3ac] ;  /* 0x0000eb00ff137b82 */ /* 0x000e220000000800 */
[----:B------:R-:W-:-:S04]  /*0ab0*/  LOP3.LUT R17, R17, R18, RZ, 0x3c, !PT ;  /* 0x0000001211117212 */ /* 0x000fc800078e3cff */
[----:B------:R-:W-:Y:S02]  /*0ac0*/  ISETP.GE.AND P4, PT, R17, RZ, PT ;  /* 0x000000ff1100720c */ /* 0x000fe40003f86270 */
[----:B------:R-:W-:Y:S01]  /*0ad0*/  @P5 VIADD R20, R20, 0x1 ;  /* 0x0000000114145836 */ /* 0x000fe20000000000 */
[----:B------:R-:W-:Y:S02]  /*0ae0*/  ISETP.GE.AND P5, PT, R14, RZ, PT ;  /* 0x000000ff0e00720c */ /* 0x000fe40003fa6270 */
[----:B------:R-:W1:Y:S01]  /*0af0*/  LDC.64 R14, c[0x0][0x388] ;  /* 0x0000e200ff0e7b82 */ /* 0x000e620000000a00 */
[----:B------:R-:W-:-:S07]  /*0b00*/  @P6 VIADD R22, R22, 0x1 ;  /* 0x0000000116166836 */ /* 0x000fce0000000000 */
[----:B------:R-:W-:-:S03]  /*0b10*/  @!P4 IMAD.MOV R22, RZ, RZ, -R22 ;  /* 0x000000ffff16c224 */ /* 0x000fc600078e0a16 */
[----:B------:R-:W-:-:S05]  /*0b20*/  @!P5 IMAD.MOV R20, RZ, RZ, -R20 ;  /* 0x000000ffff14d224 */ /* 0x000fca00078e0a14 */
[C---:B------:R-:W-:Y:S02]  /*0b30*/  SEL R18, R21.reuse, R20, !P1 ;  /* 0x0000001415127207 */ /* 0x040fe40004800000 */
[----:B------:R-:W-:-:S03]  /*0b40*/  SEL R21, R21, R22, !P1 ;  /* 0x0000001615157207 */ /* 0x000fc60004800000 */
[----:B0-----:R-:W-:-:S04]  /*0b50*/  IMAD R18, R19, UR11, R18 ;  /* 0x0000000b13127c24 */ /* 0x001fc8000f8e0212 */
[----:B------:R-:W-:-:S04]  /*0b60*/  IMAD R19, R18, UR16, R21 ;  /* 0x0000001012137c24 */ /* 0x000fc8000f8e0215 */
[----:B-1----:R-:W-:Y:S02]  /*0b70*/  IMAD.WIDE R18, R19, 0x8, R14 ;  /* 0x0000000813127825 */ /* 0x002fe400078e020e */
[----:B------:R-:W2:Y:S04]  /*0b80*/  LDG.E.64 R14, desc[UR14][R4.64+-0x10] ;  /* 0xfffff00e040e7981 */ /* 0x000ea8000c1e1b00 */
[----:B------:R-:W2:Y:S02]  /*0b90*/  LDG.E.64 R18, desc[UR14][R18.64] ;  /* 0x0000000e12127981 */ /* 0x000ea4000c1e1b00 */
[----:B--2---:R-:W-:-:S11]  /*0ba0*/  DFMA R2, R18, R14, R2 ;  /* 0x0000000e1202722b */ /* 0x004fd60000000002 */
.L_x_29:
[----:B------:R-:W-:Y:S05]  /*0bb0*/  BSYNC.RECONVERGENT B0 ;  /* 0x0000000000007941 */ /* 0x000fea0003800200 */
.L_x_28:
[C---:B------:R-:W-:Y:S01]  /*0bc0*/  ISETP.GE.AND P1, PT, R16.reuse, UR16, PT ;  /* 0x0000001010007c0c */ /* 0x040fe2000bf26270 */
[----:B------:R-:W0:Y:S01]  /*0bd0*/  LDC R15, c[0x0][0x3b4] ;  /* 0x0000ed00ff0f7b82 */ /* 0x000e220000000800 */
[----:B------:R-:W-:Y:S02]  /*0be0*/  BSSY.RECONVERGENT B0, `(.L_x_30) ;  /* 0x0000041000007945 */ /* 0x000fe40003800200 */
[----:B------:R-:W-:-:S04]  /*0bf0*/  ISETP.GT.AND P1, PT, R16, -0x1, !P1 ;  /* 0xffffffff1000780c */ /* 0x000fc80004f24270 */
[----:B------:R-:W-:-:S13]  /*0c00*/  PLOP3.LUT P1, PT, P0, P1, PT, 0x80, 0x8 ;  /* 0x000000000008781c */ /* 0x000fda0000723070 */
[----:B------:R-:W-:Y:S05]  /*0c10*/  @!P1 BRA `(.L_x_31) ;  /* 0x0000000000f49947 */ /* 0x000fea0003800000 */
[----:B0-----:R-:W-:Y:S02]  /*0c20*/  IABS R17, R15 ;  /* 0x0000000f00117213 */ /* 0x001fe40000000000 */
[----:B------:R-:W-:Y:S02]  /*0c30*/  IABS R20, R10 ;  /* 0x0000000a00147213 */ /* 0x000fe40000000000 */
[----:B------:R-:W0:Y:S01]  /*0c40*/  I2F.RP R14, R17 ;  /* 0x00000011000e7306 */ /* 0x000e220000209400 */
[----:B------:R-:W-:-:S07]  /*0c50*/  ISETP.GE.AND P4, PT, R10, RZ, PT ;  /* 0x000000ff0a00720c */ /* 0x000fce0003f86270 */
[----:B0-----:R-:W0:Y:S02]  /*0c60*/  MUFU.RCP R14, R14 ;  /* 0x0000000e000e7308 */ /* 0x001e240000001000 */
[----:B0-----:R-:W-:-:S06]  /*0c70*/  VIADD R19, R14, 0xffffffe ;  /* 0x0ffffffe0e137836 */ /* 0x001fcc0000000000 */
[----:B------:R-:W0:Y:S02]  /*0c80*/  F2I.FTZ.U32.TRUNC.NTZ R19, R19 ;  /* 0x0000001300137305 */ /* 0x000e24000021f000 */
[----:B0-----:R-:W-:-:S04]  /*0c90*/  IMAD.MOV R18, RZ, RZ, -R19 ;  /* 0x000000ffff127224 */ /* 0x001fc800078e0a13 */
[----:B------:R-:W-:Y:S02]  /*0ca0*/  IMAD R21, R18, R17, RZ ;  /* 0x0000001112157224 */ /* 0x000fe400078e02ff */
[----:B------:R-:W-:-:S04]  /*0cb0*/  IMAD.MOV.U32 R18, RZ, RZ, RZ ;  /* 0x000000ffff127224 */ /* 0x000fc800078e00ff */
[----:B------:R-:W-:-:S06]  /*0cc0*/  IMAD.HI.U32 R21, R19, R21, R18 ;  /* 0x0000001513157227 */ /* 0x000fcc00078e0012 */
        /* <DEDUP_REMOVED lines=30> */
[----:B------:R-:W-:Y:S01]  /*0eb0*/  ISETP.GE.U32.AND P6, PT, R22, R17, PT ;  /* 0x000000111600720c */ /* 0x000fe20003fc6070 */
[----:B------:R-:W0:Y:S01]  /*0ec0*/  LDC R21, c[0x0][0x3ac] ;  /* 0x0000eb00ff157b82 */ /* 0x000e220000000800 */
[-C--:B------:R-:W-:Y:S01]  /*0ed0*/  LOP3.LUT R17, R10, R15.reuse, RZ, 0x3c, !PT ;  /* 0x0000000f0a117212 */ /* 0x080fe200078e3cff */
[----:B------:R-:W-:Y:S01]  /*0ee0*/  @!P4 VIADD R19, R19, 0x1 ;  /* 0x000000011313c836 */ /* 0x000fe20000000000 */
[----:B------:R-:W-:-:S04]  /*0ef0*/  LOP3.LUT R16, R16, R15, RZ, 0x3c, !PT ;  /* 0x0000000f10107212 */ /* 0x000fc800078e3cff */
[----:B------:R-:W-:-:S03]  /*0f00*/  ISETP.GE.AND P4, PT, R16, RZ, PT ;  /* 0x000000ff1000720c */ /* 0x000fc60003f86270 */
[----:B------:R-:W-:Y:S01]  /*0f10*/  @P5 VIADD R18, R18, 0x1 ;  /* 0x0000000112125836 */ /* 0x000fe20000000000 */
[----:B------:R-:W-:Y:S01]  /*0f20*/  ISETP.GE.AND P5, PT, R17, RZ, PT ;  /* 0x000000ff1100720c */ /* 0x000fe20003fa6270 */
[----:B------:R-:W-:Y:S01]  /*0f30*/  @P6 VIADD R19, R19, 0x1 ;  /* 0x0000000113136836 */ /* 0x000fe20000000000 */
[----:B------:R-:W1:Y:S07]  /*0f40*/  LDC.64 R16, c[0x0][0x388] ;  /* 0x0000e200ff107b82 */ /* 0x000e6e0000000a00 */
[----:B------:R-:W-:-:S04]  /*0f50*/  @!P4 IMAD.MOV R19, RZ, RZ, -R19 ;  /* 0x000000ffff13c224 */ /* 0x000fc800078e0a13 */
        /* <DEDUP_REMOVED lines=9> */
.L_x_31:
[----:B------:R-:W-:Y:S05]  /*0ff0*/  BSYNC.RECONVERGENT B0 ;  /* 0x0000000000007941 */ /* 0x000fea0003800200 */
.L_x_30:
[----:B------:R-:W-:Y:S01]  /*1000*/  VIADD R20, R12, 0x1 ;  /* 0x000000010c147836 */ /* 0x000fe20000000000 */
[----:B------:R-:W-:Y:S04]  /*1010*/  BSSY.RECONVERGENT B0, `(.L_x_32) ;  /* 0x0000043000007945 */ /* 0x000fe80003800200 */
[----:B------:R-:W-:-:S04]  /*1020*/  ISETP.GE.AND P1, PT, R20, UR16, PT ;  /* 0x0000001014007c0c */ /* 0x000fc8000bf26270 */
        /* <DEDUP_REMOVED lines=10> */
[----:B0-----:R-:W-:-:S05]  /*10d0*/  IADD3 R16, PT, PT, RZ, -R17, RZ ;  /* 0x80000011ff107210 */ /* 0x001fca0007ffe0ff */
[----:B------:R-:W-:Y:S02]  /*10e0*/  IMAD R21, R16, R19, RZ ;  /* 0x0000001310157224 */ /* 0x000fe400078e02ff */
[----:B------:R-:W-:-:S04]  /*10f0*/  IMAD.MOV.U32 R16, RZ, RZ, RZ ;  /* 0x000000ffff107224 */ /* 0x000fc800078e00ff */
[----:B------:R-:W-:-:S04]  /*1100*/  IMAD.HI.U32 R21, R17, R21, R16 ;  /* 0x0000001511157227 */ /* 0x000fc800078e0010 */
[----:B------:R-:W-:-:S04]  /*1110*/  IMAD.MOV.U32 R16, RZ, RZ, R18 ;  /* 0x000000ffff107224 */ /* 0x000fc800078e0012 */
[----:B------:R-:W-:-:S04]  /*1120*/  IMAD.HI.U32 R18, R21, R16, RZ ;  /* 0x0000001015127227 */ /* 0x000fc800078e00ff */
[----:B------:R-:W-:-:S04]  /*1130*/  IMAD.MOV R14, RZ, RZ, -R18 ;  /* 0x000000ffff0e7224 */ /* 0x000fc800078e0a12 */
        /* <DEDUP_REMOVED lines=26> */
[----:B------:R-:W-:Y:S01]  /*12e0*/  ISETP.GE.U32.AND P5, PT, R16, R19, PT ;  /* 0x000000131000720c */ /* 0x000fe20003fa6070 */
[----:B------:R-:W-:Y:S01]  /*12f0*/  @!P6 VIADD R18, R18, 0x1 ;  /* 0x000000011212e836 */ /* 0x000fe20000000000 */
[----:B------:R-:W-:Y:S01]  /*1300*/  LOP3.LUT R16, R10, R15, RZ, 0x3c, !PT ;  /* 0x0000000f0a107212 */ /* 0x000fe200078e3cff */
        /* <DEDUP_REMOVED lines=9> */
[----:B------:R-:W-:-:S03]  /*13a0*/  @!P4 IADD3 R21, PT, PT, -R21, RZ, RZ ;  /* 0x000000ff1515c210 */ /* 0x000fc60007ffe1ff */
        /* <DEDUP_REMOVED lines=9> */
.L_x_33:
[----:B------:R-:W-:Y:S05]  /*1440*/  BSYNC.RECONVERGENT B0 ;  /* 0x0000000000007941 */ /* 0x000fea0003800200 */
.L_x_32:
[C---:B------:R-:W-:Y:S01]  /*1450*/  ISETP.GE.AND P1, PT, R12.reuse, UR16, PT ;  /* 0x000000100c007c0c */ /* 0x040fe2000bf26270 */
[----:B------:R-:W-:Y:S03]  /*1460*/  BSSY.RECONVERGENT B0, `(.L_x_34) ;  /* 0x0000042000007945 */ /* 0x000fe60003800200 */
        /* <DEDUP_REMOVED lines=9> */
[----:B------:R0:W1:Y:S02]  /*1500*/  F2I.FTZ.U32.TRUNC.NTZ R17, R16 ;  /* 0x0000001000117305 */ /* 0x000064000021f000 */
[----:B0-----:R-:W-:Y:S02]  /*1510*/  IMAD.MOV.U32 R16, RZ, RZ, RZ ;  /* 0x000000ffff107224 */ /* 0x001fe400078e00ff */
[----:B-1----:R-:W-:-:S04]  /*1520*/  IMAD.MOV R19, RZ, RZ, -R17 ;  /* 0x000000ffff137224 */ /* 0x002fc800078e0a11 */
[----:B------:R-:W-:-:S04]  /*1530*/  IMAD R19, R19, R14, RZ ;  /* 0x0000000e13137224 */ /* 0x000fc800078e02ff */
[----:B------:R-:W-:-:S04]  /*1540*/  IMAD.HI.U32 R20, R17, R19, R16 ;  /* 0x0000001311147227 */ /* 0x000fc800078e0010 */
[----:B------:R-:W-:-:S04]  /*1550*/  IMAD.MOV.U32 R19, RZ, RZ, R21 ;  /* 0x000000ffff137224 */ /* 0x000fc800078e0015 */
        /* <DEDUP_REMOVED lines=8> */
[----:B------:R-:W-:Y:S02]  /*15e0*/  ISETP.NE.AND P1, PT, R15, RZ, PT ;  /* 0x000000ff0f00720c */ /* 0x000fe40003f25270 */
[----:B------:R-:W-:Y:S01]  /*15f0*/  LOP3.LUT R16, RZ, R15, RZ, 0x33, !PT ;  /* 0x0000000fff107212 */ /* 0x000fe200078e33ff */
        /* <DEDUP_REMOVED lines=24> */
[----:B------:R-:W-:Y:S01]  /*1780*/  LOP3.LUT R15, R12, R15, RZ, 0x3c, !PT ;  /* 0x0000000f0c0f7212 */ /* 0x000fe200078e3cff */
[----:B------:R-:W2:Y:S03]  /*1790*/  LDG.E.64 R4, desc[UR14][R4.64+0x8] ;  /* 0x0000080e04047981 */ /* 0x000ea6000c1e1b00 */
[----:B------:R-:W-:-:S03]  /*17a0*/  ISETP.GE.AND P4, PT, R15, RZ, PT ;  /* 0x000000ff0f00720c */ /* 0x000fc60003f86270 */
[----:B------:R-:W-:Y:S01]  /*17b0*/  @P5 VIADD R17, R17, 0x1 ;  /* 0x0000000111115836 */ /* 0x000fe20000000000 */
[----:B------:R-:W-:Y:S02]  /*17c0*/  ISETP.GE.AND P5, PT, R14, RZ, PT ;  /* 0x000000ff0e00720c */ /* 0x000fe40003fa6270 */
[----:B------:R-:W1:Y:S01]  /*17d0*/  LDC.64 R14, c[0x0][0x388] ;  /* 0x0000e200ff0e7b82 */ /* 0x000e620000000a00 */
[----:B------:R-:W-:-:S06]  /*17e0*/  @P6 IADD3 R18, PT, PT, R18, 0x1, RZ ;  /* 0x0000000112126810 */ /* 0x000fcc0007ffe0ff */
[----:B------:R-:W-:-:S04]  /*17f0*/  @!P4 IMAD.MOV R18, RZ, RZ, -R18 ;  /* 0x000000ffff12c224 */ /* 0x000fc800078e0a12 */
[----:B------:R-:W-:-:S05]  /*1800*/  @!P5 IMAD.MOV R17, RZ, RZ, -R17 ;  /* 0x000000ffff11d224 */ /* 0x000fca00078e0a11 */
[C---:B------:R-:W-:Y:S02]  /*1810*/  SEL R17, R16.reuse, R17, !P1 ;  /* 0x0000001110117207 */ /* 0x040fe40004800000 */
[----:B------:R-:W-:-:S03]  /*1820*/  SEL R16, R16, R18, !P1 ;  /* 0x0000001210107207 */ /* 0x000fc60004800000 */
[----:B0-----:R-:W-:-:S04]  /*1830*/  IMAD R17, R20, UR11, R17 ;  /* 0x0000000b14117c24 */ /* 0x001fc8000f8e0211 */
[----:B------:R-:W-:-:S04]  /*1840*/  IMAD R17, R17, UR16, R16 ;  /* 0x0000001011117c24 */ /* 0x000fc8000f8e0210 */
[----:B-1----:R-:W-:-:S06]  /*1850*/  IMAD.WIDE R14, R17, 0x8, R14 ;  /* 0x00000008110e7825 */ /* 0x002fcc00078e020e */
[----:B------:R-:W2:Y:S02]  /*1860*/  LDG.E.64 R14, desc[UR14][R14.64] ;  /* 0x0000000e0e0e7981 */ /* 0x000ea4000c1e1b00 */
[----:B--2---:R-:W-:-:S11]  /*1870*/  DFMA R2, R14, R4, R2 ;  /* 0x000000040e02722b */ /* 0x004fd60000000002 */
.L_x_35:
[----:B------:R-:W-:Y:S05]  /*1880*/  BSYNC.RECONVERGENT B0 ;  /* 0x0000000000007941 */ /* 0x000fea0003800200 */
.L_x_34:
[----:B------:R-:W-:Y:S02]  /*1890*/  VIADD R12, R12, 0xfffffffc ;  /* 0xfffffffc0c0c7836 */ /* 0x000fe40000000000 */
[----:B------:R-:W-:Y:S01]  /*18a0*/  VIADD R13, R13, 0x4 ;  /* 0x000000040d0d7836 */ /* 0x000fe20000000000 */
[----:B------:R-:W-:Y:S06]  /*18b0*/  BRA.U UP0, `(.L_x_36) ;  /* 0xffffffed00907547 */ /* 0x000fec000b83ffff */
[----:B------:R-:W-:-:S07]  /*18c0*/  IMAD.U32 R13, RZ, RZ, UR12 ;  /* 0x0000000cff0d7e24 */ /* 0x000fce000f8e00ff */
.L_x_27:
[----:B------:R-:W-:-:S09]  /*18d0*/  UISETP.NE.AND UP0, UPT, UR7, URZ, UPT ;  /* 0x000000ff0700728c */ /* 0x000fd2000bf05270 */
[----:B------:R-:W-:Y:S05]  /*18e0*/  BRA.U !UP0, `(.L_x_37) ;  /* 0x0000000d086c7547 */ /* 0x000fea000b800000 */
[----:B------:R-:W1:Y:S01]  /*18f0*/  LDCU UR6, c[0x0][0x3b0] ;  /* 0x00007600ff0677ac */ /* 0x000e620008000800 */
[--C-:B------:R-:W-:Y:S01]  /*1900*/  IMAD.IADD R12, R8, 0x1, -R13.reuse ;  /* 0x00000001080c7824 */ /* 0x100fe200078e0a0d */
[----:B------:R-:W2:Y:S01]  /*1910*/  LDC.64 R4, c[0x0][0x390] ;  /* 0x0000e400ff047b82 */ /* 0x000ea20000000a00 */
[----:B------:R-:W-:Y:S01]  /*1920*/  IMAD.IADD R11, R11, 0x1, R13 ;  /* 0x000000010b0b7824 */ /* 0x000fe200078e020d */
[----:B------:R-:W-:Y:S02]  /*1930*/  BSSY.RECONVERGENT B0, `(.L_x_38) ;  /* 0x0000045000007945 */ /* 0x000fe40003800200 */
[----:B-1----:R-:W-:-:S04]  /*1940*/  ISETP.GE.AND P1, PT, R12, UR6, PT ;  /* 0x000000060c007c0c */ /* 0x002fc8000bf26270 */
[----:B------:R-:W-:-:S04]  /*1950*/  ISETP.GT.AND P1, PT, R12, -0x1, !P1 ;  /* 0xffffffff0c00780c */ /* 0x000fc80004f24270 */
[----:B------:R-:W-:Y:S01]  /*1960*/  PLOP3.LUT P1, PT, P0, P1, PT, 0x80, 0x8 ;  /* 0x000000000008781c */ /* 0x000fe20000723070 */
[----:B--2---:R-:W-:-:S12]  /*1970*/  IMAD.WIDE R4, R11, 0x8, R4 ;  /* 0x000000080b047825 */ /* 0x004fd800078e0204 */
[----:B------:R-:W-:Y:S05]  /*1980*/  @!P1 BRA `(.L_x_39) ;  /* 0x0000000000fc9947 */ /* 0x000fea0003800000 */
[----:B0-----:R-:W0:Y:S01]  /*1990*/  LDC R15, c[0x0][0x3b4] ;  /* 0x0000ed00ff0f7b82 */ /* 0x001e220000000800 */
[----:B------:R-:W-:Y:S01]  /*19a0*/  IMAD.MOV.U32 R16, RZ, RZ, RZ ;  /* 0x000000ffff107224 */ /* 0x000fe200078e00ff */
        /* <DEDUP_REMOVED lines=8> */
[----:B------:R-:W-:-:S04]  /*1a30*/  IMAD R19, R19, R14, RZ ;  /* 0x0000000e13137224 */ /* 0x000fc800078e02ff */
        /* <DEDUP_REMOVED lines=17> */
[----:B------:R-:W-:-:S05]  /*1b50*/  IMAD.HI.U32 R17, R20, R19, RZ ;  /* 0x0000001314117227 */ /* 0x000fca00078e00ff */
[----:B------:R-:W-:-:S05]  /*1b60*/  IADD3 R18, PT, PT, -R17, RZ, RZ ;  /* 0x000000ff11127210 */ /* 0x000fca0007ffe1ff */
        /* <DEDUP_REMOVED lines=14> */
[----:B------:R-:W-:Y:S01]  /*1c50*/  @!P4 VIADD R17, R17, 0x1 ;  /* 0x000000011111c836 */ /* 0x000fe20000000000 */
[-C--:B------:R-:W-:Y:S01]  /*1c60*/  LOP3.LUT R14, R10, R15.reuse, RZ, 0x3c, !PT ;  /* 0x0000000f0a0e7212 */ /* 0x080fe200078e3cff */
[----:B------:R-:W0:Y:S01]  /*1c70*/  LDC R19, c[0x0][0x3ac] ;  /* 0x0000eb00ff137b82 */ /* 0x000e220000000800 */
        /* <DEDUP_REMOVED lines=9> */
[----:B------:R-:W-:Y:S02]  /*1d10*/  SEL R11, R11, R17, !P1 ;  /* 0x000000110b0b7207 */ /* 0x000fe40004800000 */
[----:B------:R-:W2:Y:S01]  /*1d20*/  LDG.E.64 R16, desc[UR14][R4.64] ;  /* 0x0000000e04107981 */ /* 0x000ea2000c1e1b00 */
[----:B0-----:R-:W-:-:S04]  /*1d30*/  IMAD R12, R19, UR11, R12 ;  /* 0x0000000b130c7c24 */ /* 0x001fc8000f8e020c */
[----:B------:R-:W-:-:S04]  /*1d40*/  IMAD R11, R12, UR6, R11 ;  /* 0x000000060c0b7c24 */ /* 0x000fc8000f8e020b */
[----:B-1----:R-:W-:-:S06]  /*1d50*/  IMAD.WIDE R14, R11, 0x8, R14 ;  /* 0x000000080b0e7825 */ /* 0x002fcc00078e020e */
[----:B------:R-:W2:Y:S02]  /*1d60*/  LDG.E.64 R14, desc[UR14][R14.64] ;  /* 0x0000000e0e0e7981 */ /* 0x000ea4000c1e1b00 */
[----:B--2---:R-:W-:-:S11]  /*1d70*/  DFMA R2, R14, R16, R2 ;  /* 0x000000100e02722b */ /* 0x004fd60000000002 */
.L_x_39:
[----:B------:R-:W-:Y:S05]  /*1d80*/  BSYNC.RECONVERGENT B0 ;  /* 0x0000000000007941 */ /* 0x000fea0003800200 */
.L_x_38:
[----:B------:R-:W-:-:S09]  /*1d90*/  UISETP.NE.AND UP0, UPT, UR7, 0x1, UPT ;  /* 0x000000010700788c */ /* 0x000fd2000bf05270 */
[----:B------:R-:W-:Y:S05]  /*1da0*/  BRA.U !UP0, `(.L_x_37) ;  /* 0x00000009083c7547 */ /* 0x000fea000b800000 */
[----:B------:R-:W-:Y:S01]  /*1db0*/  LOP3.LUT R11, RZ, R13, RZ, 0x33, !PT ;  /* 0x0000000dff0b7212 */ /* 0x000fe200078e33ff */
[----:B------:R-:W-:Y:S04]  /*1dc0*/  BSSY.RECONVERGENT B0, `(.L_x_40) ;  /* 0x0000045000007945 */ /* 0x000fe80003800200 */
[----:B------:R-:W-:-:S05]  /*1dd0*/  IMAD.IADD R12, R8, 0x1, R11 ;  /* 0x00000001080c7824 */ /* 0x000fca00078e020b */
[----:B------:R-:W-:-:S04]  /*1de0*/  ISETP.GE.AND P1, PT, R12, UR6, PT ;  /* 0x000000060c007c0c */ /* 0x000fc8000bf26270 */
[----:B------:R-:W-:-:S04]  /*1df0*/  ISETP.GT.AND P1, PT, R12, -0x1, !P1 ;  /* 0xffffffff0c00780c */ /* 0x000fc80004f24270 */
[----:B------:R-:W-:-:S13]  /*1e00*/  PLOP3.LUT P1, PT, P0, P1, PT, 0x80, 0x8 ;  /* 0x000000000008781c */ /* 0x000fda0000723070 */
        /* <DEDUP_REMOVED lines=19> */
[----:B------:R-:W-:-:S04]  /*1f40*/  @!P6 IADD3 R21, PT, PT, R21, -R14, RZ ;  /* 0x8000000e1515e210 */ /* 0x000fc80007ffe0ff */
[----:B------:R-:W-:Y:S01]  /*1f50*/  ISETP.GT.U32.AND P1, PT, R14, R21, PT ;  /* 0x000000150e00720c */ /* 0x000fe20003f24070 */
[----:B------:R-:W-:-:S05]  /*1f60*/  IMAD.IADD R18, R21, 0x1, -R14 ;  /* 0x0000000115127824 */ /* 0x000fca00078e0a0e */
        /* <DEDUP_REMOVED lines=42> */
.L_x_41:
[----:B------:R-:W-:Y:S05]  /*2210*/  BSYNC.RECONVERGENT B0 ;  /* 0x0000000000007941 */ /* 0x000fea0003800200 */
.L_x_40:
[----:B------:R-:W-:-:S09]  /*2220*/  UISETP.NE.AND UP0, UPT, UR7, 0x2, UPT ;  /* 0x000000020700788c */ /* 0x000fd2000bf05270 */
[----:B------:R-:W-:Y:S05]  /*2230*/  BRA.U !UP0, `(.L_x_37) ;  /* 0x0000000508187547 */ /* 0x000fea000b800000 */
[----:B------:R-:W-:Y:S01]  /*2240*/  IADD3 R13, PT, PT, R8, -0x2, -R13 ;  /* 0xfffffffe080d7810 */ /* 0x000fe20007ffe80d */
[----:B------:R-:W-:Y:S03]  /*2250*/  BSSY.RECONVERGENT B0, `(.L_x_37) ;  /* 0x0000044000007945 */ /* 0x000fe60003800200 */
[----:B------:R-:W-:-:S04]  /*2260*/  ISETP.GE.AND P1, PT, R13, UR6, PT ;  /* 0x000000060d007c0c */ /* 0x000fc8000bf26270 */
[----:B------:R-:W-:-:S04]  /*2270*/  ISETP.GT.AND P1, PT, R13, -0x1, !P1 ;  /* 0xffffffff0d00780c */ /* 0x000fc80004f24270 */
[----:B------:R-:W-:-:S13]  /*2280*/  PLOP3.LUT P1, PT, P0, P1, PT, 0x80, 0x8 ;  /* 0x000000000008781c */ /* 0x000fda0000723070 */
[----:B------:R-:W-:Y:S05]  /*2290*/  @!P1 BRA `(.L_x_42) ;  /* 0x0000000000fc9947 */ /* 0x000fea0003800000 */
[----:B------:R-:W1:Y:S01]  /*22a0*/  LDC R11, c[0x0][0x3b4] ;  /* 0x0000ed00ff0b7b82 */ /* 0x000e620000000800 */
[----:B------:R-:W-:Y:S02]  /*22b0*/  IABS R19, R10 ;  /* 0x0000000a00137213 */ /* 0x000fe40000000000 */
[----:B------:R-:W-:Y:S02]  /*22c0*/  ISETP.GE.AND P1, PT, R10, RZ, PT ;  /* 0x000000ff0a00720c */ /* 0x000fe40003f26270 */
[----:B-1----:R-:W-:-:S04]  /*22d0*/  IABS R14, R11 ;  /* 0x0000000b000e7213 */ /* 0x002fc80000000000 */
[----:B------:R-:W1:Y:S08]  /*22e0*/  I2F.RP R12, R14 ;  /* 0x0000000e000c7306 */ /* 0x000e700000209400 */
[----:B-1----:R-:W1:Y:S02]  /*22f0*/  MUFU.RCP R12, R12 ;  /* 0x0000000c000c7308 */ /* 0x002e640000001000 */
[----:B-1----:R-:W-:-:S06]  /*2300*/  VIADD R16, R12, 0xffffffe ;  /* 0x0ffffffe0c107836 */ /* 0x002fcc0000000000 */
[----:B------:R1:W0:Y:S02]  /*2310*/  F2I.FTZ.U32.TRUNC.NTZ R17, R16 ;  /* 0x0000001000117305 */ /* 0x000224000021f000 */
[----:B-1----:R-:W-:Y:S02]  /*2320*/  IMAD.MOV.U32 R16, RZ, RZ, RZ ;  /* 0x000000ffff107224 */ /* 0x002fe400078e00ff */
[----:B0-----:R-:W-:-:S04]  /*2330*/  IMAD.MOV R15, RZ, RZ, -R17 ;  /* 0x000000ffff0f7224 */ /* 0x001fc800078e0a11 */
[----:B------:R-:W-:-:S04]  /*2340*/  IMAD R15, R15, R14, RZ ;  /* 0x0000000e0f0f7224 */ /* 0x000fc800078e02ff */
[----:B------:R-:W-:Y:S01]  /*2350*/  IMAD.HI.U32 R18, R17, R15, R16 ;  /* 0x0000000f11127227 */ /* 0x000fe200078e0010 */
[----:B------:R-:W-:-:S05]  /*2360*/  MOV R17, R19 ;  /* 0x0000001300117202 */ /* 0x000fca0000000f00 */
        /* <DEDUP_REMOVED lines=14> */
[----:B------:R-:W-:Y:S02]  /*2450*/  IABS R17, R13 ;  /* 0x0000000d00117213 */ /* 0x000fe40000000000 */
[----:B------:R-:W-:-:S03]  /*2460*/  ISETP.GE.AND P5, PT, R13, RZ, PT ;  /* 0x000000ff0d00720c */ /* 0x000fc60003fa6270 */
[----:B------:R-:W-:-:S04]  /*2470*/  IMAD.HI.U32 R16, R18, R17, RZ ;  /* 0x0000001112107227 */ /* 0x000fc800078e00ff */
[----:B------:R-:W-:-:S04]  /*2480*/  IMAD.MOV R18, RZ, RZ, -R16 ;  /* 0x000000ffff127224 */ /* 0x000fc800078e0a10 */
[----:B------:R-:W-:-:S05]  /*2490*/  IMAD R17, R14, R18, R17 ;  /* 0x000000120e117224 */ /* 0x000fca00078e0211 */
[----:B------:R-:W-:-:S13]  /*24a0*/  ISETP.GT.U32.AND P1, PT, R14, R17, PT ;  /* 0x000000110e00720c */ /* 0x000fda0003f24070 */
[----:B------:R-:W-:-:S04]  /*24b0*/  @!P1 IMAD.IADD R17, R17, 0x1, -R14 ;  /* 0x0000000111119824 */ /* 0x000fc800078e0a0e */
[----:B------:R-:W-:Y:S01]  /*24c0*/  IMAD.IADD R18, R17, 0x1, -R14 ;  /* 0x0000000111127824 */ /* 0x000fe200078e0a0e */
[----:B------:R-:W-:-:S04]  /*24d0*/  ISETP.GT.U32.AND P4, PT, R14, R17, PT ;  /* 0x000000110e00720c */ /* 0x000fc80003f84070 */
[----:B------:R-:W-:-:S05]  /*24e0*/  SEL R19, R18, R17, !P4 ;  /* 0x0000001112137207 */ /* 0x000fca0006000000 */
        /* <DEDUP_REMOVED lines=8> */
[----:B------:R-:W-:Y:S01]  /*2570*/  ISETP.GE.U32.AND P4, PT, R17, R14, PT ;  /* 0x0000000e1100720c */ /* 0x000fe20003f86070 */
[----:B------:R-:W2:Y:S01]  /*2580*/  LDG.E.64 R4, desc[UR14][R4.64+0x10] ;  /* 0x0000100e04047981 */ /* 0x000ea2000c1e1b00 */
[----:B------:R-:W0:Y:S01]  /*2590*/  LDC R14, c[0x0][0x3ac] ;  /* 0x0000eb00ff0e7b82 */ /* 0x000e220000000800 */
[----:B------:R-:W-:Y:S02]  /*25a0*/  LOP3.LUT R11, R13, R11, RZ, 0x3c, !PT ;  /* 0x0000000b0d0b7212 */ /* 0x000fe400078e3cff */
[----:B------:R-:W-:-:S04]  /*25b0*/  ISETP.GE.AND P6, PT, R10, RZ, PT ;  /* 0x000000ff0a00720c */ /* 0x000fc80003fc6270 */
[----:B------:R-:W-:Y:S01]  /*25c0*/  @P5 VIADD R15, R15, 0x1 ;  /* 0x000000010f0f5836 */ /* 0x000fe20000000000 */
[----:B------:R-:W-:Y:S02]  /*25d0*/  ISETP.GE.AND P5, PT, R11, RZ, PT ;  /* 0x000000ff0b00720c */ /* 0x000fe40003fa6270 */
[----:B------:R-:W1:Y:S01]  /*25e0*/  LDC.64 R10, c[0x0][0x388] ;  /* 0x0000e200ff0a7b82 */ /* 0x000e620000000a00 */
[----:B------:R-:W-:-:S05]  /*25f0*/  @P4 VIADD R16, R16, 0x1 ;  /* 0x0000000110104836 */ /* 0x000fca0000000000 */
[----:B------:R-:W-:-:S05]  /*2600*/  @!P6 IMAD.MOV R15, RZ, RZ, -R15 ;  /* 0x000000ffff0fe224 */ /* 0x000fca00078e0a0f */
[----:B------:R-:W-:Y:S01]  /*2610*/  @!P5 IMAD.MOV R16, RZ, RZ, -R16 ;  /* 0x000000ffff10d224 */ /* 0x000fe200078e0a10 */
[----:B------:R-:W-:-:S04]  /*2620*/  SEL R13, R12, R15, !P0 ;  /* 0x0000000f0c0d7207 */ /* 0x000fc80004000000 */
[----:B------:R-:W-:Y:S01]  /*2630*/  SEL R12, R12, R16, !P0 ;  /* 0x000000100c0c7207 */ /* 0x000fe20004000000 */
[----:B0-----:R-:W-:-:S04]  /*2640*/  IMAD R13, R14, UR11, R13 ;  /* 0x0000000b0e0d7c24 */ /* 0x001fc8000f8e020d */
[----:B------:R-:W-:-:S04]  /*2650*/  IMAD R13, R13, UR6, R12 ;  /* 0x000000060d0d7c24 */ /* 0x000fc8000f8e020c */
[----:B-1----:R-:W-:-:S06]  /*2660*/  IMAD.WIDE R10, R13, 0x8, R10 ;  /* 0x000000080d0a7825 */ /* 0x002fcc00078e020a */
[----:B------:R-:W2:Y:S02]  /*2670*/  LDG.E.64 R10, desc[UR14][R10.64] ;  /* 0x0000000e0a0a7981 */ /* 0x000ea4000c1e1b00 */
[----:B--2---:R-:W-:-:S11]  /*2680*/  DFMA R2, R10, R4, R2 ;  /* 0x000000040a02722b */ /* 0x004fd60000000002 */
.L_x_42:
[----:B------:R-:W-:Y:S05]  /*2690*/  BSYNC.RECONVERGENT B0 ;  /* 0x0000000000007941 */ /* 0x000fea0003800200 */
.L_x_37:
[----:B------:R-:W-:Y:S05]  /*26a0*/  @P3 BRA `(.L_x_43) ;  /* 0xffffffdc00d43947 */ /* 0x000fea000383ffff */
[----:B------:R-:W-:Y:S05]  /*26b0*/  @P2 BRA `(.L_x_44) ;  /* 0xffffffdc00b82947 */ /* 0x000fea000383ffff */
.L_x_26:
[----:B------:R-:W1:Y:S02]  /*26c0*/  LDC.64 R4, c[0x0][0x380] ;  /* 0x0000e000ff047b82 */ /* 0x000e640000000a00 */
[----:B-1----:R-:W-:-:S05]  /*26d0*/  IMAD.WIDE R4, R0, 0x8, R4 ;  /* 0x0000000800047825 */ /* 0x002fca00078e0204 */
[----:B------:R-:W-:Y:S01]  /*26e0*/  STG.E.64 desc[UR14][R4.64], R2 ;  /* 0x0000000204007986 */ /* 0x000fe2000c101b0e */
[----:B------:R-:W-:Y:S05]  /*26f0*/  EXIT ;  /* 0x000000000000794d */ /* 0x000fea0003800000 */
.L_x_45:
        /* <DEDUP_REMOVED lines=16> */
.L_x_131:


//--------------------- .text._Z20ApplyReLUDerivKernelPdPKdS1_i --------------------------
	.section	.text._Z20ApplyReLUDerivKernelPdPKdS1_i,"ax",@progbits
	.align	128
        .global         _Z20ApplyReLUDerivKernelPdPKdS1_i
        .type           _Z20ApplyReLUDerivKernelPdPKdS1_i,@function
        .size           _Z20ApplyReLUDerivKernelPdPKdS1_i,(.L_x_132 - _Z20ApplyReLUDerivKernelPdPKdS1_i)
        .other          _Z20ApplyReLUDerivKernelPdPKdS1_i,@"STO_CUDA_ENTRY STV_DEFAULT"
_Z20ApplyReLUDerivKernelPdPKdS1_i:
.text._Z20ApplyReLUDerivKernelPdPKdS1_i:
        /* <DEDUP_REMOVED lines=9> */
[----:B------:R-:W1:Y:S07]  /*0090*/  LDCU.64 UR4, c[0x0][0x358] ;  /* 0x00006b00ff0477ac */ /* 0x000e6e0008000a00 */
[----:B------:R-:W2:Y:S08]  /*00a0*/  LDC.64 R2, c[0x0][0x388] ;  /* 0x0000e200ff027b82 */ /* 0x000eb00000000a00 */
[----:B------:R-:W3:Y:S01]  /*00b0*/  LDC.64 R8, c[0x0][0x380] ;  /* 0x0000e000ff087b82 */ /* 0x000ee20000000a00 */
[----:B0-----:R-:W-:-:S06]  /*00c0*/  IMAD.WIDE R4, R11, 0x8, R4 ;  /* 0x000000080b047825 */ /* 0x001fcc00078e0204 */
[----:B-1----:R-:W4:Y:S01]  /*00d0*/  LDG.E.64 R4, desc[UR4][R4.64] ;  /* 0x0000000404047981 */ /* 0x002f22000c1e1b00 */
[----:B--2---:R-:W-:-:S06]  /*00e0*/  IMAD.WIDE R2, R11, 0x8, R2 ;  /* 0x000000080b027825 */ /* 0x004fcc00078e0202 */
[----:B------:R-:W2:Y:S01]  /*00f0*/  LDG.E.64 R2, desc[UR4][R2.64] ;  /* 0x0000000402027981 */ /* 0x000ea2000c1e1b00 */
[----:B------:R-:W-:Y:S01]  /*0100*/  MOV R6, RZ ;  /* 0x000000ff00067202 */ /* 0x000fe20000000f00 */
[----:B---3--:R-:W-:Y:S01]  /*0110*/  IMAD.WIDE R8, R11, 0x8, R8 ;  /* 0x000000080b087825 */ /* 0x008fe200078e0208 */
[----:B----4-:R-:W-:-:S06]  /*0120*/  DSETP.GT.AND P0, PT, R4, RZ, PT ;  /* 0x000000ff0400722a */ /* 0x010fcc0003f04000 */
[----:B------:R-:W-:-:S06]  /*0130*/  FSEL R7, RZ, 1.875, !P0 ;  /* 0x3ff00000ff077808 */ /* 0x000fcc0004000000 */
[----:B--2---:R-:W-:-:S07]  /*0140*/  DMUL R6, R2, R6 ;  /* 0x0000000602067228 */ /* 0x004fce0000000000 */
[----:B------:R-:W-:Y:S01]  /*0150*/  STG.E.64 desc[UR4][R8.64], R6 ;  /* 0x0000000608007986 */ /* 0x000fe2000c101b04 */
[----:B------:R-:W-:Y:S05]  /*0160*/  EXIT ;  /* 0x000000000000794d */ /* 0x000fea0003800000 */
.L_x_46:
        /* <DEDUP_REMOVED lines=9> */
.L_x_132:


//--------------------- .text._Z18ConvBiasGradKernelPdPKdiii --------------------------
	.section	.text._Z18ConvBiasGradKernelPdPKdiii,"ax",@progbits
	.align	128
        .global         _Z18ConvBiasGradKernelPdPKdiii
        .type           _Z18ConvBiasGradKernelPdPKdiii,@function
        .size           _Z18ConvBiasGradKernelPdPKdiii,(.L_x_133 - _Z18ConvBiasGradKernelPdPKdiii)
        .other          _Z18ConvBiasGradKernelPdPKdiii,@"STO_CUDA_ENTRY STV_DEFAULT"
_Z18ConvBiasGradKernelPdPKdiii:
.text._Z18ConvBiasGradKernelPdPKdiii:
        /* <DEDUP_REMOVED lines=8> */
[----:B------:R-:W0:Y:S01]  /*0080*/  LDC R6, c[0x0][0x398] ;  /* 0x0000e600ff067b82 */ /* 0x000e220000000800 */
[----:B------:R-:W1:Y:S01]  /*0090*/  LDCU.64 UR8, c[0x0][0x358] ;  /* 0x00006b00ff0877ac */ /* 0x000e620008000a00 */
[----:B------:R-:W-:-:S06]  /*00a0*/  CS2R R24, SRZ ;  /* 0x0000000000187805 */ /* 0x000fcc000001ff00 */
[----:B------:R-:W2:Y:S01]  /*00b0*/  LDC R2, c[0x0][0x394] ;  /* 0x0000e500ff027b82 */ /* 0x000ea20000000800 */
[----:B0-----:R-:W-:-:S04]  /*00c0*/  ISETP.GE.AND P0, PT, R6, 0x1, PT ;  /* 0x000000010600780c */ /* 0x001fc80003f06270 */
[----:B--2---:R-:W-:-:S13]  /*00d0*/  ISETP.LT.OR P0, PT, R2, 0x1, !P0 ;  /* 0x000000010200780c */ /* 0x004fda0004701670 */
[----:B-1----:R-:W-:Y:S05]  /*00e0*/  @P0 BRA `(.L_x_47) ;  /* 0x0000000400d80947 */ /* 0x002fea0003800000 */
[----:B------:R-:W0:Y:S01]  /*00f0*/  LDCU.64 UR6, c[0x0][0x388] ;  /* 0x00007100ff0677ac */ /* 0x000e220008000a00 */
[C---:B------:R-:W-:Y:S02]  /*0100*/  LOP3.LUT R4, R6.reuse, 0x7, RZ, 0xc0, !PT ;  /* 0x0000000706047812 */ /* 0x040fe400078ec0ff */
[----:B------:R-:W-:Y:S02]  /*0110*/  CS2R R24, SRZ ;  /* 0x0000000000187805 */ /* 0x000fe4000001ff00 */
[----:B------:R-:W-:Y:S01]  /*0120*/  LOP3.LUT R3, R6, 0xf, RZ, 0xc0, !PT ;  /* 0x0000000f06037812 */ /* 0x000fe200078ec0ff */
[----:B------:R-:W-:Y:S01]  /*0130*/  UMOV UR4, URZ ;  /* 0x000000ff00047c82 */ /* 0x000fe20008000000 */
[----:B------:R-:W-:-:S03]  /*0140*/  VIADD R5, R4, 0xffffffff ;  /* 0xffffffff04057836 */ /* 0x000fc60000000000 */
[----:B------:R-:W-:Y:S02]  /*0150*/  VIADD R2, R3, 0xffffffff ;  /* 0xffffffff03027836 */ /* 0x000fe40000000000 */
[----:B------:R-:W-:Y:S02]  /*0160*/  ISETP.GE.U32.AND P1, PT, R5, 0x3, PT ;  /* 0x000000030500780c */ /* 0x000fe40003f26070 */
[----:B------:R-:W-:Y:S02]  /*0170*/  LOP3.LUT R5, R6, 0x7ffffff0, RZ, 0xc0, !PT ;  /* 0x7ffffff006057812 */ /* 0x000fe400078ec0ff */
[----:B------:R-:W-:Y:S02]  /*0180*/  ISETP.GE.U32.AND P0, PT, R2, 0x7, PT ;  /* 0x000000070200780c */ /* 0x000fe40003f06070 */
[----:B------:R-:W-:Y:S01]  /*0190*/  LOP3.LUT R6, R6, 0x3, RZ, 0xc0, !PT ;  /* 0x0000000306067812 */ /* 0x000fe200078ec0ff */
[----:B0-----:R-:W-:Y:S01]  /*01a0*/  UIADD3 UR5, UP0, UPT, UR6, 0x40, URZ ;  /* 0x0000004006057890 */ /* 0x001fe2000ff1e0ff */
[----:B------:R-:W-:-:S03]  /*01b0*/  IMAD.MOV R7, RZ, RZ, -R5 ;  /* 0x000000ffff077224 */ /* 0x000fc600078e0a05 */
[----:B------:R-:W-:-:S12]  /*01c0*/  UIADD3.X UR6, UPT, UPT, URZ, UR7, URZ, UP0, !UPT ;  /* 0x00000007ff067290 */ /* 0x000fd800087fe4ff */
.L_x_53:
[----:B------:R-:W0:Y:S01]  /*01d0*/  LDC R9, c[0x0][0x394] ;  /* 0x0000e500ff097b82 */ /* 0x000e220000000800 */
[----:B------:R-:W1:Y:S01]  /*01e0*/  LDCU UR7, c[0x0][0x398] ;  /* 0x00007300ff0777ac */ /* 0x000e620008000800 */
[----:B------:R-:W-:Y:S01]  /*01f0*/  IMAD.MOV.U32 R27, RZ, RZ, RZ ;  /* 0x000000ffff1b7224 */ /* 0x000fe200078e00ff */
[----:B-1----:R-:W-:Y:S01]  /*0200*/  UISETP.GE.U32.AND UP0, UPT, UR7, 0x10, UPT ;  /* 0x000000100700788c */ /* 0x002fe2000bf06070 */
[----:B0-----:R-:W-:Y:S01]  /*0210*/  IMAD R26, R0, R9, UR4 ;  /* 0x00000004001a7e24 */ /* 0x001fe2000f8e0209 */
[----:B------:R-:W-:-:S03]  /*0220*/  UIADD3 UR4, UPT, UPT, UR4, 0x1, URZ ;  /* 0x0000000104047890 */ /* 0x000fc6000fffe0ff */
[----:B------:R-:W-:-:S03]  /*0230*/  IMAD R26, R26, UR7, RZ ;  /* 0x000000071a1a7c24 */ /* 0x000fc6000f8e02ff */
[----:B------:R-:W-:Y:S01]  /*0240*/  ISETP.NE.AND P2, PT, R9, UR4, PT ;  /* 0x0000000409007c0c */ /* 0x000fe2000bf45270 */
[----:B------:R-:W-:-:S12]  /*0250*/  BRA.U !UP0, `(.L_x_48) ;  /* 0x0000000108a87547 */ /* 0x000fd8000b800000 */
[----:B------:R-:W-:Y:S01]  /*0260*/  MOV R2, R26 ;  /* 0x0000001a00027202 */ /* 0x000fe20000000f00 */
[----:B------:R-:W-:-:S07]  /*0270*/  IMAD.MOV.U32 R27, RZ, RZ, R7 ;  /* 0x000000ffff1b7224 */ /* 0x000fce00078e0007 */
.L_x_49:
[----:B------:R-:W-:Y:S02]  /*0280*/  IMAD.U32 R22, RZ, RZ, UR5 ;  /* 0x00000005ff167e24 */ /* 0x000fe4000f8e00ff */
[----:B------:R-:W-:Y:S02]  /*0290*/  IMAD.U32 R23, RZ, RZ, UR6 ;  /* 0x00000006ff177e24 */ /* 0x000fe4000f8e00ff */
[----:B------:R-:W-:-:S05]  /*02a0*/  IMAD.WIDE R22, R2, 0x8, R22 ;  /* 0x0000000802167825 */ /* 0x000fca00078e0216 */
[----:B------:R-:W2:Y:S04]  /*02b0*/  LDG.E.64 R8, desc[UR8][R22.64+-0x40] ;  /* 0xffffc00816087981 */ /* 0x000ea8000c1e1b00 */
[----:B------:R-:W3:Y:S04]  /*02c0*/  LDG.E.64 R18, desc[UR8][R22.64+-0x38] ;  /* 0xffffc80816127981 */ /* 0x000ee8000c1e1b00 */
[----:B------:R-:W4:Y:S04]  /*02d0*/  LDG.E.64 R20, desc[UR8][R22.64+-0x30] ;  /* 0xffffd00816147981 */ /* 0x000f28000c1e1b00 */
[----:B------:R-:W5:Y:S04]  /*02e0*/  LDG.E.64 R16, desc[UR8][R22.64+-0x28] ;  /* 0xffffd80816107981 */ /* 0x000f68000c1e1b00 */
[----:B------:R-:W5:Y:S04]  /*02f0*/  LDG.E.64 R14, desc[UR8][R22.64+-0x20] ;  /* 0xffffe008160e7981 */ /* 0x000f68000c1e1b00 */
[----:B------:R-:W5:Y:S04]  /*0300*/  LDG.E.64 R12, desc[UR8][R22.64+-0x18] ;  /* 0xffffe808160c7981 */ /* 0x000f68000c1e1b00 */
[----:B------:R-:W5:Y:S01]  /*0310*/  LDG.E.64 R10, desc[UR8][R22.64+-0x10] ;  /* 0xfffff008160a7981 */ /* 0x000f62000c1e1b00 */
[----:B--2---:R-:W-:-:S03]  /*0320*/  DADD R8, R8, R24 ;  /* 0x0000000008087229 */ /* 0x004fc60000000018 */
[----:B------:R-:W2:Y:S05]  /*0330*/  LDG.E.64 R24, desc[UR8][R22.64+0x38] ;  /* 0x0000380816187981 */ /* 0x000eaa000c1e1b00 */
[----:B---3--:R-:W-:Y:S02]  /*0340*/  DADD R18, R8, R18 ;  /* 0x0000000008127229 */ /* 0x008fe40000000012 */
[----:B------:R-:W3:Y:S06]  /*0350*/  LDG.E.64 R8, desc[UR8][R22.64+-0x8] ;  /* 0xfffff80816087981 */ /* 0x000eec000c1e1b00 */
[----:B----4-:R-:W-:-:S02]  /*0360*/  DADD R20, R18, R20 ;  /* 0x0000000012147229 */ /* 0x010fc40000000014 */
[----:B------:R-:W4:Y:S06]  /*0370*/  LDG.E.64 R18, desc[UR8][R22.64] ;  /* 0x0000000816127981 */ /* 0x000f2c000c1e1b00 */
[----:B-----5:R-:W-:Y:S02]  /*0380*/  DADD R16, R20, R16 ;  /* 0x0000000014107229 */ /* 0x020fe40000000010 */
[----:B------:R-:W5:Y:S06]  /*0390*/  LDG.E.64 R20, desc[UR8][R22.64+0x8] ;  /* 0x0000080816147981 */ /* 0x000f6c000c1e1b00 */
[----:B------:R-:W-:-:S02]  /*03a0*/  DADD R14, R16, R14 ;  /* 0x00000000100e7229 */ /* 0x000fc4000000000e */
[----:B------:R-:W2:Y:S06]  /*03b0*/  LDG.E.64 R16, desc[UR8][R22.64+0x10] ;  /* 0x0000100816107981 */ /* 0x000eac000c1e1b00 */
[----:B------:R-:W-:Y:S02]  /*03c0*/  DADD R12, R14, R12 ;  /* 0x000000000e0c7229 */ /* 0x000fe4000000000c */
[----:B------:R-:W2:Y:S06]  /*03d0*/  LDG.E.64 R14, desc[UR8][R22.64+0x18] ;  /* 0x00001808160e7981 */ /* 0x000eac000c1e1b00 */
[----:B------:R-:W-:-:S02]  /*03e0*/  DADD R10, R12, R10 ;  /* 0x000000000c0a7229 */ /* 0x000fc4000000000a */
[----:B------:R-:W2:Y:S06]  /*03f0*/  LDG.E.64 R12, desc[UR8][R22.64+0x20] ;  /* 0x00002008160c7981 */ /* 0x000eac000c1e1b00 */
[----:B---3--:R-:W-:Y:S02]  /*0400*/  DADD R8, R10, R8 ;  /* 0x000000000a087229 */ /* 0x008fe40000000008 */
[----:B------:R-:W3:Y:S06]  /*0410*/  LDG.E.64 R10, desc[UR8][R22.64+0x28] ;  /* 0x00002808160a7981 */ /* 0x000eec000c1e1b00 */
[----:B----4-:R-:W-:-:S02]  /*0420*/  DADD R18, R8, R18 ;  /* 0x0000000008127229 */ /* 0x010fc40000000012 */
[----:B------:R-:W4:Y:S06]  /*0430*/  LDG.E.64 R8, desc[UR8][R22.64+0x30] ;  /* 0x0000300816087981 */ /* 0x000f2c000c1e1b00 */
[----:B-----5:R-:W-:-:S08]  /*0440*/  DADD R18, R18, R20 ;  /* 0x0000000012127229 */ /* 0x020fd00000000014 */
[----:B--2---:R-:W-:-:S08]  /*0450*/  DADD R16, R18, R16 ;  /* 0x0000000012107229 */ /* 0x004fd00000000010 */
[----:B------:R-:W-:Y:S01]  /*0460*/  DADD R14, R16, R14 ;  /* 0x00000000100e7229 */ /* 0x000fe2000000000e */
[----:B------:R-:W-:-:S07]  /*0470*/  IADD3 R27, PT, PT, R27, 0x10, RZ ;  /* 0x000000101b1b7810 */ /* 0x000fce0007ffe0ff */
[----:B------:R-:W-:Y:S01]  /*0480*/  DADD R12, R14, R12 ;  /* 0x000000000e0c7229 */ /* 0x000fe2000000000c */
[----:B------:R-:W-:Y:S01]  /*0490*/  ISETP.NE.AND P3, PT, R27, RZ, PT ;  /* 0x000000ff1b00720c */ /* 0x000fe20003f65270 */
[----:B------:R-:W-:-:S06]  /*04a0*/  VIADD R2, R2, 0x10 ;  /* 0x0000001002027836 */ /* 0x000fcc0000000000 */
[----:B---3--:R-:W-:-:S08]  /*04b0*/  DADD R10, R12, R10 ;  /* 0x000000000c0a7229 */ /* 0x008fd0000000000a */
[----:B----4-:R-:W-:-:S08]  /*04c0*/  DADD R8, R10, R8 ;  /* 0x000000000a087229 */ /* 0x010fd00000000008 */
[----:B------:R-:W-:Y:S01]  /*04d0*/  DADD R24, R8, R24 ;  /* 0x0000000008187229 */ /* 0x000fe20000000018 */
[----:B------:R-:W-:Y:S10]  /*04e0*/  @P3 BRA `(.L_x_49) ;  /* 0xfffffffc00643947 */ /* 0x000ff4000383ffff */
[----:B------:R-:W-:-:S07]  /*04f0*/  IMAD.MOV.U32 R27, RZ, RZ, R5 ;  /* 0x000000ffff1b7224 */ /* 0x000fce00078e0005 */
.L_x_48:
[----:B------:R-:W-:-:S13]  /*0500*/  ISETP.NE.AND P3, PT, R3, RZ, PT ;  /* 0x000000ff0300720c */ /* 0x000fda0003f65270 */
[----:B------:R-:W-:Y:S05]  /*0510*/  @!P3 BRA `(.L_x_50) ;  /* 0x0000000000c8b947 */ /* 0x000fea0003800000 */
[----:B------:R-:W-:Y:S01]  /*0520*/  ISETP.NE.AND P3, PT, R4, RZ, PT ;  /* 0x000000ff0400720c */ /* 0x000fe20003f65270 */
[----:B------:R-:W-:-:S12]  /*0530*/  @!P0 BRA `(.L_x_51) ;  /* 0x0000000000508947 */ /* 0x000fd80003800000 */
[----:B------:R-:W0:Y:S01]  /*0540*/  LDC.64 R28, c[0x0][0x388] ;  /* 0x0000e200ff1c7b82 */ /* 0x000e220000000a00 */
[----:B------:R-:W-:-:S05]  /*0550*/  IADD3 R9, PT, PT, R26, R27, RZ ;  /* 0x0000001b1a097210 */ /* 0x000fca0007ffe0ff */
[----:B0-----:R-:W-:-:S05]  /*0560*/  IMAD.WIDE R28, R9, 0x8, R28 ;  /* 0x00000008091c7825 */ /* 0x001fca00078e021c */
[----:B------:R-:W2:Y:S04]  /*0570*/  LDG.E.64 R22, desc[UR8][R28.64] ;  /* 0x000000081c167981 */ /* 0x000ea8000c1e1b00 */
[----:B------:R-:W3:Y:S04]  /*0580*/  LDG.E.64 R20, desc[UR8][R28.64+0x8] ;  /* 0x000008081c147981 */ /* 0x000ee8000c1e1b00 */
[----:B------:R-:W4:Y:S04]  /*0590*/  LDG.E.64 R8, desc[UR8][R28.64+0x10] ;  /* 0x000010081c087981 */ /* 0x000f28000c1e1b00 */
[----:B------:R-:W5:Y:S04]  /*05a0*/  LDG.E.64 R10, desc[UR8][R28.64+0x18] ;  /* 0x000018081c0a7981 */ /* 0x000f68000c1e1b00 */
[----:B------:R-:W5:Y:S04]  /*05b0*/  LDG.E.64 R12, desc[UR8][R28.64+0x20] ;  /* 0x000020081c0c7981 */ /* 0x000f68000c1e1b00 */
[----:B------:R-:W5:Y:S04]  /*05c0*/  LDG.E.64 R14, desc[UR8][R28.64+0x28] ;  /* 0x000028081c0e7981 */ /* 0x000f68000c1e1b00 */
[----:B------:R-:W5:Y:S04]  /*05d0*/  LDG.E.64 R16, desc[UR8][R28.64+0x30] ;  /* 0x000030081c107981 */ /* 0x000f68000c1e1b00 */
[----:B------:R-:W5:Y:S01]  /*05e0*/  LDG.E.64 R18, desc[UR8][R28.64+0x38] ;  /* 0x000038081c127981 */ /* 0x000f62000c1e1b00 */
[----:B------:R-:W-:Y:S01]  /*05f0*/  VIADD R27, R27, 0x8 ;  /* 0x000000081b1b7836 */ /* 0x000fe20000000000 */
[----:B--2---:R-:W-:-:S08]  /*0600*/  DADD R22, R24, R22 ;  /* 0x0000000018167229 */ /* 0x004fd00000000016 */
[----:B---3--:R-:W-:-:S08]  /*0610*/  DADD R20, R22, R20 ;  /* 0x0000000016147229 */ /* 0x008fd00000000014 */
[----:B----4-:R-:W-:-:S08]  /*0620*/  DADD R8, R20, R8 ;  /* 0x0000000014087229 */ /* 0x010fd00000000008 */
[----:B-----5:R-:W-:-:S08]  /*0630*/  DADD R8, R8, R10 ;  /* 0x0000000008087229 */ /* 0x020fd0000000000a */
[----:B------:R-:W-:-:S08]  /*0640*/  DADD R8, R8, R12 ;  /* 0x0000000008087229 */ /* 0x000fd0000000000c */
[----:B------:R-:W-:-:S08]  /*0650*/  DADD R8, R8, R14 ;  /* 0x0000000008087229 */ /* 0x000fd0000000000e */
[----:B------:R-:W-:-:S08]  /*0660*/  DADD R8, R8, R16 ;  /* 0x0000000008087229 */ /* 0x000fd00000000010 */
[----:B------:R-:W-:-:S11]  /*0670*/  DADD R24, R8, R18 ;  /* 0x0000000008187229 */ /* 0x000fd60000000012 */
.L_x_51:
[----:B------:R-:W-:Y:S05]  /*0680*/  @!P3 BRA `(.L_x_50) ;  /* 0x00000000006cb947 */ /* 0x000fea0003800000 */
[----:B------:R-:W-:Y:S01]  /*0690*/  ISETP.NE.AND P3, PT, R6, RZ, PT ;  /* 0x000000ff0600720c */ /* 0x000fe20003f65270 */
[----:B------:R-:W-:-:S12]  /*06a0*/  @!P1 BRA `(.L_x_52) ;  /* 0x0000000000309947 */ /* 0x000fd80003800000 */
[----:B------:R-:W0:Y:S01]  /*06b0*/  LDC.64 R8, c[0x0][0x388] ;  /* 0x0000e200ff087b82 */ /* 0x000e220000000a00 */
[----:B------:R-:W-:-:S04]  /*06c0*/  IMAD.IADD R15, R26, 0x1, R27 ;  /* 0x000000011a0f7824 */ /* 0x000fc800078e021b */
[----:B0-----:R-:W-:-:S05]  /*06d0*/  IMAD.WIDE R14, R15, 0x8, R8 ;  /* 0x000000080f0e7825 */ /* 0x001fca00078e0208 */
[----:B------:R-:W2:Y:S04]  /*06e0*/  LDG.E.64 R16, desc[UR8][R14.64] ;  /* 0x000000080e107981 */ /* 0x000ea8000c1e1b00 */
[----:B------:R-:W3:Y:S04]  /*06f0*/  LDG.E.64 R10, desc[UR8][R14.64+0x8] ;  /* 0x000008080e0a7981 */ /* 0x000ee8000c1e1b00 */
[----:B------:R-:W4:Y:S04]  /*0700*/  LDG.E.64 R8, desc[UR8][R14.64+0x10] ;  /* 0x000010080e087981 */ /* 0x000f28000c1e1b00 */
[----:B------:R-:W5:Y:S01]  /*0710*/  LDG.E.64 R12, desc[UR8][R14.64+0x18] ;  /* 0x000018080e0c7981 */ /* 0x000f62000c1e1b00 */
[----:B------:R-:W-:Y:S01]  /*0720*/  IADD3 R27, PT, PT, R27, 0x4, RZ ;  /* 0x000000041b1b7810 */ /* 0x000fe20007ffe0ff */
[----:B--2---:R-:W-:-:S08]  /*0730*/  DADD R16, R24, R16 ;  /* 0x0000000018107229 */ /* 0x004fd00000000010 */
[----:B---3--:R-:W-:-:S08]  /*0740*/  DADD R10, R16, R10 ;  /* 0x00000000100a7229 */ /* 0x008fd0000000000a */
[----:B----4-:R-:W-:-:S08]  /*0750*/  DADD R8, R10, R8 ;  /* 0x000000000a087229 */ /* 0x010fd00000000008 */
[----:B-----5:R-:W-:-:S11]  /*0760*/  DADD R24, R8, R12 ;  /* 0x0000000008187229 */ /* 0x020fd6000000000c */
.L_x_52:
[----:B------:R-:W-:Y:S05]  /*0770*/  @!P3 BRA `(.L_x_50) ;  /* 0x000000000030b947 */ /* 0x000fea0003800000 */
[----:B------:R-:W0:Y:S01]  /*0780*/  LDC.64 R12, c[0x0][0x388] ;  /* 0x0000e200ff0c7b82 */ /* 0x000e220000000a00 */
[----:B------:R-:W-:-:S04]  /*0790*/  IMAD.IADD R9, R26, 0x1, R27 ;  /* 0x000000011a097824 */ /* 0x000fc800078e021b */
[----:B0-----:R-:W-:-:S05]  /*07a0*/  IMAD.WIDE R12, R9, 0x8, R12 ;  /* 0x00000008090c7825 */ /* 0x001fca00078e020c */
[----:B------:R-:W2:Y:S01]  /*07b0*/  LDG.E.64 R8, desc[UR8][R12.64] ;  /* 0x000000080c087981 */ /* 0x000ea2000c1e1b00 */
[----:B------:R-:W-:Y:S01]  /*07c0*/  ISETP.NE.AND P3, PT, R6, 0x1, PT ;  /* 0x000000010600780c */ /* 0x000fe20003f65270 */
[----:B--2---:R-:W-:-:S12]  /*07d0*/  DADD R24, R24, R8 ;  /* 0x0000000018187229 */ /* 0x004fd80000000008 */
[----:B------:R-:W-:Y:S05]  /*07e0*/  @!P3 BRA `(.L_x_50) ;  /* 0x000000000014b947 */ /* 0x000fea0003800000 */
[----:B------:R-:W-:Y:S01]  /*07f0*/  ISETP.NE.AND P3, PT, R6, 0x2, PT ;  /* 0x000000020600780c */ /* 0x000fe20003f65270 */
[----:B------:R-:W2:-:S12]  /*0800*/  LDG.E.64 R8, desc[UR8][R12.64+0x8] ;  /* 0x000008080c087981 */ /* 0x000e98000c1e1b00 */
[----:B------:R-:W3:Y:S01]  /*0810*/  @P3 LDG.E.64 R10, desc[UR8][R12.64+0x10] ;  /* 0x000010080c0a3981 */ /* 0x000ee2000c1e1b00 */
[----:B--2---:R-:W-:-:S08]  /*0820*/  DADD R24, R24, R8 ;  /* 0x0000000018187229 */ /* 0x004fd00000000008 */
[----:B---3--:R-:W-:-:S11]  /*0830*/  @P3 DADD R24, R24, R10 ;  /* 0x0000000018183229 */ /* 0x008fd6000000000a */
.L_x_50:
[----:B------:R-:W-:Y:S05]  /*0840*/  @P2 BRA `(.L_x_53) ;  /* 0xfffffff800602947 */ /* 0x000fea000383ffff */
.L_x_47:
[----:B------:R-:W0:Y:S02]  /*0850*/  LDC.64 R2, c[0x0][0x380] ;  /* 0x0000e000ff027b82 */ /* 0x000e240000000a00 */
[----:B0-----:R-:W-:-:S05]  /*0860*/  IMAD.WIDE R2, R0, 0x8, R2 ;  /* 0x0000000800027825 */ /* 0x001fca00078e0202 */
[----:B------:R-:W-:Y:S01]  /*0870*/  STG.E.64 desc[UR8][R2.64], R24 ;  /* 0x0000001802007986 */ /* 0x000fe2000c101b08 */
[----:B------:R-:W-:Y:S05]  /*0880*/  EXIT ;  /* 0x000000000000794d */ /* 0x000fea0003800000 */
.L_x_54:
        /* <DEDUP_REMOVED lines=15> */
.L_x_133:


//--------------------- .text._Z20ConvWeightGradKernelPdS_PKdS1_iiiiiiii --------------------------
	.section	.text._Z20ConvWeightGradKernelPdS_PKdS1_iiiiiiii,"ax",@progbits
	.align	128
        .global         _Z20ConvWeightGradKernelPdS_PKdS1_iiiiiiii
        .type           _Z20ConvWeightGradKernelPdS_PKdS1_iiiiiiii,@function
        .size           _Z20ConvWeightGradKernelPdS_PKdS1_iiiiiiii,(.L_x_134 - _Z20ConvWeightGradKernelPdS_PKdS1_iiiiiiii)
        .other          _Z20ConvWeightGradKernelPdS_PKdS1_iiiiiiii,@"STO_CUDA_ENTRY STV_DEFAULT"
_Z20ConvWeightGradKernelPdS_PKdS1_iiiiiiii:
.text._Z20ConvWeightGradKernelPdS_PKdS1_iiiiiiii:
[----:B------:R-:W-:Y:S01]  /*0000*/  LDC R1, c[0x0][0x37c] ;  /* 0x0000df00ff017b82 */ /* 0x000fe20000000800 */
[----:B------:R-:W0:Y:S07]  /*0010*/  S2R R2, SR_TID.X ;  /* 0x0000000000027919 */ /* 0x000e2e0000002100 */
[----:B------:R-:W1:Y:S01]  /*0020*/  LDC R0, c[0x0][0x3a8] ;  /* 0x0000ea00ff007b82 */ /* 0x000e620000000800 */
[----:B------:R-:W2:Y:S07]  /*0030*/  LDCU.64 UR4, c[0x0][0x3a0] ;  /* 0x00007400ff0477ac */ /* 0x000eae0008000a00 */
[----:B------:R-:W0:Y:S08]  /*0040*/  S2UR UR6, SR_CTAID.X ;  /* 0x00000000000679c3 */ /* 0x000e300000002500 */
[----:B------:R-:W0:Y:S01]  /*0050*/  LDC R25, c[0x0][0x360] ;  /* 0x0000d800ff197b82 */ /* 0x000e220000000800 */
[----:B--2---:R-:W-:-:S06]  /*0060*/  UIMAD UR4, UR5, UR4, URZ ;  /* 0x00000004050472a4 */ /* 0x004fcc000f8e02ff */
[----:B-1----:R-:W-:Y:S02]  /*0070*/  IMAD R3, R0, UR4, RZ ;  /* 0x0000000400037c24 */ /* 0x002fe4000f8e02ff */
[----:B0-----:R-:W-:Y:S02]  /*0080*/  IMAD R25, R25, UR6, R2 ;  /* 0x0000000619197c24 */ /* 0x001fe4000f8e0202 */
[----:B------:R-:W-:-:S05]  /*0090*/  IMAD R2, R3, R0, RZ ;  /* 0x0000000003027224 */ /* 0x000fca00078e02ff */
[----:B------:R-:W-:-:S13]  /*00a0*/  ISETP.GE.AND P0, PT, R25, R2, PT ;  /* 0x000000021900720c */ /* 0x000fda0003f06270 */
[----:B------:R-:W-:Y:S05]  /*00b0*/  @P0 EXIT ;  /* 0x000000000000094d */ /* 0x000fea0003800000 */
[----:B------:R-:W-:Y:S01]  /*00c0*/  IMAD R7, R0, R0, RZ ;  /* 0x0000000000077224 */ /* 0x000fe200078e02ff */
[----:B------:R-:W-:Y:S01]  /*00d0*/  ISETP.GE.AND P1, PT, R25, RZ, PT ;  /* 0x000000ff1900720c */ /* 0x000fe20003f26270 */
[----:B------:R-:W0:Y:S01]  /*00e0*/  LDCU UR4, c[0x0][0x3ac] ;  /* 0x00007580ff0477ac */ /* 0x000e220008000800 */
[----:B------:R-:W-:Y:S01]  /*00f0*/  CS2R R20, SRZ ;  /* 0x0000000000147805 */ /* 0x000fe2000001ff00 */
[----:B------:R-:W-:Y:S01]  /*0100*/  IMAD R2, R7, UR5, RZ ;  /* 0x0000000507027c24 */ /* 0x000fe2000f8e02ff */
[----:B------:R-:W-:Y:S01]  /*0110*/  IABS R5, R7 ;  /* 0x0000000700057213 */ /* 0x000fe20000000000 */
[----:B------:R-:W1:Y:S03]  /*0120*/  LDCU.64 UR6, c[0x0][0x358] ;  /* 0x00006b00ff0677ac */ /* 0x000e660008000a00 */
[-C--:B------:R-:W-:Y:S01]  /*0130*/  IABS R3, R2.reuse ;  /* 0x0000000200037213 */ /* 0x080fe20000000000 */
[----:B------:R-:W2:Y:S01]  /*0140*/  I2F.RP R10, R5 ;  /* 0x00000005000a7306 */ /* 0x000ea20000209400 */
[----:B------:R-:W-:-:S02]  /*0150*/  IABS R12, R2 ;  /* 0x00000002000c7213 */ /* 0x000fc40000000000 */
[----:B------:R-:W-:-:S05]  /*0160*/  LOP3.LUT R24, RZ, R2, RZ, 0x33, !PT ;  /* 0x00000002ff187212 */ /* 0x000fca00078e33ff */
[----:B------:R-:W3:Y:S01]  /*0170*/  I2F.RP R4, R3 ;  /* 0x0000000300047306 */ /* 0x000ee20000209400 */
[----:B0-----:R-:W-:-:S07]  /*0180*/  UISETP.GE.AND UP0, UPT, UR4, 0x1, UPT ;  /* 0x000000010400788c */ /* 0x001fce000bf06270 */
[----:B--2---:R-:W-:Y:S08]  /*0190*/  MUFU.RCP R10, R10 ;  /* 0x0000000a000a7308 */ /* 0x004ff00000001000 */
[----:B---3--:R-:W0:Y:S02]  /*01a0*/  MUFU.RCP R4, R4 ;  /* 0x0000000400047308 */ /* 0x008e240000001000 */
[----:B0-----:R-:W-:-:S06]  /*01b0*/  VIADD R8, R4, 0xffffffe ;  /* 0x0ffffffe04087836 */ /* 0x001fcc0000000000 */
[----:B------:R0:W2:Y:S02]  /*01c0*/  F2I.FTZ.U32.TRUNC.NTZ R9, R8 ;  /* 0x0000000800097305 */ /* 0x0000a4000021f000 */
[----:B0-----:R-:W-:Y:S02]  /*01d0*/  HFMA2 R8, -RZ, RZ, 0, 0 ;  /* 0x00000000ff087431 */ /* 0x001fe400000001ff */
[----:B--2---:R-:W-:-:S04]  /*01e0*/  IMAD.MOV R6, RZ, RZ, -R9 ;  /* 0x000000ffff067224 */ /* 0x004fc800078e0a09 */
[----:B------:R-:W-:Y:S01]  /*01f0*/  IMAD R11, R6, R3, RZ ;  /* 0x00000003060b7224 */ /* 0x000fe200078e02ff */
[----:B------:R-:W-:-:S03]  /*0200*/  IABS R6, R25 ;  /* 0x0000001900067213 */ /* 0x000fc60000000000 */
[----:B------:R-:W-:Y:S01]  /*0210*/  IMAD.HI.U32 R4, R9, R11, R8 ;  /* 0x0000000b09047227 */ /* 0x000fe200078e0008 */
[----:B------:R-:W-:-:S03]  /*0220*/  IADD3 R8, PT, PT, R10, 0xffffffe, RZ ;  /* 0x0ffffffe0a087810 */ /* 0x000fc60007ffe0ff */
[----:B------:R-:W-:Y:S02]  /*0230*/  IMAD.MOV.U32 R9, RZ, RZ, R6 ;  /* 0x000000ffff097224 */ /* 0x000fe400078e0006 */
[----:B------:R-:W-:Y:S02]  /*0240*/  IMAD.MOV R6, RZ, RZ, -R12 ;  /* 0x000000ffff067224 */ /* 0x000fe400078e0a0c */
[----:B------:R-:W-:-:S04]  /*0250*/  IMAD.HI.U32 R4, R4, R9, RZ ;  /* 0x0000000904047227 */ /* 0x000fc800078e00ff */
[----:B------:R-:W-:Y:S02]  /*0260*/  IMAD R6, R4, R6, R9 ;  /* 0x0000000604067224 */ /* 0x000fe400078e0209 */
[----:B------:R0:W2:Y:S03]  /*0270*/  F2I.FTZ.U32.TRUNC.NTZ R9, R8 ;  /* 0x0000000800097305 */ /* 0x0000a6000021f000 */
[----:B------:R-:W-:Y:S02]  /*0280*/  ISETP.GT.U32.AND P6, PT, R3, R6, PT ;  /* 0x000000060300720c */ /* 0x000fe40003fc4070 */
[----:B0-----:R-:W-:-:S04]  /*0290*/  IABS R8, R7 ;  /* 0x0000000700087213 */ /* 0x001fc80000000000 */
[----:B------:R-:W-:Y:S01]  /*02a0*/  IADD3 R13, PT, PT, RZ, -R8, RZ ;  /* 0x80000008ff0d7210 */ /* 0x000fe20007ffe0ff */
[----:B------:R-:W-:Y:S01]  /*02b0*/  IMAD.MOV.U32 R8, RZ, RZ, RZ ;  /* 0x000000ffff087224 */ /* 0x000fe200078e00ff */
[----:B--2---:R-:W-:-:S05]  /*02c0*/  IADD3 R10, PT, PT, RZ, -R9, RZ ;  /* 0x80000009ff0a7210 */ /* 0x004fca0007ffe0ff */
[----:B------:R-:W-:-:S04]  /*02d0*/  @!P6 IMAD.IADD R6, R6, 0x1, -R3 ;  /* 0x000000010606e824 */ /* 0x000fc800078e0a03 */
[----:B------:R-:W-:Y:S01]  /*02e0*/  IMAD.IADD R11, R6, 0x1, -R3 ;  /* 0x00000001060b7824 */ /* 0x000fe200078e0a03 */
[----:B------:R-:W-:-:S04]  /*02f0*/  ISETP.GT.U32.AND P0, PT, R3, R6, PT ;  /* 0x000000060300720c */ /* 0x000fc80003f04070 */
[----:B------:R-:W-:Y:S02]  /*0300*/  SEL R11, R11, R6, !P0 ;  /* 0x000000060b0b7207 */ /* 0x000fe40004000000 */
[----:B------:R-:W-:-:S03]  /*0310*/  ISETP.NE.AND P0, PT, R2, RZ, PT ;  /* 0x000000ff0200720c */ /* 0x000fc60003f05270 */
[----:B------:R-:W-:-:S05]  /*0320*/  @!P1 IMAD.MOV R11, RZ, RZ, -R11 ;  /* 0x000000ffff0b9224 */ /* 0x000fca00078e0a0b */
[----:B------:R-:W-:Y:S01]  /*0330*/  SEL R12, R24, R11, !P0 ;  /* 0x0000000b180c7207 */ /* 0x000fe20004000000 */
[----:B------:R-:W-:-:S03]  /*0340*/  IMAD R11, R10, R5, RZ ;  /* 0x000000050a0b7224 */ /* 0x000fc600078e02ff */
[----:B------:R-:W-:Y:S01]  /*0350*/  IABS R10, R12 ;  /* 0x0000000c000a7213 */ /* 0x000fe20000000000 */
[----:B------:R-:W-:-:S03]  /*0360*/  IMAD.HI.U32 R8, R9, R11, R8 ;  /* 0x0000000b09087227 */ /* 0x000fc600078e0008 */
[----:B------:R-:W-:Y:S01]  /*0370*/  MOV R9, R10 ;  /* 0x0000000a00097202 */ /* 0x000fe20000000f00 */
[----:B------:R-:W-:-:S04]  /*0380*/  IMAD.MOV.U32 R10, RZ, RZ, R13 ;  /* 0x000000ffff0a7224 */ /* 0x000fc800078e000d */
[----:B------:R-:W-:-:S04]  /*0390*/  IMAD.HI.U32 R8, R8, R9, RZ ;  /* 0x0000000908087227 */ /* 0x000fc800078e00ff */
[----:B------:R-:W-:-:S05]  /*03a0*/  IMAD R10, R8, R10, R9 ;  /* 0x0000000a080a7224 */ /* 0x000fca00078e0209 */
[----:B------:R-:W-:-:S13]  /*03b0*/  ISETP.GT.U32.AND P2, PT, R5, R10, PT ;  /* 0x0000000a0500720c */ /* 0x000fda0003f44070 */
[-C--:B------:R-:W-:Y:S01]  /*03c0*/  @!P2 IADD3 R10, PT, PT, R10, -R5.reuse, RZ ;  /* 0x800000050a0aa210 */ /* 0x080fe20007ffe0ff */
[----:B------:R-:W-:Y:S01]  /*03d0*/  @!P2 VIADD R8, R8, 0x1 ;  /* 0x000000010808a836 */ /* 0x000fe20000000000 */
[----:B------:R-:W-:Y:S02]  /*03e0*/  ISETP.NE.AND P2, PT, R7, RZ, PT ;  /* 0x000000ff0700720c */ /* 0x000fe40003f45270 */
[----:B------:R-:W-:Y:S02]  /*03f0*/  ISETP.GE.U32.AND P1, PT, R10, R5, PT ;  /* 0x000000050a00720c */ /* 0x000fe40003f26070 */
[----:B------:R-:W-:-:S04]  /*0400*/  LOP3.LUT R5, R12, R7, RZ, 0x3c, !PT ;  /* 0x000000070c057212 */ /* 0x000fc800078e3cff */
[----:B------:R-:W-:-:S07]  /*0410*/  ISETP.GE.AND P3, PT, R5, RZ, PT ;  /* 0x000000ff0500720c */ /* 0x000fce0003f66270 */
[----:B------:R-:W-:-:S05]  /*0420*/  @P1 IADD3 R8, PT, PT, R8, 0x1, RZ ;  /* 0x0000000108081810 */ /* 0x000fca0007ffe0ff */
[----:B------:R-:W-:-:S05]  /*0430*/  IMAD.MOV.U32 R5, RZ, RZ, R8 ;  /* 0x000000ffff057224 */ /* 0x000fca00078e0008 */
[----:B------:R-:W-:Y:S02]  /*0440*/  @!P3 IADD3 R5, PT, PT, -R5, RZ, RZ ;  /* 0x000000ff0505b210 */ /* 0x000fe40007ffe1ff */
[----:B------:R-:W-:-:S05]  /*0450*/  @!P2 LOP3.LUT R5, RZ, R7, RZ, 0x33, !PT ;  /* 0x00000007ff05a212 */ /* 0x000fca00078e33ff */
[----:B------:R-:W-:-:S04]  /*0460*/  IMAD.MOV R8, RZ, RZ, -R5 ;  /* 0x000000ffff087224 */ /* 0x000fc800078e0a05 */
[----:B------:R-:W-:Y:S01]  /*0470*/  IMAD R7, R7, R8, R12 ;  /* 0x0000000807077224 */ /* 0x000fe200078e020c */
[----:B-1----:R-:W-:Y:S06]  /*0480*/  BRA.U !UP0, `(.L_x_55) ;  /* 0x0000000908807547 */ /* 0x002fec000b800000 */
[----:B------:R-:W0:Y:S02]  /*0490*/  LDC R8, c[0x0][0x3b0] ;  /* 0x0000ec00ff087b82 */ /* 0x000e240000000800 */
[----:B0-----:R-:W-:-:S13]  /*04a0*/  ISETP.GE.AND P1, PT, R8, 0x1, PT ;  /* 0x000000010800780c */ /* 0x001fda0003f26270 */
[----:B------:R-:W-:Y:S05]  /*04b0*/  @!P1 BRA `(.L_x_55) ;  /* 0x0000000800749947 */ /* 0x000fea0003800000 */
[-C--:B------:R-:W-:Y:S01]  /*04c0*/  IABS R12, R0.reuse ;  /* 0x00000000000c7213 */ /* 0x080fe20000000000 */
[----:B------:R-:W0:Y:S01]  /*04d0*/  LDCU UR4, c[0x0][0x3b4] ;  /* 0x00007680ff0477ac */ /* 0x000e220008000800 */
[----:B------:R-:W-:Y:S02]  /*04e0*/  IABS R14, R7 ;  /* 0x00000007000e7213 */ /* 0x000fe40000000000 */
[----:B------:R-:W-:Y:S01]  /*04f0*/  CS2R R20, SRZ ;  /* 0x0000000000147805 */ /* 0x000fe2000001ff00 */
[----:B------:R-:W1:Y:S01]  /*0500*/  I2F.RP R9, R12 ;  /* 0x0000000c00097306 */ /* 0x000e620000209400 */
[----:B------:R-:W-:Y:S02]  /*0510*/  ISETP.GE.U32.AND P4, PT, R6, R3, PT ;  /* 0x000000030600720c */ /* 0x000fe40003f86070 */
[----:B------:R-:W-:Y:S02]  /*0520*/  LOP3.LUT R3, R7, R0, RZ, 0x3c, !PT ;  /* 0x0000000007037212 */ /* 0x000fe400078e3cff */
[----:B------:R-:W-:-:S02]  /*0530*/  @!P6 IADD3 R4, PT, PT, R4, 0x1, RZ ;  /* 0x000000010404e810 */ /* 0x000fc40007ffe0ff */
[----:B------:R-:W-:Y:S02]  /*0540*/  ISETP.GE.AND P6, PT, R3, RZ, PT ;  /* 0x000000ff0300720c */ /* 0x000fe40003fc6270 */
[----:B------:R-:W-:Y:S02]  /*0550*/  LOP3.LUT R2, R25, R2, RZ, 0x3c, !PT ;  /* 0x0000000219027212 */ /* 0x000fe400078e3cff */
[----:B------:R-:W-:Y:S02]  /*0560*/  ISETP.GE.AND P1, PT, R7, RZ, PT ;  /* 0x000000ff0700720c */ /* 0x000fe40003f26270 */
[----:B------:R-:W-:Y:S01]  /*0570*/  ISETP.GE.AND P2, PT, R2, RZ, PT ;  /* 0x000000ff0200720c */ /* 0x000fe20003f46270 */
[----:B-1----:R-:W1:Y:S01]  /*0580*/  MUFU.RCP R9, R9 ;  /* 0x0000000900097308 */ /* 0x002e620000001000 */
[----:B------:R-:W-:Y:S02]  /*0590*/  @P4 IADD3 R4, PT, PT, R4, 0x1, RZ ;  /* 0x0000000104044810 */ /* 0x000fe40007ffe0ff */
[----:B------:R-:W-:-:S09]  /*05a0*/  LOP3.LUT R3, R8, 0x7, RZ, 0xc0, !PT ;  /* 0x0000000708037812 */ /* 0x000fd200078ec0ff */
[----:B------:R-:W-:-:S04]  /*05b0*/  @!P2 IADD3 R4, PT, PT, -R4, RZ, RZ ;  /* 0x000000ff0404a210 */ /* 0x000fc80007ffe1ff */
[----:B------:R-:W-:Y:S02]  /*05c0*/  SEL R24, R24, R4, !P0 ;  /* 0x0000000418187207 */ /* 0x000fe40004000000 */
[----:B-1----:R-:W-:Y:S02]  /*05d0*/  IADD3 R10, PT, PT, R9, 0xffffffe, RZ ;  /* 0x0ffffffe090a7810 */ /* 0x002fe40007ffe0ff */
[----:B------:R-:W-:Y:S02]  /*05e0*/  LOP3.LUT R4, R8, 0x3, RZ, 0xc0, !PT ;  /* 0x0000000308047812 */ /* 0x000fe400078ec0ff */
[----:B------:R1:W2:Y:S02]  /*05f0*/  F2I.FTZ.U32.TRUNC.NTZ R11, R10 ;  /* 0x0000000a000b7305 */ /* 0x0002a4000021f000 */
[----:B-1----:R-:W-:Y:S02]  /*0600*/  HFMA2 R10, -RZ, RZ, 0, 0 ;  /* 0x00000000ff0a7431 */ /* 0x002fe400000001ff */
[----:B--2---:R-:W-:-:S04]  /*0610*/  IMAD.MOV R13, RZ, RZ, -R11 ;  /* 0x000000ffff0d7224 */ /* 0x004fc800078e0a0b */
[----:B------:R-:W-:-:S04]  /*0620*/  IMAD R13, R13, R12, RZ ;  /* 0x0000000c0d0d7224 */ /* 0x000fc800078e02ff */
[----:B------:R-:W-:-:S04]  /*0630*/  IMAD.HI.U32 R11, R11, R13, R10 ;  /* 0x0000000d0b0b7227 */ /* 0x000fc800078e000a */
[----:B------:R-:W-:-:S04]  /*0640*/  IMAD.MOV.U32 R13, RZ, RZ, R14 ;  /* 0x000000ffff0d7224 */ /* 0x000fc800078e000e */
[----:B------:R-:W-:-:S05]  /*0650*/  IMAD.HI.U32 R11, R11, R13, RZ ;  /* 0x0000000d0b0b7227 */ /* 0x000fca00078e00ff */
[----:B------:R-:W-:-:S05]  /*0660*/  IADD3 R9, PT, PT, -R11, RZ, RZ ;  /* 0x000000ff0b097210 */ /* 0x000fca0007ffe1ff */
[----:B------:R-:W-:-:S05]  /*0670*/  IMAD R9, R12, R9, R13 ;  /* 0x000000090c097224 */ /* 0x000fca00078e020d */
[----:B------:R-:W-:-:S13]  /*0680*/  ISETP.GT.U32.AND P5, PT, R12, R9, PT ;  /* 0x000000090c00720c */ /* 0x000fda0003fa4070 */
[----:B------:R-:W-:Y:S02]  /*0690*/  @!P5 IMAD.IADD R9, R9, 0x1, -R12 ;  /* 0x000000010909d824 */ /* 0x000fe400078e0a0c */
[----:B------:R-:W-:-:S03]  /*06a0*/  @!P5 VIADD R11, R11, 0x1 ;  /* 0x000000010b0bd836 */ /* 0x000fc60000000000 */
[CC--:B------:R-:W-:Y:S02]  /*06b0*/  ISETP.GE.U32.AND P3, PT, R9.reuse, R12.reuse, PT ;  /* 0x0000000c0900720c */ /* 0x0c0fe40003f66070 */
[----:B------:R-:W-:Y:S02]  /*06c0*/  ISETP.GT.U32.AND P5, PT, R12, R9, PT ;  /* 0x000000090c00720c */ /* 0x000fe40003fa4070 */
[----:B------:R-:W-:-:S04]  /*06d0*/  IADD3 R2, PT, PT, R9, -R12, RZ ;  /* 0x8000000c09027210 */ /* 0x000fc80007ffe0ff */
[----:B------:R-:W-:-:S05]  /*06e0*/  SEL R7, R2, R9, !P5 ;  /* 0x0000000902077207 */ /* 0x000fca0006800000 */
[----:B------:R-:W-:Y:S01]  /*06f0*/  @P3 VIADD R11, R11, 0x1 ;  /* 0x000000010b0b3836 */ /* 0x000fe20000000000 */
[----:B------:R-:W-:Y:S01]  /*0700*/  ISETP.NE.AND P3, PT, R0, RZ, PT ;  /* 0x000000ff0000720c */ /* 0x000fe20003f65270 */
[----:B------:R-:W-:Y:S01]  /*0710*/  @!P1 IMAD.MOV R7, RZ, RZ, -R7 ;  /* 0x000000ffff079224 */ /* 0x000fe200078e0a07 */
[----:B------:R-:W-:Y:S01]  /*0720*/  LOP3.LUT R0, RZ, R0, RZ, 0x33, !PT ;  /* 0x00000000ff007212 */ /* 0x000fe200078e33ff */
[----:B------:R-:W-:-:S03]  /*0730*/  @!P6 IMAD.MOV R11, RZ, RZ, -R11 ;  /* 0x000000ffff0be224 */ /* 0x000fc600078e0a0b */
[C---:B------:R-:W-:Y:S02]  /*0740*/  SEL R7, R0.reuse, R7, !P3 ;  /* 0x0000000700077207 */ /* 0x040fe40005800000 */
[----:B------:R-:W-:-:S05]  /*0750*/  SEL R6, R0, R11, !P3 ;  /* 0x0000000b00067207 */ /* 0x000fca0005800000 */
[----:B0-----:R-:W-:Y:S01]  /*0760*/  IMAD R6, R5, UR4, R6 ;  /* 0x0000000405067c24 */ /* 0x001fe2000f8e0206 */
[----:B------:R-:W-:Y:S01]  /*0770*/  LOP3.LUT R5, R8, 0x7ffffff8, RZ, 0xc0, !PT ;  /* 0x7ffffff808057812 */ /* 0x000fe200078ec0ff */
[----:B------:R-:W-:-:S03]  /*0780*/  UMOV UR4, URZ ;  /* 0x000000ff00047c82 */ /* 0x000fc60008000000 */
[----:B------:R-:W-:-:S07]  /*0790*/  IADD3 R2, PT, PT, -R5, RZ, RZ ;  /* 0x000000ff05027210 */ /* 0x000fce0007ffe1ff */
.L_x_60:
[----:B------:R-:W0:Y:S08]  /*07a0*/  LDC R0, c[0x0][0x3b0] ;  /* 0x0000ec00ff007b82 */ /* 0x000e300000000800 */
[----:B------:R-:W1:Y:S08]  /*07b0*/  LDC.64 R8, c[0x0][0x3b8] ;  /* 0x0000ee00ff087b82 */ /* 0x000e700000000a00 */
[----:B------:R-:W2:Y:S01]  /*07c0*/  LDC R11, c[0x0][0x3ac] ;  /* 0x0000eb00ff0b7b82 */ /* 0x000ea20000000800 */
[----:B0-----:R-:W-:Y:S01]  /*07d0*/  ISETP.GE.U32.AND P1, PT, R0, 0x8, PT ;  /* 0x000000080000780c */ /* 0x001fe20003f26070 */
[----:B-1----:R-:W-:-:S04]  /*07e0*/  IMAD R26, R9, UR4, R6 ;  /* 0x00000004091a7c24 */ /* 0x002fc8000f8e0206 */
[----:B------:R-:W-:Y:S02]  /*07f0*/  IMAD R26, R26, R8, R7 ;  /* 0x000000081a1a7224 */ /* 0x000fe400078e0207 */
[----:B------:R-:W-:Y:S02]  /*0800*/  IMAD.MOV.U32 R8, RZ, RZ, RZ ;  /* 0x000000ffff087224 */ /* 0x000fe400078e00ff */
[----:B--2---:R-:W-:Y:S01]  /*0810*/  IMAD R27, R24, R11, UR4 ;  /* 0x00000004181b7e24 */ /* 0x004fe2000f8e020b */
[----:B------:R-:W-:-:S03]  /*0820*/  UIADD3 UR4, UPT, UPT, UR4, 0x1, URZ ;  /* 0x0000000104047890 */ /* 0x000fc6000fffe0ff */
[----:B------:R-:W-:-:S03]  /*0830*/  IMAD R27, R27, R0, RZ ;  /* 0x000000001b1b7224 */ /* 0x000fc600078e02ff */
[----:B------:R-:W-:Y:S01]  /*0840*/  ISETP.NE.AND P0, PT, R11, UR4, PT ;  /* 0x000000040b007c0c */ /* 0x000fe2000bf05270 */
[----:B------:R-:W-:-:S12]  /*0850*/  @!P1 BRA `(.L_x_56) ;  /* 0x0000000000b09947 */ /* 0x000fd80003800000 */
[----:B------:R-:W-:Y:S01]  /*0860*/  MOV R8, R27 ;  /* 0x0000001b00087202 */ /* 0x000fe20000000f00 */
[----:B------:R-:W-:Y:S01]  /*0870*/  IMAD.MOV.U32 R28, RZ, RZ, R26 ;  /* 0x000000ffff1c7224 */ /* 0x000fe200078e001a */
[----:B------:R-:W-:-:S07]  /*0880*/  MOV R29, R2 ;  /* 0x00000002001d7202 */ /* 0x000fce0000000f00 */
.L_x_57:
[----:B------:R-:W0:Y:S08]  /*0890*/  LDC.64 R10, c[0x0][0x390] ;  /* 0x0000e400ff0a7b82 */ /* 0x000e300000000a00 */
[----:B------:R-:W1:Y:S01]  /*08a0*/  LDC.64 R12, c[0x0][0x398] ;  /* 0x0000e600ff0c7b82 */ /* 0x000e620000000a00 */
[----:B0-----:R-:W-:-:S05]  /*08b0*/  IMAD.WIDE R10, R8, 0x8, R10 ;  /* 0x00000008080a7825 */ /* 0x001fca00078e020a */
[----:B------:R-:W2:Y:S01]  /*08c0*/  LDG.E.64 R18, desc[UR6][R10.64] ;  /* 0x000000060a127981 */ /* 0x000ea2000c1e1b00 */
[----:B-1----:R-:W-:-:S05]  /*08d0*/  IMAD.WIDE R12, R28, 0x8, R12 ;  /* 0x000000081c0c7825 */ /* 0x002fca00078e020c */
[----:B------:R-:W2:Y:S01]  /*08e0*/  LDG.E.64 R16, desc[UR6][R12.64] ;  /* 0x000000060c107981 */ /* 0x000ea2000c1e1b00 */
[----:B------:R-:W-:-:S05]  /*08f0*/  IMAD.WIDE R14, R9, 0x8, R12 ;  /* 0x00000008090e7825 */ /* 0x000fca00078e020c */
[----:B------:R-:W3:Y:S04]  /*0900*/  LDG.E.64 R22, desc[UR6][R14.64] ;  /* 0x000000060e167981 */ /* 0x000ee8000c1e1b00 */
[----:B------:R-:W3:Y:S01]  /*0910*/  LDG.E.64 R12, desc[UR6][R10.64+0x8] ;  /* 0x000008060a0c7981 */ /* 0x000ee2000c1e1b00 */
[----:B--2---:R-:W-:Y:S01]  /*0920*/  DFMA R18, R18, R16, R20 ;  /* 0x000000101212722b */ /* 0x004fe20000000014 */
[----:B------:R-:W-:Y:S02]  /*0930*/  IMAD.WIDE R16, R9, 0x8, R14 ;  /* 0x0000000809107825 */ /* 0x000fe400078e020e */
[----:B------:R-:W2:Y:S04]  /*0940*/  LDG.E.64 R20, desc[UR6][R10.64+0x10] ;  /* 0x000010060a147981 */ /* 0x000ea8000c1e1b00 */
[----:B------:R-:W4:Y:S01]  /*0950*/  LDG.E.64 R14, desc[UR6][R10.64+0x18] ;  /* 0x000018060a0e7981 */ /* 0x000f22000c1e1b00 */
[----:B---3--:R-:W-:-:S03]  /*0960*/  DFMA R22, R12, R22, R18 ;  /* 0x000000160c16722b */ /* 0x008fc60000000012 */
[----:B------:R0:W2:Y:S02]  /*0970*/  LDG.E.64 R18, desc[UR6][R16.64] ;  /* 0x0000000610127981 */ /* 0x0000a4000c1e1b00 */
[----:B0-----:R-:W-:-:S05]  /*0980*/  IMAD.WIDE R16, R9, 0x8, R16 ;  /* 0x0000000809107825 */ /* 0x001fca00078e0210 */
[----:B------:R-:W4:Y:S01]  /*0990*/  LDG.E.64 R12, desc[UR6][R16.64] ;  /* 0x00000006100c7981 */ /* 0x000f22000c1e1b00 */
[----:B--2---:R-:W-:Y:S01]  /*09a0*/  DFMA R20, R20, R18, R22 ;  /* 0x000000121414722b */ /* 0x004fe20000000016 */
[----:B------:R-:W-:-:S05]  /*09b0*/  IMAD.WIDE R18, R9, 0x8, R16 ;  /* 0x0000000809127825 */ /* 0x000fca00078e0210 */
[----:B------:R0:W2:Y:S02]  /*09c0*/  LDG.E.64 R16, desc[UR6][R18.64] ;  /* 0x0000000612107981 */ /* 0x0000a4000c1e1b00 */
[----:B----4-:R-:W-:Y:S02]  /*09d0*/  DFMA R12, R14, R12, R20 ;  /* 0x0000000c0e0c722b */ /* 0x010fe40000000014 */
[----:B------:R-:W2:Y:S01]  /*09e0*/  LDG.E.64 R14, desc[UR6][R10.64+0x20] ;  /* 0x000020060a0e7981 */ /* 0x000ea2000c1e1b00 */
[----:B0-----:R-:W-:-:S03]  /*09f0*/  IMAD.WIDE R18, R9, 0x8, R18 ;  /* 0x0000000809127825 */ /* 0x001fc600078e0212 */
[----:B------:R-:W3:Y:S04]  /*0a00*/  LDG.E.64 R20, desc[UR6][R10.64+0x28] ;  /* 0x000028060a147981 */ /* 0x000ee8000c1e1b00 */
[----:B------:R-:W3:Y:S01]  /*0a10*/  LDG.E.64 R22, desc[UR6][R18.64] ;  /* 0x0000000612167981 */ /* 0x000ee2000c1e1b00 */
[----:B--2---:R-:W-:Y:S01]  /*0a20*/  DFMA R12, R14, R16, R12 ;  /* 0x000000100e0c722b */ /* 0x004fe2000000000c */
[----:B------:R-:W-:Y:S02]  /*0a30*/  IMAD.WIDE R14, R9, 0x8, R18 ;  /* 0x00000008090e7825 */ /* 0x000fe400078e0212 */
[----:B------:R-:W2:Y:S05]  /*0a40*/  LDG.E.64 R16, desc[UR6][R10.64+0x30] ;  /* 0x000030060a107981 */ /* 0x000eaa000c1e1b00 */
[----:B---3--:R-:W-:-:S02]  /*0a50*/  DFMA R20, R20, R22, R12 ;  /* 0x000000161414722b */ /* 0x008fc4000000000c */
[----:B------:R-:W2:Y:S01]  /*0a60*/  LDG.E.64 R12, desc[UR6][R14.64] ;  /* 0x000000060e0c7981 */ /* 0x000ea2000c1e1b00 */
[----:B------:R-:W-:-:S06]  /*0a70*/  IMAD.WIDE R22, R9, 0x8, R14 ;  /* 0x0000000809167825 */ /* 0x000fcc00078e020e */
[----:B------:R-:W3:Y:S04]  /*0a80*/  LDG.E.64 R22, desc[UR6][R22.64] ;  /* 0x0000000616167981 */ /* 0x000ee8000c1e1b00 */
[----:B------:R-:W3:Y:S01]  /*0a90*/  LDG.E.64 R14, desc[UR6][R10.64+0x38] ;  /* 0x000038060a0e7981 */ /* 0x000ee2000c1e1b00 */
[----:B------:R-:W-:-:S05]  /*0aa0*/  VIADD R29, R29, 0x8 ;  /* 0x000000081d1d7836 */ /* 0x000fca0000000000 */
[----:B------:R-:W-:Y:S01]  /*0ab0*/  ISETP.NE.AND P1, PT, R29, RZ, PT ;  /* 0x000000ff1d00720c */ /* 0x000fe20003f25270 */
[----:B------:R-:W-:Y:S01]  /*0ac0*/  IMAD R28, R9, 0x8, R28 ;  /* 0x00000008091c7824 */ /* 0x000fe200078e021c */
[----:B------:R-:W-:Y:S01]  /*0ad0*/  IADD3 R8, PT, PT, R8, 0x8, RZ ;  /* 0x0000000808087810 */ /* 0x000fe20007ffe0ff */
[----:B--2---:R-:W-:-:S08]  /*0ae0*/  DFMA R20, R16, R12, R20 ;  /* 0x0000000c1014722b */ /* 0x004fd00000000014 */
[----:B---3--:R-:W-:Y:S02]  /*0af0*/  DFMA R20, R14, R22, R20 ;  /* 0x000000160e14722b */ /* 0x008fe40000000014 */
[----:B------:R-:W-:Y:S09]  /*0b00*/  @P1 BRA `(.L_x_57) ;  /* 0xfffffffc00601947 */ /* 0x000ff2000383ffff */
[----:B------:R-:W-:-:S07]  /*0b10*/  MOV R8, R5 ;  /* 0x0000000500087202 */ /* 0x000fce0000000f00 */
.L_x_56:
[----:B------:R-:W-:-:S13]  /*0b20*/  ISETP.NE.AND P1, PT, R3, RZ, PT ;  /* 0x000000ff0300720c */ /* 0x000fda0003f25270 */
[----:B------:R-:W-:Y:S05]  /*0b30*/  @!P1 BRA `(.L_x_58) ;  /* 0x0000000000d09947 */ /* 0x000fea0003800000 */
[----:B------:R-:W-:Y:S01]  /*0b40*/  VIADD R10, R3, 0xffffffff ;  /* 0xffffffff030a7836 */ /* 0x000fe20000000000 */
[----:B------:R-:W-:-:S04]  /*0b50*/  ISETP.NE.AND P2, PT, R4, RZ, PT ;  /* 0x000000ff0400720c */ /* 0x000fc80003f45270 */
[----:B------:R-:W-:-:S13]  /*0b60*/  ISETP.GE.U32.AND P1, PT, R10, 0x3, PT ;  /* 0x000000030a00780c */ /* 0x000fda0003f26070 */
[----:B------:R-:W-:Y:S05]  /*0b70*/  @!P1 BRA `(.L_x_59) ;  /* 0x0000000000589947 */ /* 0x000fea0003800000 */
[----:B------:R-:W0:Y:S01]  /*0b80*/  LDC.64 R22, c[0x0][0x390] ;  /* 0x0000e400ff167b82 */ /* 0x000e220000000a00 */
[----:B------:R-:W-:Y:S01]  /*0b90*/  IADD3 R11, PT, PT, R27, R8, RZ ;  /* 0x000000081b0b7210 */ /* 0x000fe20007ffe0ff */
[----:B------:R-:W-:-:S06]  /*0ba0*/  IMAD R15, R8, R9, R26 ;  /* 0x00000009080f7224 */ /* 0x000fcc00078e021a */
[----:B------:R-:W1:Y:S01]  /*0bb0*/  LDC.64 R12, c[0x0][0x398] ;  /* 0x0000e600ff0c7b82 */ /* 0x000e620000000a00 */
[----:B0-----:R-:W-:-:S05]  /*0bc0*/  IMAD.WIDE R22, R11, 0x8, R22 ;  /* 0x000000080b167825 */ /* 0x001fca00078e0216 */
[----:B------:R-:W2:Y:S01]  /*0bd0*/  LDG.E.64 R18, desc[UR6][R22.64] ;  /* 0x0000000616127981 */ /* 0x000ea2000c1e1b00 */
[----:B-1----:R-:W-:-:S03]  /*0be0*/  IMAD.WIDE R12, R15, 0x8, R12 ;  /* 0x000000080f0c7825 */ /* 0x002fc600078e020c */
[----:B------:R-:W3:Y:S04]  /*0bf0*/  LDG.E.64 R14, desc[UR6][R22.64+0x8] ;  /* 0x00000806160e7981 */ /* 0x000ee8000c1e1b00 */
[----:B------:R0:W2:Y:S02]  /*0c00*/  LDG.E.64 R16, desc[UR6][R12.64] ;  /* 0x000000060c107981 */ /* 0x0000a4000c1e1b00 */
[----:B0-----:R-:W-:-:S05]  /*0c10*/  IMAD.WIDE R12, R9, 0x8, R12 ;  /* 0x00000008090c7825 */ /* 0x001fca00078e020c */
[----:B------:R-:W3:Y:S01]  /*0c20*/  LDG.E.64 R10, desc[UR6][R12.64] ;  /* 0x000000060c0a7981 */ /* 0x000ee2000c1e1b00 */
[----:B--2---:R-:W-:Y:S01]  /*0c30*/  DFMA R16, R18, R16, R20 ;  /* 0x000000101210722b */ /* 0x004fe20000000014 */
[C---:B------:R-:W-:Y:S02]  /*0c40*/  IMAD.WIDE R18, R9.reuse, 0x8, R12 ;  /* 0x0000000809127825 */ /* 0x040fe400078e020c */
[----:B------:R-:W2:Y:S02]  /*0c50*/  LDG.E.64 R20, desc[UR6][R22.64+0x18] ;  /* 0x0000180616147981 */ /* 0x000ea4000c1e1b00 */
[----:B------:R-:W-:-:S06]  /*0c60*/  IMAD.WIDE R28, R9, 0x8, R18 ;  /* 0x00000008091c7825 */ /* 0x000fcc00078e0212 */
[----:B------:R-:W2:Y:S01]  /*0c70*/  LDG.E.64 R28, desc[UR6][R28.64] ;  /* 0x000000061c1c7981 */ /* 0x000ea2000c1e1b00 */
[----:B---3--:R-:W-:-:S03]  /*0c80*/  DFMA R16, R14, R10, R16 ;  /* 0x0000000a0e10722b */ /* 0x008fc60000000010 */
[----:B------:R-:W3:Y:S04]  /*0c90*/  LDG.E.64 R14, desc[UR6][R22.64+0x10] ;  /* 0x00001006160e7981 */ /* 0x000ee8000c1e1b00 */
[----:B------:R-:W3:Y:S01]  /*0ca0*/  LDG.E.64 R10, desc[UR6][R18.64] ;  /* 0x00000006120a7981 */ /* 0x000ee2000c1e1b00 */
[----:B------:R-:W-:Y:S01]  /*0cb0*/  VIADD R8, R8, 0x4 ;  /* 0x0000000408087836 */ /* 0x000fe20000000000 */
[----:B---3--:R-:W-:-:S08]  /*0cc0*/  DFMA R10, R14, R10, R16 ;  /* 0x0000000a0e0a722b */ /* 0x008fd00000000010 */
[----:B--2---:R-:W-:-:S11]  /*0cd0*/  DFMA R20, R20, R28, R10 ;  /* 0x0000001c1414722b */ /* 0x004fd6000000000a */
.L_x_59:
[----:B------:R-:W-:Y:S05]  /*0ce0*/  @!P2 BRA `(.L_x_58) ;  /* 0x000000000064a947 */ /* 0x000fea0003800000 */
[----:B------:R-:W0:Y:S01]  /*0cf0*/  LDC.64 R22, c[0x0][0x390] ;  /* 0x0000e400ff167b82 */ /* 0x000e220000000a00 */
[----:B------:R-:W-:Y:S02]  /*0d00*/  ISETP.NE.AND P1, PT, R4, 0x1, PT ;  /* 0x000000010400780c */ /* 0x000fe40003f25270 */
[----:B------:R-:W-:-:S05]  /*0d10*/  LOP3.LUT P2, RZ, R0, 0x1, RZ, 0xc0, !PT ;  /* 0x0000000100ff7812 */ /* 0x000fca000784c0ff */
[----:B------:R-:W1:Y:S06]  /*0d20*/  LDC.64 R28, c[0x0][0x398] ;  /* 0x0000e600ff1c7b82 */ /* 0x000e6c0000000a00 */
[----:B------:R-:W-:Y:S01]  /*0d30*/  @P1 IADD3 R15, PT, PT, R27, R8, RZ ;  /* 0x000000081b0f1210 */ /* 0x000fe20007ffe0ff */
[C---:B------:R-:W-:Y:S01]  /*0d40*/  @P1 IMAD R17, R8.reuse, R9, R26 ;  /* 0x0000000908111224 */ /* 0x040fe200078e021a */
[----:B------:R-:W2:Y:S01]  /*0d50*/  LDC.64 R12, c[0x0][0x390] ;  /* 0x0000e400ff0c7b82 */ /* 0x000ea20000000a00 */
[----:B------:R-:W-:-:S07]  /*0d60*/  @P1 VIADD R8, R8, 0x2 ;  /* 0x0000000208081836 */ /* 0x000fce0000000000 */
[----:B------:R-:W3:Y:S01]  /*0d70*/  LDC.64 R10, c[0x0][0x398] ;  /* 0x0000e600ff0a7b82 */ /* 0x000ee20000000a00 */
[----:B0-----:R-:W-:-:S05]  /*0d80*/  @P1 IMAD.WIDE R22, R15, 0x8, R22 ;  /* 0x000000080f161825 */ /* 0x001fca00078e0216 */
[----:B------:R-:W4:Y:S01]  /*0d90*/  @P1 LDG.E.64 R18, desc[UR6][R22.64] ;  /* 0x0000000616121981 */ /* 0x000f22000c1e1b00 */
[----:B-1----:R-:W-:-:S05]  /*0da0*/  @P1 IMAD.WIDE R28, R17, 0x8, R28 ;  /* 0x00000008111c1825 */ /* 0x002fca00078e021c */
[----:B------:R-:W4:Y:S01]  /*0db0*/  @P1 LDG.E.64 R16, desc[UR6][R28.64] ;  /* 0x000000061c101981 */ /* 0x000f22000c1e1b00 */
[----:B------:R-:W-:Y:S01]  /*0dc0*/  @P1 IMAD.WIDE R14, R9, 0x8, R28 ;  /* 0x00000008090e1825 */ /* 0x000fe200078e021c */
[----:B------:R-:W-:-:S03]  /*0dd0*/  @P2 IADD3 R27, PT, PT, R27, R8, RZ ;  /* 0x000000081b1b2210 */ /* 0x000fc60007ffe0ff */
[----:B------:R-:W-:Y:S02]  /*0de0*/  @P2 IMAD R26, R8, R9, R26 ;  /* 0x00000009081a2224 */ /* 0x000fe400078e021a */
[----:B------:R-:W5:Y:S01]  /*0df0*/  @P1 LDG.E.64 R8, desc[UR6][R22.64+0x8] ;  /* 0x0000080616081981 */ /* 0x000f62000c1e1b00 */
[----:B--2---:R-:W-:-:S03]  /*0e00*/  @P2 IMAD.WIDE R12, R27, 0x8, R12 ;  /* 0x000000081b0c2825 */ /* 0x004fc600078e020c */
[----:B------:R-:W5:Y:S01]  /*0e10*/  @P1 LDG.E.64 R14, desc[UR6][R14.64] ;  /* 0x000000060e0e1981 */ /* 0x000f62000c1e1b00 */
[----:B---3--:R-:W-:-:S03]  /*0e20*/  @P2 IMAD.WIDE R10, R26, 0x8, R10 ;  /* 0x000000081a0a2825 */ /* 0x008fc600078e020a */
[----:B------:R-:W2:Y:S04]  /*0e30*/  @P2 LDG.E.64 R12, desc[UR6][R12.64] ;  /* 0x000000060c0c2981 */ /* 0x000ea8000c1e1b00 */
[----:B------:R-:W2:Y:S01]  /*0e40*/  @P2 LDG.E.64 R10, desc[UR6][R10.64] ;  /* 0x000000060a0a2981 */ /* 0x000ea2000c1e1b00 */
[----:B----4-:R-:W-:-:S08]  /*0e50*/  @P1 DFMA R16, R18, R16, R20 ;  /* 0x000000101210122b */ /* 0x010fd00000000014 */
[----:B-----5:R-:W-:-:S08]  /*0e60*/  @P1 DFMA R20, R8, R14, R16 ;  /* 0x0000000e0814122b */ /* 0x020fd00000000010 */
[----:B--2---:R-:W-:-:S11]  /*0e70*/  @P2 DFMA R20, R12, R10, R20 ;  /* 0x0000000a0c14222b */ /* 0x004fd60000000014 */
.L_x_58:
[----:B------:R-:W-:Y:S05]  /*0e80*/  @P0 BRA `(.L_x_60) ;  /* 0xfffffff800440947 */ /* 0x000fea000383ffff */
.L_x_55:
[----:B------:R-:W0:Y:S02]  /*0e90*/  LDC.64 R2, c[0x0][0x380] ;  /* 0x0000e000ff027b82 */ /* 0x000e240000000a00 */
[----:B0-----:R-:W-:-:S05]  /*0ea0*/  IMAD.WIDE R2, R25, 0x8, R2 ;  /* 0x0000000819027825 */ /* 0x001fca00078e0202 */
[----:B------:R-:W-:Y:S01]  /*0eb0*/  STG.E.64 desc[UR6][R2.64], R20 ;  /* 0x0000001402007986 */ /* 0x000fe2000c101b06 */
[----:B------:R-:W-:Y:S05]  /*0ec0*/  EXIT ;  /* 0x000000000000794d */ /* 0x000fea0003800000 */
.L_x_61:
        /* <DEDUP_REMOVED lines=11> */
.L_x_134:


//--------------------- .text._Z18PoolBackwardKernelPdPKdPKiS3_iiiiii --------------------------
	.section	.text._Z18PoolBackwardKernelPdPKdPKiS3_iiiiii,"ax",@progbits
	.align	128
        .global         _Z18PoolBackwardKernelPdPKdPKiS3_iiiiii
        .type           _Z18PoolBackwardKernelPdPKdPKiS3_iiiiii,@function
        .size           _Z18PoolBackwardKernelPdPKdPKiS3_iiiiii,(.L_x_135 - _Z18PoolBackwardKernelPdPKdPKiS3_iiiiii)
        .other          _Z18PoolBackwardKernelPdPKdPKiS3_iiiiii,@"STO_CUDA_ENTRY STV_DEFAULT"
_Z18PoolBackwardKernelPdPKdPKiS3_iiiiii:
.text._Z18PoolBackwardKernelPdPKdPKiS3_iiiiii:
        /* <DEDUP_REMOVED lines=12> */
[----:B------:R-:W-:Y:S01]  /*00c0*/  IMAD R4, R0, UR6, RZ ;  /* 0x0000000600047c24 */ /* 0x000fe2000f8e02ff */
[----:B------:R-:W-:Y:S01]  /*00d0*/  IABS R9, R3 ;  /* 0x0000000300097213 */ /* 0x000fe20000000000 */
[----:B------:R-:W0:Y:S01]  /*00e0*/  LDCU.64 UR4, c[0x0][0x358] ;  /* 0x00006b00ff0477ac */ /* 0x000e220008000a00 */
[----:B------:R-:W-:Y:S02]  /*00f0*/  IABS R11, R0 ;  /* 0x00000000000b7213 */ /* 0x000fe40000000000 */
[-C--:B------:R-:W-:Y:S01]  /*0100*/  IABS R8, R4.reuse ;  /* 0x0000000400087213 */ /* 0x080fe20000000000 */
[----:B------:R-:W1:Y:S01]  /*0110*/  LDCU UR7, c[0x0][0x3a4] ;  /* 0x00007480ff0777ac */ /* 0x000e620008000800 */
[----:B------:R-:W-:Y:S02]  /*0120*/  IABS R10, R4 ;  /* 0x00000004000a7213 */ /* 0x000fe40000000000 */
[----:B------:R-:W2:Y:S01]  /*0130*/  I2F.RP R2, R8 ;  /* 0x0000000800027306 */ /* 0x000ea20000209400 */
[----:B------:R-:W3:Y:S07]  /*0140*/  LDCU UR8, c[0x0][0x3a8] ;  /* 0x00007500ff0877ac */ /* 0x000eee0008000800 */
[----:B--2---:R-:W2:Y:S02]  /*0150*/  MUFU.RCP R2, R2 ;  /* 0x0000000200027308 */ /* 0x004ea40000001000 */
[----:B--2---:R-:W-:-:S06]  /*0160*/  IADD3 R6, PT, PT, R2, 0xffffffe, RZ ;  /* 0x0ffffffe02067810 */ /* 0x004fcc0007ffe0ff */
[----:B------:R2:W4:Y:S02]  /*0170*/  F2I.FTZ.U32.TRUNC.NTZ R7, R6 ;  /* 0x0000000600077305 */ /* 0x000524000021f000 */
[----:B--2---:R-:W-:Y:S02]  /*0180*/  HFMA2 R6, -RZ, RZ, 0, 0 ;  /* 0x00000000ff067431 */ /* 0x004fe400000001ff */
[----:B----4-:R-:W-:-:S04]  /*0190*/  IMAD.MOV R5, RZ, RZ, -R7 ;  /* 0x000000ffff057224 */ /* 0x010fc800078e0a07 */
[----:B------:R-:W-:-:S04]  /*01a0*/  IMAD R5, R5, R8, RZ ;  /* 0x0000000805057224 */ /* 0x000fc800078e02ff */
[----:B------:R-:W-:-:S04]  /*01b0*/  IMAD.HI.U32 R7, R7, R5, R6 ;  /* 0x0000000507077227 */ /* 0x000fc800078e0006 */
[----:B------:R-:W-:Y:S01]  /*01c0*/  IMAD.MOV.U32 R5, RZ, RZ, R9 ;  /* 0x000000ffff057224 */ /* 0x000fe200078e0009 */
[----:B------:R-:W-:Y:S01]  /*01d0*/  IADD3 R9, PT, PT, RZ, -R10, RZ ;  /* 0x8000000aff097210 */ /* 0x000fe20007ffe0ff */
[----:B------:R-:W-:Y:S02]  /*01e0*/  IMAD.MOV.U32 R10, RZ, RZ, R11 ;  /* 0x000000ffff0a7224 */ /* 0x000fe400078e000b */
[----:B------:R-:W-:Y:S02]  /*01f0*/  IMAD.HI.U32 R2, R7, R5, RZ ;  /* 0x0000000507027227 */ /* 0x000fe400078e00ff */
[----:B------:R-:W2:Y:S02]  /*0200*/  I2F.RP R6, R10 ;  /* 0x0000000a00067306 */ /* 0x000ea40000209400 */
[----:B------:R-:W-:-:S05]  /*0210*/  IMAD R5, R2, R9, R5 ;  /* 0x0000000902057224 */ /* 0x000fca00078e0205 */
[----:B------:R-:W-:Y:S01]  /*0220*/  ISETP.GT.U32.AND P2, PT, R8, R5, PT ;  /* 0x000000050800720c */ /* 0x000fe20003f44070 */
[----:B--2---:R-:W2:-:S12]  /*0230*/  MUFU.RCP R6, R6 ;  /* 0x0000000600067308 */ /* 0x004e980000001000 */
[-C--:B------:R-:W-:Y:S02]  /*0240*/  @!P2 IADD3 R5, PT, PT, R5, -R8.reuse, RZ ;  /* 0x800000080505a210 */ /* 0x080fe40007ffe0ff */
[----:B------:R-:W-:Y:S02]  /*0250*/  @!P2 IADD3 R2, PT, PT, R2, 0x1, RZ ;  /* 0x000000010202a810 */ /* 0x000fe40007ffe0ff */
[----:B------:R-:W-:Y:S02]  /*0260*/  ISETP.GE.U32.AND P0, PT, R5, R8, PT ;  /* 0x000000080500720c */ /* 0x000fe40003f06070 */
[----:B------:R-:W-:Y:S02]  /*0270*/  LOP3.LUT R5, R3, R4, RZ, 0x3c, !PT ;  /* 0x0000000403057212 */ /* 0x000fe400078e3cff */
[----:B------:R-:W-:Y:S02]  /*0280*/  ISETP.NE.AND P2, PT, R4, RZ, PT ;  /* 0x000000ff0400720c */ /* 0x000fe40003f45270 */
[----:B------:R-:W-:Y:S01]  /*0290*/  ISETP.GE.AND P1, PT, R5, RZ, PT ;  /* 0x000000ff0500720c */ /* 0x000fe20003f26270 */
[----:B--2---:R-:W-:-:S06]  /*02a0*/  VIADD R5, R6, 0xffffffe ;  /* 0x0ffffffe06057836 */ /* 0x004fcc0000000000 */
[----:B------:R-:W-:Y:S01]  /*02b0*/  @P0 VIADD R2, R2, 0x1 ;  /* 0x0000000102020836 */ /* 0x000fe20000000000 */
[----:B------:R-:W2:Y:S05]  /*02c0*/  F2I.FTZ.U32.TRUNC.NTZ R5, R5 ;  /* 0x0000000500057305 */ /* 0x000eaa000021f000 */
[----:B------:R-:W-:Y:S02]  /*02d0*/  @!P1 IADD3 R2, PT, PT, -R2, RZ, RZ ;  /* 0x000000ff02029210 */ /* 0x000fe40007ffe1ff */
[----:B------:R-:W-:-:S04]  /*02e0*/  @!P2 LOP3.LUT R2, RZ, R4, RZ, 0x33, !PT ;  /* 0x00000004ff02a212 */ /* 0x000fc800078e33ff */
[----:B------:R-:W-:Y:S01]  /*02f0*/  IADD3 R6, PT, PT, -R2, RZ, RZ ;  /* 0x000000ff02067210 */ /* 0x000fe20007ffe1ff */
[----:B--2---:R-:W-:-:S04]  /*0300*/  IMAD.MOV R7, RZ, RZ, -R5 ;  /* 0x000000ffff077224 */ /* 0x004fc800078e0a05 */
[----:B------:R-:W-:Y:S02]  /*0310*/  IMAD R9, R4, R6, R3 ;  /* 0x0000000604097224 */ /* 0x000fe400078e0203 */
[----:B------:R-:W-:Y:S02]  /*0320*/  IMAD R3, R7, R10, RZ ;  /* 0x0000000a07037224 */ /* 0x000fe400078e02ff */
[----:B------:R-:W-:Y:S01]  /*0330*/  IMAD.MOV.U32 R4, RZ, RZ, RZ ;  /* 0x000000ffff047224 */ /* 0x000fe200078e00ff */
[----:B------:R-:W-:-:S03]  /*0340*/  IABS R6, R9 ;  /* 0x0000000900067213 */ /* 0x000fc60000000000 */
[----:B------:R-:W-:Y:S01]  /*0350*/  IMAD.HI.U32 R4, R5, R3, R4 ;  /* 0x0000000305047227 */ /* 0x000fe200078e0004 */
[----:B------:R-:W-:Y:S02]  /*0360*/  MOV R3, R6 ;  /* 0x0000000600037202 */ /* 0x000fe40000000f00 */
[----:B------:R-:W2:Y:S03]  /*0370*/  LDC.64 R6, c[0x0][0x398] ;  /* 0x0000e600ff067b82 */ /* 0x000ea60000000a00 */
[----:B------:R-:W-:-:S04]  /*0380*/  IMAD.HI.U32 R4, R4, R3, RZ ;  /* 0x0000000304047227 */ /* 0x000fc800078e00ff */
[----:B------:R-:W-:-:S04]  /*0390*/  IMAD.MOV R5, RZ, RZ, -R4 ;  /* 0x000000ffff057224 */ /* 0x000fc800078e0a04 */
[----:B------:R-:W-:-:S05]  /*03a0*/  IMAD R3, R10, R5, R3 ;  /* 0x000000050a037224 */ /* 0x000fca00078e0203 */
[----:B------:R-:W-:-:S13]  /*03b0*/  ISETP.GT.U32.AND P2, PT, R10, R3, PT ;  /* 0x000000030a00720c */ /* 0x000fda0003f44070 */
[-C--:B------:R-:W-:Y:S01]  /*03c0*/  @!P2 IADD3 R3, PT, PT, R3, -R10.reuse, RZ ;  /* 0x8000000a0303a210 */ /* 0x080fe20007ffe0ff */
[----:B------:R-:W-:Y:S01]  /*03d0*/  @!P2 VIADD R4, R4, 0x1 ;  /* 0x000000010404a836 */ /* 0x000fe20000000000 */
[----:B------:R-:W-:Y:S02]  /*03e0*/  ISETP.NE.AND P2, PT, R0, RZ, PT ;  /* 0x000000ff0000720c */ /* 0x000fe40003f45270 */
[----:B------:R-:W-:Y:S02]  /*03f0*/  ISETP.GE.U32.AND P0, PT, R3, R10, PT ;  /* 0x0000000a0300720c */ /* 0x000fe40003f06070 */
[----:B------:R-:W-:Y:S01]  /*0400*/  LOP3.LUT R3, R9, R0, RZ, 0x3c, !PT ;  /* 0x0000000009037212 */ /* 0x000fe200078e3cff */
[----:B------:R-:W4:Y:S03]  /*0410*/  LDC.64 R10, c[0x0][0x388] ;  /* 0x0000e200ff0a7b82 */ /* 0x000f260000000a00 */
[----:B------:R-:W-:-:S07]  /*0420*/  ISETP.GE.AND P1, PT, R3, RZ, PT ;  /* 0x000000ff0300720c */ /* 0x000fce0003f26270 */
[----:B------:R-:W-:-:S05]  /*0430*/  @P0 IADD3 R4, PT, PT, R4, 0x1, RZ ;  /* 0x0000000104040810 */ /* 0x000fca0007ffe0ff */
[----:B------:R-:W-:Y:S02]  /*0440*/  IMAD.MOV.U32 R3, RZ, RZ, R4 ;  /* 0x000000ffff037224 */ /* 0x000fe400078e0004 */
[----:B------:R-:W0:Y:S03]  /*0450*/  LDC.64 R4, c[0x0][0x390] ;  /* 0x0000e400ff047b82 */ /* 0x000e260000000a00 */
[----:B------:R-:W-:Y:S02]  /*0460*/  @!P1 IADD3 R3, PT, PT, -R3, RZ, RZ ;  /* 0x000000ff03039210 */ /* 0x000fe40007ffe1ff */
[----:B------:R-:W-:-:S04]  /*0470*/  @!P2 LOP3.LUT R3, RZ, R0, RZ, 0x33, !PT ;  /* 0x00000000ff03a212 */ /* 0x000fc800078e33ff */
[----:B------:R-:W-:Y:S01]  /*0480*/  IADD3 R13, PT, PT, -R3, RZ, RZ ;  /* 0x000000ff030d7210 */ /* 0x000fe20007ffe1ff */
[----:B------:R-:W-:Y:S01]  /*0490*/  IMAD R8, R2, UR6, R3 ;  /* 0x0000000602087c24 */ /* 0x000fe2000f8e0203 */
[----:B------:R-:W3:Y:S03]  /*04a0*/  LDCU UR6, c[0x0][0x3b4] ;  /* 0x00007680ff0677ac */ /* 0x000ee60008000800 */
[----:B------:R-:W-:-:S04]  /*04b0*/  IMAD R13, R0, R13, R9 ;  /* 0x0000000d000d7224 */ /* 0x000fc800078e0209 */
[----:B------:R-:W-:Y:S02]  /*04c0*/  IMAD R15, R8, R0, R13 ;  /* 0x00000000080f7224 */ /* 0x000fe400078e020d */
[----:B------:R-:W4:Y:S02]  /*04d0*/  LDC.64 R8, c[0x0][0x380] ;  /* 0x0000e000ff087b82 */ /* 0x000f240000000a00 */
[----:B--2---:R-:W-:-:S04]  /*04e0*/  IMAD.WIDE R6, R15, 0x4, R6 ;  /* 0x000000040f067825 */ /* 0x004fc800078e0206 */
[----:B0-----:R-:W-:Y:S02]  /*04f0*/  IMAD.WIDE R4, R15, 0x4, R4 ;  /* 0x000000040f047825 */ /* 0x001fe400078e0204 */
[----:B------:R-:W2:Y:S04]  /*0500*/  LDG.E R6, desc[UR4][R6.64] ;  /* 0x0000000406067981 */ /* 0x000ea8000c1e1900 */
[----:B------:R-:W4:Y:S01]  /*0510*/  LDG.E R4, desc[UR4][R4.64] ;  /* 0x0000000404047981 */ /* 0x000f22000c1e1900 */
[----:B-1----:R-:W-:-:S04]  /*0520*/  IMAD R2, R2, UR7, RZ ;  /* 0x0000000702027c24 */ /* 0x002fc8000f8e02ff */
[----:B---3--:R-:W-:Y:S02]  /*0530*/  IMAD R3, R3, UR6, R2 ;  /* 0x0000000603037c24 */ /* 0x008fe4000f8e0202 */
[----:B--2---:R-:W-:Y:S02]  /*0540*/  IMAD R13, R13, UR6, R6 ;  /* 0x000000060d0d7c24 */ /* 0x004fe4000f8e0206 */
[----:B----4-:R-:W-:-:S04]  /*0550*/  IMAD.IADD R0, R4, 0x1, R3 ;  /* 0x0000000104007824 */ /* 0x010fc800078e0203 */
[----:B------:R-:W-:Y:S02]  /*0560*/  IMAD R13, R0, UR8, R13 ;  /* 0x00000008000d7c24 */ /* 0x000fe4000f8e020d */
[----:B------:R-:W-:-:S04]  /*0570*/  IMAD.WIDE R2, R15, 0x8, R10 ;  /* 0x000000080f027825 */ /* 0x000fc800078e020a */
[----:B------:R-:W-:Y:S02]  /*0580*/  IMAD.WIDE R8, R13, 0x8, R8 ;  /* 0x000000080d087825 */ /* 0x000fe400078e0208 */
[----:B------:R-:W5:Y:S04]  /*0590*/  LDG.E.64 R2, desc[UR4][R2.64] ;  /* 0x0000000402027981 */ /* 0x000f68000c1e1b00 */
[----:B------:R0:W5:Y:S02]  /*05a0*/  LDG.E.64 R4, desc[UR4][R8.64] ;  /* 0x0000000408047981 */ /* 0x000164000c1e1b00 */
.L_x_62:
[----:B-----5:R-:W-:Y:S01]  /*05b0*/  DADD R6, R2, R4 ;  /* 0x0000000002067229 */ /* 0x020fe20000000004 */
[----:B------:R-:W-:Y:S09]  /*05c0*/  YIELD ;  /* 0x0000000000007946 */ /* 0x000ff20003800000 */
[----:B------:R-:W2:Y:S02]  /*05d0*/  ATOMG.E.CAS.64.STRONG.GPU PT, R6, [R8], R4, R6 ;  /* 0x00000004080673a9 */ /* 0x000ea400001ee506 */
[----:B--2---:R-:W-:-:S02]  /*05e0*/  ISETP.NE.U32.AND P0, PT, R4, R6, PT ;  /* 0x000000060400720c */ /* 0x004fc40003f05070 */
[----:B------:R-:W-:Y:S02]  /*05f0*/  MOV R4, R6 ;  /* 0x0000000600047202 */ /* 0x000fe40000000f00 */
[-C--:B------:R-:W-:Y:S02]  /*0600*/  ISETP.NE.AND.EX P0, PT, R5, R7.reuse, PT, P0 ;  /* 0x000000070500720c */ /* 0x080fe40003f05300 */
[----:B------:R-:W-:-:S11]  /*0610*/  MOV R5, R7 ;  /* 0x0000000700057202 */ /* 0x000fd60000000f00 */
[----:B------:R-:W-:Y:S05]  /*0620*/  @P0 BRA `(.L_x_62) ;  /* 0xfffffffc00e00947 */ /* 0x000fea000383ffff */
[----:B------:R-:W-:Y:S05]  /*0630*/  EXIT ;  /* 0x000000000000794d */ /* 0x000fea0003800000 */
.L_x_63:
        /* <DEDUP_REMOVED lines=12> */
.L_x_135:


//--------------------- .text._Z17FCInputGradKernelPdPKdS1_ii --------------------------
	.section	.text._Z17FCInputGradKernelPdPKdS1_ii,"ax",@progbits
	.align	128
        .global         _Z17FCInputGradKernelPdPKdS1_ii
        .type           _Z17FCInputGradKernelPdPKdS1_ii,@function
        .size           _Z17FCInputGradKernelPdPKdS1_ii,(.L_x_136 - _Z17FCInputGradKernelPdPKdS1_ii)
        .other          _Z17FCInputGradKernelPdPKdS1_ii,@"STO_CUDA_ENTRY STV_DEFAULT"
_Z17FCInputGradKernelPdPKdS1_ii:
.text._Z17FCInputGradKernelPdPKdS1_ii:
[----:B------:R-:W-:Y:S01]  /*0000*/  LDC R1, c[0x0][0x37c] ;  /* 0x0000df00ff017b82 */ /* 0x000fe20000000800 */
[----:B------:R-:W0:Y:S07]  /*0010*/  S2R R2, SR_TID.X ;  /* 0x0000000000027919 */ /* 0x000e2e0000002100 */
[----:B------:R-:W0:Y:S08]  /*0020*/  S2UR UR4, SR_CTAID.X ;  /* 0x00000000000479c3 */ /* 0x000e300000002500 */
[----:B------:R-:W0:Y:S08]  /*0030*/  LDC R3, c[0x0][0x360] ;  /* 0x0000d800ff037b82 */ /* 0x000e300000000800 */
[----:B------:R-:W1:Y:S01]  /*0040*/  LDC R0, c[0x0][0x39c] ;  /* 0x0000e700ff007b82 */ /* 0x000e620000000800 */
[----:B0-----:R-:W-:-:S05]  /*0050*/  IMAD R3, R3, UR4, R2 ;  /* 0x0000000403037c24 */ /* 0x001fca000f8e0202 */
[----:B-1----:R-:W-:-:S13]  /*0060*/  ISETP.GE.AND P0, PT, R3, R0, PT ;  /* 0x000000000300720c */ /* 0x002fda0003f06270 */
[----:B------:R-:W-:Y:S05]  /*0070*/  @P0 EXIT ;  /* 0x000000000000094d */ /* 0x000fea0003800000 */
[----:B------:R-:W0:Y:S01]  /*0080*/  LDCU UR6, c[0x0][0x398] ;  /* 0x00007300ff0677ac */ /* 0x000e220008000800 */
[----:B------:R-:W-:Y:S01]  /*0090*/  CS2R R20, SRZ ;  /* 0x0000000000147805 */ /* 0x000fe2000001ff00 */
[----:B------:R-:W1:Y:S01]  /*00a0*/  LDCU.64 UR10, c[0x0][0x358] ;  /* 0x00006b00ff0a77ac */ /* 0x000e620008000a00 */
[----:B0-----:R-:W-:-:S09]  /*00b0*/  UISETP.GE.AND UP0, UPT, UR6, 0x1, UPT ;  /* 0x000000010600788c */ /* 0x001fd2000bf06270 */
[----:B-1----:R-:W-:Y:S05]  /*00c0*/  BRA.U !UP0, `(.L_x_64) ;  /* 0x0000000908c47547 */ /* 0x002fea000b800000 */
[----:B------:R-:W-:Y:S01]  /*00d0*/  UISETP.GE.U32.AND UP1, UPT, UR6, 0x10, UPT ;  /* 0x000000100600788c */ /* 0x000fe2000bf26070 */
[----:B------:R-:W-:Y:S01]  /*00e0*/  HFMA2 R2, -RZ, RZ, 0, 0 ;  /* 0x00000000ff027431 */ /* 0x000fe200000001ff */
[----:B------:R-:W-:Y:S01]  /*00f0*/  ULOP3.LUT UR7, UR6, 0xf, URZ, 0xc0, !UPT ;  /* 0x0000000f06077892 */ /* 0x000fe2000f8ec0ff */
[----:B------:R-:W-:-:S03]  /*0100*/  CS2R R20, SRZ ;  /* 0x0000000000147805 */ /* 0x000fc6000001ff00 */
[----:B------:R-:W-:-:S03]  /*0110*/  UISETP.NE.AND UP0, UPT, UR7, URZ, UPT ;  /* 0x000000ff0700728c */ /* 0x000fc6000bf05270 */
[----:B------:R-:W-:Y:S08]  /*0120*/  BRA.U !UP1, `(.L_x_65) ;  /* 0x00000005094c7547 */ /* 0x000ff0000b800000 */
[----:B------:R-:W0:Y:S01]  /*0130*/  LDCU.64 UR4, c[0x0][0x388] ;  /* 0x00007100ff0477ac */ /* 0x000e220008000a00 */
[----:B------:R-:W-:Y:S02]  /*0140*/  MOV R27, R3 ;  /* 0x00000003001b7202 */ /* 0x000fe40000000f00 */
[----:B------:R-:W-:Y:S01]  /*0150*/  CS2R R20, SRZ ;  /* 0x0000000000147805 */ /* 0x000fe2000001ff00 */
[----:B------:R-:W-:-:S04]  /*0160*/  ULOP3.LUT UR8, UR6, 0x7ffffff0, URZ, 0xc0, !UPT ;  /* 0x7ffffff006087892 */ /* 0x000fc8000f8ec0ff */
[----:B------:R-:W-:Y:S02]  /*0170*/  UIADD3 UR9, UPT, UPT, -UR8, URZ, URZ ;  /* 0x000000ff08097290 */ /* 0x000fe4000fffe1ff */
[----:B------:R-:W-:Y:S01]  /*0180*/  MOV R2, UR8 ;  /* 0x0000000800027c02 */ /* 0x000fe20008000f00 */
[----:B0-----:R-:W-:-:S04]  /*0190*/  UIADD3 UR4, UP1, UPT, UR4, 0x40, URZ ;  /* 0x0000004004047890 */ /* 0x001fc8000ff3e0ff */
[----:B------:R-:W-:Y:S02]  /*01a0*/  UIADD3.X UR5, UPT, UPT, URZ, UR5, URZ, UP1, !UPT ;  /* 0x00000005ff057290 */ /* 0x000fe40008ffe4ff */
[----:B------:R-:W-:-:S04]  /*01b0*/  MOV R8, UR4 ;  /* 0x0000000400087c02 */ /* 0x000fc80008000f00 */
[----:B------:R-:W-:-:S07]  /*01c0*/  MOV R9, UR5 ;  /* 0x0000000500097c02 */ /* 0x000fce0008000f00 */
.L_x_66:
[----:B------:R-:W0:Y:S01]  /*01d0*/  LDC.64 R28, c[0x0][0x390] ;  /* 0x0000e400ff1c7b82 */ /* 0x000e220000000a00 */
[----:B------:R-:W-:Y:S02]  /*01e0*/  MOV R4, R8 ;  /* 0x0000000800047202 */ /* 0x000fe40000000f00 */
[----:B------:R-:W-:-:S05]  /*01f0*/  MOV R5, R9 ;  /* 0x0000000900057202 */ /* 0x000fca0000000f00 */
[----:B------:R-:W2:Y:S04]  /*0200*/  LDG.E.64 R6, desc[UR10][R4.64+-0x40] ;  /* 0xffffc00a04067981 */ /* 0x000ea8000c1e1b00 */
[----:B------:R-:W3:Y:S04]  /*0210*/  LDG.E.64 R12, desc[UR10][R4.64+-0x38] ;  /* 0xffffc80a040c7981 */ /* 0x000ee8000c1e1b00 */
[----:B------:R-:W4:Y:S04]  /*0220*/  LDG.E.64 R14, desc[UR10][R4.64+-0x30] ;  /* 0xffffd00a040e7981 */ /* 0x000f28000c1e1b00 */
[----:B------:R-:W5:Y:S01]  /*0230*/  LDG.E.64 R24, desc[UR10][R4.64+-0x28] ;  /* 0xffffd80a04187981 */ /* 0x000f62000c1e1b00 */
[----:B0-----:R-:W-:-:S05]  /*0240*/  IMAD.WIDE R28, R27, 0x8, R28 ;  /* 0x000000081b1c7825 */ /* 0x001fca00078e021c */
[----:B------:R0:W2:Y:S02]  /*0250*/  LDG.E.64 R8, desc[UR10][R28.64] ;  /* 0x0000000a1c087981 */ /* 0x0000a4000c1e1b00 */
[----:B0-----:R-:W-:-:S05]  /*0260*/  IMAD.WIDE R28, R0, 0x8, R28 ;  /* 0x00000008001c7825 */ /* 0x001fca00078e021c */
[----:B------:R-:W3:Y:S01]  /*0270*/  LDG.E.64 R18, desc[UR10][R28.64] ;  /* 0x0000000a1c127981 */ /* 0x000ee2000c1e1b00 */
[----:B------:R-:W-:-:S05]  /*0280*/  IMAD.WIDE R22, R0, 0x8, R28 ;  /* 0x0000000800167825 */ /* 0x000fca00078e021c */
[----:B------:R0:W4:Y:S02]  /*0290*/  LDG.E.64 R16, desc[UR10][R22.64] ;  /* 0x0000000a16107981 */ /* 0x000124000c1e1b00 */
[----:B0-----:R-:W-:-:S05]  /*02a0*/  IMAD.WIDE R22, R0, 0x8, R22 ;  /* 0x0000000800167825 */ /* 0x001fca00078e0216 */
[----:B------:R-:W5:Y:S01]  /*02b0*/  LDG.E.64 R10, desc[UR10][R22.64] ;  /* 0x0000000a160a7981 */ /* 0x000f62000c1e1b00 */
[----:B--2---:R-:W-:Y:S01]  /*02c0*/  DFMA R8, R6, R8, R20 ;  /* 0x000000080608722b */ /* 0x004fe20000000014 */
[C---:B------:R-:W-:Y:S02]  /*02d0*/  IMAD.WIDE R6, R0.reuse, 0x8, R22 ;  /* 0x0000000800067825 */ /* 0x040fe400078e0216 */
[----:B------:R-:W2:Y:S02]  /*02e0*/  LDG.E.64 R20, desc[UR10][R4.64+-0x18] ;  /* 0xffffe80a04147981 */ /* 0x000ea4000c1e1b00 */
[----:B------:R-:W-:-:S03]  /*02f0*/  IMAD.WIDE R28, R0, 0x8, R6 ;  /* 0x00000008001c7825 */ /* 0x000fc600078e0206 */
[----:B---3--:R-:W-:Y:S01]  /*0300*/  DFMA R12, R12, R18, R8 ;  /* 0x000000120c0c722b */ /* 0x008fe20000000008 */
[----:B------:R-:W3:Y:S04]  /*0310*/  LDG.E.64 R18, desc[UR10][R4.64+-0x20] ;  /* 0xffffe00a04127981 */ /* 0x000ee8000c1e1b00 */
[----:B------:R-:W3:Y:S03]  /*0320*/  LDG.E.64 R8, desc[UR10][R6.64] ;  /* 0x0000000a06087981 */ /* 0x000ee6000c1e1b00 */
[----:B----4-:R-:W-:Y:S01]  /*0330*/  DFMA R12, R14, R16, R12 ;  /* 0x000000100e0c722b */ /* 0x010fe2000000000c */
[----:B------:R-:W4:Y:S04]  /*0340*/  LDG.E.64 R14, desc[UR10][R4.64+-0x8] ;  /* 0xfffff80a040e7981 */ /* 0x000f28000c1e1b00 */
[----:B------:R0:W2:Y:S03]  /*0350*/  LDG.E.64 R6, desc[UR10][R28.64] ;  /* 0x0000000a1c067981 */ /* 0x0000a6000c1e1b00 */
[----:B-----5:R-:W-:Y:S01]  /*0360*/  DFMA R24, R24, R10, R12 ;  /* 0x0000000a1818722b */ /* 0x020fe2000000000c */
[----:B------:R-:W5:Y:S01]  /*0370*/  LDG.E.64 R10, desc[UR10][R4.64+-0x10] ;  /* 0xfffff00a040a7981 */ /* 0x000f62000c1e1b00 */
[----:B0-----:R-:W-:-:S05]  /*0380*/  IMAD.WIDE R28, R0, 0x8, R28 ;  /* 0x00000008001c7825 */ /* 0x001fca00078e021c */
[----:B------:R0:W5:Y:S01]  /*0390*/  LDG.E.64 R12, desc[UR10][R28.64] ;  /* 0x0000000a1c0c7981 */ /* 0x000162000c1e1b00 */
[----:B------:R-:W-:-:S05]  /*03a0*/  IMAD.WIDE R22, R0, 0x8, R28 ;  /* 0x0000000800167825 */ /* 0x000fca00078e021c */
[----:B------:R-:W4:Y:S01]  /*03b0*/  LDG.E.64 R16, desc[UR10][R22.64] ;  /* 0x0000000a16107981 */ /* 0x000f22000c1e1b00 */
[----:B---3--:R-:W-:Y:S01]  /*03c0*/  DFMA R8, R18, R8, R24 ;  /* 0x000000081208722b */ /* 0x008fe20000000018 */
[C---:B------:R-:W-:Y:S02]  /*03d0*/  IMAD.WIDE R24, R0.reuse, 0x8, R22 ;  /* 0x0000000800187825 */ /* 0x040fe400078e0216 */
[----:B------:R-:W3:Y:S05]  /*03e0*/  LDG.E.64 R22, desc[UR10][R4.64+0x18] ;  /* 0x0000180a04167981 */ /* 0x000eea000c1e1b00 */
[----:B--2---:R-:W-:Y:S01]  /*03f0*/  DFMA R20, R20, R6, R8 ;  /* 0x000000061414722b */ /* 0x004fe20000000008 */
[----:B------:R-:W2:Y:S01]  /*0400*/  LDG.E.64 R6, desc[UR10][R4.64] ;  /* 0x0000000a04067981 */ /* 0x000ea2000c1e1b00 */
[----:B------:R-:W-:-:S03]  /*0410*/  IMAD.WIDE R18, R0, 0x8, R24 ;  /* 0x0000000800127825 */ /* 0x000fc600078e0218 */
[----:B------:R-:W2:Y:S01]  /*0420*/  LDG.E.64 R8, desc[UR10][R24.64] ;  /* 0x0000000a18087981 */ /* 0x000ea2000c1e1b00 */
[C---:B0-----:R-:W-:Y:S02]  /*0430*/  IMAD.WIDE R28, R0.reuse, 0x8, R18 ;  /* 0x00000008001c7825 */ /* 0x041fe400078e0212 */
[----:B-----5:R-:W-:Y:S01]  /*0440*/  DFMA R20, R10, R12, R20 ;  /* 0x0000000c0a14722b */ /* 0x020fe20000000014 */
[----:B------:R-:W5:Y:S04]  /*0450*/  LDG.E.64 R10, desc[UR10][R4.64+0x8] ;  /* 0x0000080a040a7981 */ /* 0x000f68000c1e1b00 */
[----:B------:R-:W5:Y:S03]  /*0460*/  LDG.E.64 R12, desc[UR10][R18.64] ;  /* 0x0000000a120c7981 */ /* 0x000f66000c1e1b00 */
[----:B----4-:R-:W-:Y:S01]  /*0470*/  DFMA R14, R14, R16, R20 ;  /* 0x000000100e0e722b */ /* 0x010fe20000000014 */
[----:B------:R-:W4:Y:S01]  /*0480*/  LDG.E.64 R16, desc[UR10][R4.64+0x10] ;  /* 0x0000100a04107981 */ /* 0x000f22000c1e1b00 */
[----:B------:R-:W-:-:S03]  /*0490*/  IMAD.WIDE R20, R0, 0x8, R28 ;  /* 0x0000000800147825 */ /* 0x000fc600078e021c */
[----:B------:R-:W4:Y:S04]  /*04a0*/  LDG.E.64 R18, desc[UR10][R28.64] ;  /* 0x0000000a1c127981 */ /* 0x000f28000c1e1b00 */
[----:B------:R0:W3:Y:S02]  /*04b0*/  LDG.E.64 R24, desc[UR10][R20.64] ;  /* 0x0000000a14187981 */ /* 0x0000e4000c1e1b00 */
[C---:B0-----:R-:W-:Y:S01]  /*04c0*/  IMAD.WIDE R20, R0.reuse, 0x8, R20 ;  /* 0x0000000800147825 */ /* 0x041fe200078e0214 */
[----:B--2---:R-:W-:Y:S01]  /*04d0*/  DFMA R6, R6, R8, R14 ;  /* 0x000000080606722b */ /* 0x004fe2000000000e */
[----:B------:R-:W2:Y:S02]  /*04e0*/  LDG.E.64 R8, desc[UR10][R4.64+0x20] ;  /* 0x0000200a04087981 */ /* 0x000ea4000c1e1b00 */
[----:B------:R-:W-:-:S05]  /*04f0*/  IMAD.WIDE R14, R0, 0x8, R20 ;  /* 0x00000008000e7825 */ /* 0x000fca00078e0214 */
[----:B-----5:R-:W-:Y:S02]  /*0500*/  DFMA R10, R10, R12, R6 ;  /* 0x0000000c0a0a722b */ /* 0x020fe40000000006 */
[----:B------:R-:W2:Y:S04]  /*0510*/  LDG.E.64 R6, desc[UR10][R20.64] ;  /* 0x0000000a14067981 */ /* 0x000ea8000c1e1b00 */
[----:B------:R0:W5:Y:S02]  /*0520*/  LDG.E.64 R12, desc[UR10][R14.64] ;  /* 0x0000000a0e0c7981 */ /* 0x000164000c1e1b00 */
[----:B----4-:R-:W-:Y:S02]  /*0530*/  DFMA R16, R16, R18, R10 ;  /* 0x000000121010722b */ /* 0x010fe4000000000a */
[----:B------:R-:W5:Y:S01]  /*0540*/  LDG.E.64 R10, desc[UR10][R4.64+0x28] ;  /* 0x0000280a040a7981 */ /* 0x000f62000c1e1b00 */
[----:B0-----:R-:W-:-:S05]  /*0550*/  IMAD.WIDE R14, R0, 0x8, R14 ;  /* 0x00000008000e7825 */ /* 0x001fca00078e020e */
[----:B---3--:R-:W-:Y:S02]  /*0560*/  DFMA R22, R22, R24, R16 ;  /* 0x000000181616722b */ /* 0x008fe40000000010 */
[----:B------:R-:W3:Y:S04]  /*0570*/  LDG.E.64 R16, desc[UR10][R4.64+0x30] ;  /* 0x0000300a04107981 */ /* 0x000ee8000c1e1b00 */
[----:B------:R-:W3:Y:S01]  /*0580*/  LDG.E.64 R18, desc[UR10][R14.64] ;  /* 0x0000000a0e127981 */ /* 0x000ee2000c1e1b00 */
[----:B------:R-:W-:-:S03]  /*0590*/  IMAD.WIDE R28, R0, 0x8, R14 ;  /* 0x00000008001c7825 */ /* 0x000fc600078e020e */
[----:B------:R-:W4:Y:S04]  /*05a0*/  LDG.E.64 R24, desc[UR10][R4.64+0x38] ;  /* 0x0000380a04187981 */ /* 0x000f28000c1e1b00 */
[----:B------:R-:W4:Y:S01]  /*05b0*/  LDG.E.64 R20, desc[UR10][R28.64] ;  /* 0x0000000a1c147981 */ /* 0x000f22000c1e1b00 */
[----:B------:R-:W-:-:S04]  /*05c0*/  UIADD3 UR9, UPT, UPT, UR9, 0x10, URZ ;  /* 0x0000001009097890 */ /* 0x000fc8000fffe0ff */
[----:B------:R-:W-:Y:S01]  /*05d0*/  UISETP.NE.AND UP1, UPT, UR9, URZ, UPT ;  /* 0x000000ff0900728c */ /* 0x000fe2000bf25270 */
[----:B------:R-:W-:Y:S01]  /*05e0*/  LEA R27, R0, R27, 0x4 ;  /* 0x0000001b001b7211 */ /* 0x000fe200078e20ff */
[----:B--2---:R-:W-:-:S08]  /*05f0*/  DFMA R6, R8, R6, R22 ;  /* 0x000000060806722b */ /* 0x004fd00000000016 */
[----:B-----5:R-:W-:Y:S01]  /*0600*/  DFMA R6, R10, R12, R6 ;  /* 0x0000000c0a06722b */ /* 0x020fe20000000006 */
[----:B------:R-:W-:-:S07]  /*0610*/  IADD3 R8, P0, PT, R4, 0x80, RZ ;  /* 0x0000008004087810 */ /* 0x000fce0007f1e0ff */
[----:B---3--:R-:W-:Y:S01]  /*0620*/  DFMA R6, R16, R18, R6 ;  /* 0x000000121006722b */ /* 0x008fe20000000006 */
[----:B------:R-:W-:-:S07]  /*0630*/  IADD3.X R9, PT, PT, RZ, R5, RZ, P0, !PT ;  /* 0x00000005ff097210 */ /* 0x000fce00007fe4ff */
[----:B----4-:R-:W-:Y:S01]  /*0640*/  DFMA R20, R24, R20, R6 ;  /* 0x000000141814722b */ /* 0x010fe20000000006 */
[----:B------:R-:W-:Y:S10]  /*0650*/  BRA.U UP1, `(.L_x_66) ;  /* 0xfffffff901dc7547 */ /* 0x000ff4000b83ffff */
.L_x_65:
[----:B------:R-:W-:Y:S05]  /*0660*/  BRA.U !UP0, `(.L_x_64) ;  /* 0x00000005085c7547 */ /* 0x000fea000b800000 */
[----:B------:R-:W-:Y:S02]  /*0670*/  UISETP.GE.U32.AND UP0, UPT, UR7, 0x8, UPT ;  /* 0x000000080700788c */ /* 0x000fe4000bf06070 */
[----:B------:R-:W-:-:S04]  /*0680*/  ULOP3.LUT UR5, UR6, 0x7, URZ, 0xc0, !UPT ;  /* 0x0000000706057892 */ /* 0x000fc8000f8ec0ff */
[----:B------:R-:W-:-:S03]  /*0690*/  UISETP.NE.AND UP1, UPT, UR5, URZ, UPT ;  /* 0x000000ff0500728c */ /* 0x000fc6000bf25270 */
[----:B------:R-:W-:Y:S08]  /*06a0*/  BRA.U !UP0, `(.L_x_67) ;  /* 0x0000000108947547 */ /* 0x000ff0000b800000 */
[----:B------:R-:W0:Y:S01]  /*06b0*/  LDC.64 R16, c[0x0][0x390] ;  /* 0x0000e400ff107b82 */ /* 0x000e220000000a00 */
[----:B------:R-:W-:-:S07]  /*06c0*/  IMAD R7, R2, R0, R3 ;  /* 0x0000000002077224 */ /* 0x000fce00078e0203 */
[----:B------:R-:W1:Y:S01]  /*06d0*/  LDC.64 R4, c[0x0][0x388] ;  /* 0x0000e200ff047b82 */ /* 0x000e620000000a00 */
[----:B0-----:R-:W-:-:S05]  /*06e0*/  IMAD.WIDE R16, R7, 0x8, R16 ;  /* 0x0000000807107825 */ /* 0x001fca00078e0210 */
[----:B------:R0:W2:Y:S01]  /*06f0*/  LDG.E.64 R24, desc[UR10][R16.64] ;  /* 0x0000000a10187981 */ /* 0x0000a2000c1e1b00 */
[----:B-1----:R-:W-:-:S05]  /*0700*/  IMAD.WIDE.U32 R4, R2, 0x8, R4 ;  /* 0x0000000802047825 */ /* 0x002fca00078e0004 */
[----:B------:R-:W2:Y:S01]  /*0710*/  LDG.E.64 R22, desc[UR10][R4.64] ;  /* 0x0000000a04167981 */ /* 0x000ea2000c1e1b00 */
[----:B------:R-:W-:-:S03]  /*0720*/  IMAD.WIDE R26, R0, 0x8, R16 ;  /* 0x00000008001a7825 */ /* 0x000fc600078e0210 */
[----:B------:R-:W3:Y:S04]  /*0730*/  LDG.E.64 R18, desc[UR10][R4.64+0x8] ;  /* 0x0000080a04127981 */ /* 0x000ee8000c1e1b00 */
[----:B------:R-:W3:Y:S01]  /*0740*/  LDG.E.64 R14, desc[UR10][R26.64] ;  /* 0x0000000a1a0e7981 */ /* 0x000ee2000c1e1b00 */
[----:B------:R-:W-:-:S03]  /*0750*/  IMAD.WIDE R28, R0, 0x8, R26 ;  /* 0x00000008001c7825 */ /* 0x000fc600078e021a */
[----:B------:R-:W4:Y:S04]  /*0760*/  LDG.E.64 R10, desc[UR10][R4.64+0x10] ;  /* 0x0000100a040a7981 */ /* 0x000f28000c1e1b00 */
[----:B------:R-:W4:Y:S01]  /*0770*/  LDG.E.64 R12, desc[UR10][R28.64] ;  /* 0x0000000a1c0c7981 */ /* 0x000f22000c1e1b00 */
[----:B0-----:R-:W-:-:S03]  /*0780*/  IMAD.WIDE R16, R0, 0x8, R28 ;  /* 0x0000000800107825 */ /* 0x001fc600078e021c */
[----:B------:R-:W5:Y:S04]  /*0790*/  LDG.E.64 R6, desc[UR10][R4.64+0x18] ;  /* 0x0000180a04067981 */ /* 0x000f68000c1e1b00 */
[----:B------:R0:W5:Y:S02]  /*07a0*/  LDG.E.64 R8, desc[UR10][R16.64] ;  /* 0x0000000a10087981 */ /* 0x000164000c1e1b00 */
[----:B0-----:R-:W-:-:S04]  /*07b0*/  IMAD.WIDE R16, R0, 0x8, R16 ;  /* 0x0000000800107825 */ /* 0x001fc800078e0210 */
[----:B------:R-:W-:-:S04]  /*07c0*/  IMAD.WIDE R26, R0, 0x8, R16 ;  /* 0x00000008001a7825 */ /* 0x000fc800078e0210 */
[C---:B------:R-:W-:Y:S01]  /*07d0*/  IMAD.WIDE R28, R0.reuse, 0x8, R26 ;  /* 0x00000008001c7825 */ /* 0x040fe200078e021a */
[----:B--2---:R-:W-:Y:S01]  /*07e0*/  DFMA R24, R22, R24, R20 ;  /* 0x000000181618722b */ /* 0x004fe20000000014 */
[----:B------:R-:W2:Y:S04]  /*07f0*/  LDG.E.64 R20, desc[UR10][R4.64+0x20] ;  /* 0x0000200a04147981 */ /* 0x000ea8000c1e1b00 */
[----:B------:R-:W2:Y:S03]  /*0800*/  LDG.E.64 R22, desc[UR10][R16.64] ;  /* 0x0000000a10167981 */ /* 0x000ea6000c1e1b00 */
[----:B---3--:R-:W-:Y:S01]  /*0810*/  DFMA R24, R18, R14, R24 ;  /* 0x0000000e1218722b */ /* 0x008fe20000000018 */
[----:B------:R-:W3:Y:S04]  /*0820*/  LDG.E.64 R14, desc[UR10][R4.64+0x28] ;  /* 0x0000280a040e7981 */ /* 0x000ee8000c1e1b00 */
[----:B------:R-:W3:Y:S03]  /*0830*/  LDG.E.64 R18, desc[UR10][R26.64] ;  /* 0x0000000a1a127981 */ /* 0x000ee6000c1e1b00 */
[----:B----4-:R-:W-:Y:S01]  /*0840*/  DFMA R10, R10, R12, R24 ;  /* 0x0000000c0a0a722b */ /* 0x010fe20000000018 */
[----:B------:R-:W4:Y:S04]  /*0850*/  LDG.E.64 R12, desc[UR10][R4.64+0x30] ;  /* 0x0000300a040c7981 */ /* 0x000f28000c1e1b00 */
[----:B------:R0:W4:Y:S04]  /*0860*/  LDG.E.64 R24, desc[UR10][R28.64] ;  /* 0x0000000a1c187981 */ /* 0x000128000c1e1b00 */
[----:B------:R-:W4:Y:S01]  /*0870*/  LDG.E.64 R16, desc[UR10][R4.64+0x38] ;  /* 0x0000380a04107981 */ /* 0x000f22000c1e1b00 */
[----:B0-----:R-:W-:-:S06]  /*0880*/  IMAD.WIDE R28, R0, 0x8, R28 ;  /* 0x00000008001c7825 */ /* 0x001fcc00078e021c */
[----:B------:R-:W4:Y:S01]  /*0890*/  LDG.E.64 R28, desc[UR10][R28.64] ;  /* 0x0000000a1c1c7981 */ /* 0x000f22000c1e1b00 */
[----:B-----5:R-:W-:Y:S01]  /*08a0*/  DFMA R6, R6, R8, R10 ;  /* 0x000000080606722b */ /* 0x020fe2000000000a */
[----:B------:R-:W-:-:S07]  /*08b0*/  IADD3 R2, PT, PT, R2, 0x8, RZ ;  /* 0x0000000802027810 */ /* 0x000fce0007ffe0ff */
[----:B--2---:R-:W-:-:S08]  /*08c0*/  DFMA R6, R20, R22, R6 ;  /* 0x000000161406722b */ /* 0x004fd00000000006 */
[----:B---3--:R-:W-:-:S08]  /*08d0*/  DFMA R6, R14, R18, R6 ;  /* 0x000000120e06722b */ /* 0x008fd00000000006 */
[----:B----4-:R-:W-:-:S08]  /*08e0*/  DFMA R6, R12, R24, R6 ;  /* 0x000000180c06722b */ /* 0x010fd00000000006 */
[----:B------:R-:W-:-:S11]  /*08f0*/  DFMA R20, R16, R28, R6 ;  /* 0x0000001c1014722b */ /* 0x000fd60000000006 */
.L_x_67:
        /* <DEDUP_REMOVED lines=9> */
[----:B------:R-:W2:Y:S01]  /*0990*/  LDG.E.64 R4, desc[UR10][R24.64] ;  /* 0x0000000a18047981 */ /* 0x000ea2000c1e1b00 */
        /* <DEDUP_REMOVED lines=8> */
[----:B------:R-:W-:-:S03]  /*0a20*/  IMAD.WIDE R18, R0, 0x8, R28 ;  /* 0x0000000800127825 */ /* 0x000fc600078e021c */
[----:B------:R-:W5:Y:S04]  /*0a30*/  LDG.E.64 R16, desc[UR10][R22.64+0x18] ;  /* 0x0000180a16107981 */ /* 0x000f68000c1e1b00 */
[----:B------:R-:W5:Y:S01]  /*0a40*/  LDG.E.64 R18, desc[UR10][R18.64] ;  /* 0x0000000a12127981 */ /* 0x000f62000c1e1b00 */
[----:B------:R-:W-:Y:S01]  /*0a50*/  IADD3 R2, PT, PT, R2, 0x4, RZ ;  /* 0x0000000402027810 */ /* 0x000fe20007ffe0ff */
[----:B--2---:R-:W-:-:S08]  /*0a60*/  DFMA R4, R6, R4, R20 ;  /* 0x000000040604722b */ /* 0x004fd00000000014 */
[----:B---3--:R-:W-:-:S08]  /*0a70*/  DFMA R4, R8, R10, R4 ;  /* 0x0000000a0804722b */ /* 0x008fd00000000004 */
[----:B----4-:R-:W-:-:S08]  /*0a80*/  DFMA R4, R12, R14, R4 ;  /* 0x0000000e0c04722b */ /* 0x010fd00000000004 */
[----:B-----5:R-:W-:-:S11]  /*0a90*/  DFMA R20, R16, R18, R4 ;  /* 0x000000121014722b */ /* 0x020fd60000000004 */
.L_x_68:
[----:B------:R-:W-:Y:S05]  /*0aa0*/  BRA.U !UP1, `(.L_x_64) ;  /* 0x00000001094c7547 */ /* 0x000fea000b800000 */
[----:B------:R-:W0:Y:S01]  /*0ab0*/  LDC.64 R4, c[0x0][0x388] ;  /* 0x0000e200ff047b82 */ /* 0x000e220000000a00 */
[----:B------:R-:W-:Y:S01]  /*0ac0*/  IMAD R11, R2, R0, R3 ;  /* 0x00000000020b7224 */ /* 0x000fe200078e0203 */
[----:B------:R-:W-:-:S06]  /*0ad0*/  UIADD3 UR4, UPT, UPT, -UR4, URZ, URZ ;  /* 0x000000ff04047290 */ /* 0x000fcc000fffe1ff */
[----:B------:R-:W1:Y:S01]  /*0ae0*/  LDC.64 R8, c[0x0][0x390] ;  /* 0x0000e400ff087b82 */ /* 0x000e620000000a00 */
[----:B0-----:R-:W-:-:S03]  /*0af0*/  IMAD.WIDE.U32 R4, R2, 0x8, R4 ;  /* 0x0000000802047825 */ /* 0x001fc600078e0004 */
[----:B------:R-:W-:Y:S02]  /*0b00*/  MOV R10, R4 ;  /* 0x00000004000a7202 */ /* 0x000fe40000000f00 */
[----:B------:R-:W-:-:S07]  /*0b10*/  MOV R13, R5 ;  /* 0x00000005000d7202 */ /* 0x000fce0000000f00 */
.L_x_69:
[----:B-1----:R-:W-:Y:S01]  /*0b20*/  IMAD.WIDE R6, R11, 0x8, R8 ;  /* 0x000000080b067825 */ /* 0x002fe200078e0208 */
[----:B------:R-:W-:Y:S02]  /*0b30*/  MOV R4, R10 ;  /* 0x0000000a00047202 */ /* 0x000fe40000000f00 */
[----:B------:R-:W-:-:S03]  /*0b40*/  MOV R5, R13 ;  /* 0x0000000d00057202 */ /* 0x000fc60000000f00 */
[----:B------:R-:W2:Y:S04]  /*0b50*/  LDG.E.64 R6, desc[UR10][R6.64] ;  /* 0x0000000a06067981 */ /* 0x000ea8000c1e1b00 */
[----:B------:R-:W2:Y:S01]  /*0b60*/  LDG.E.64 R4, desc[UR10][R4.64] ;  /* 0x0000000a04047981 */ /* 0x000ea2000c1e1b00 */
[----:B------:R-:W-:-:S04]  /*0b70*/  UIADD3 UR4, UPT, UPT, UR4, 0x1, URZ ;  /* 0x0000000104047890 */ /* 0x000fc8000fffe0ff */
[----:B------:R-:W-:Y:S01]  /*0b80*/  UISETP.NE.AND UP0, UPT, UR4, URZ, UPT ;  /* 0x000000ff0400728c */ /* 0x000fe2000bf05270 */
[----:B------:R-:W-:Y:S02]  /*0b90*/  IADD3 R10, P0, PT, R10, 0x8, RZ ;  /* 0x000000080a0a7810 */ /* 0x000fe40007f1e0ff */
[----:B------:R-:W-:Y:S02]  /*0ba0*/  IADD3 R11, PT, PT, R11, R0, RZ ;  /* 0x000000000b0b7210 */ /* 0x000fe40007ffe0ff */
[----:B------:R-:W-:Y:S01]  /*0bb0*/  IADD3.X R13, PT, PT, RZ, R13, RZ, P0, !PT ;  /* 0x0000000dff0d7210 */ /* 0x000fe200007fe4ff */
[----:B--2---:R-:W-:-:S03]  /*0bc0*/  DFMA R20, R4, R6, R20 ;  /* 0x000000060414722b */ /* 0x004fc60000000014 */
[----:B------:R-:W-:Y:S08]  /*0bd0*/  BRA.U UP0, `(.L_x_69) ;  /* 0xfffffffd00d07547 */ /* 0x000ff0000b83ffff */
.L_x_64:
[----:B------:R-:W0:Y:S02]  /*0be0*/  LDC.64 R4, c[0x0][0x380] ;  /* 0x0000e000ff047b82 */ /* 0x000e240000000a00 */
[----:B0-----:R-:W-:-:S05]  /*0bf0*/  IMAD.WIDE R2, R3, 0x8, R4 ;  /* 0x0000000803027825 */ /* 0x001fca00078e0204 */
[----:B------:R-:W-:Y:S01]  /*0c00*/  STG.E.64 desc[UR10][R2.64], R20 ;  /* 0x0000001402007986 */ /* 0x000fe2000c101b0a */
[----:B------:R-:W-:Y:S05]  /*0c10*/  EXIT ;  /* 0x000000000000794d */ /* 0x000fea0003800000 */
.L_x_70:
        /* <DEDUP_REMOVED lines=14> */
.L_x_136:


//--------------------- .text._Z16FCBackwardKernelPdS_PKdS1_S1_S1_iib --------------------------
	.section	.text._Z16FCBackwardKernelPdS_PKdS1_S1_S1_iib,"ax",@progbits
	.align	128
        .global         _Z16FCBackwardKernelPdS_PKdS1_S1_S1_iib
        .type           _Z16FCBackwardKernelPdS_PKdS1_S1_S1_iib,@function
        .size           _Z16FCBackwardKernelPdS_PKdS1_S1_S1_iib,(.L_x_137 - _Z16FCBackwardKernelPdS_PKdS1_S1_S1_iib)
        .other          _Z16FCBackwardKernelPdS_PKdS1_S1_S1_iib,@"STO_CUDA_ENTRY STV_DEFAULT"
_Z16FCBackwardKernelPdS_PKdS1_S1_S1_iib:
.text._Z16FCBackwardKernelPdS_PKdS1_S1_S1_iib:
        /* <DEDUP_REMOVED lines=8> */
[----:B------:R-:W0:Y:S01]  /*0080*/  LDCU.U8 UR4, c[0x0][0x3b8] ;  /* 0x00007700ff0477ac */ /* 0x000e220008000000 */
[----:B------:R-:W1:Y:S01]  /*0090*/  LDC.64 R4, c[0x0][0x3a0] ;  /* 0x0000e800ff047b82 */ /* 0x000e620000000a00 */
[----:B------:R-:W2:Y:S07]  /*00a0*/  LDCU.64 UR6, c[0x0][0x358] ;  /* 0x00006b00ff0677ac */ /* 0x000eae0008000a00 */
[----:B------:R-:W3:Y:S08]  /*00b0*/  LDC.64 R2, c[0x0][0x390] ;  /* 0x0000e400ff027b82 */ /* 0x000ef00000000a00 */
[----:B------:R-:W4:Y:S01]  /*00c0*/  LDC.64 R8, c[0x0][0x3a8] ;  /* 0x0000ea00ff087b82 */ /* 0x000f220000000a00 */
[----:B0-----:R-:W-:-:S06]  /*00d0*/  UPRMT UR4, UR4, 0x8880, URZ ;  /* 0x0000888004047896 */ /* 0x001fcc00080000ff */
[----:B------:R-:W-:Y:S01]  /*00e0*/  ISETP.NE.AND P1, PT, RZ, UR4, PT ;  /* 0x00000004ff007c0c */ /* 0x000fe2000bf25270 */
[----:B------:R-:W0:-:S12]  /*00f0*/  LDC.64 R10, c[0x0][0x380] ;  /* 0x0000e000ff0a7b82 */ /* 0x000e180000000a00 */
[----:B-1----:R-:W-:-:S06]  /*0100*/  @!P1 IMAD.WIDE R4, R13, 0x8, R4 ;  /* 0x000000080d049825 */ /* 0x002fcc00078e0204 */
[----:B--2---:R-:W2:Y:S01]  /*0110*/  @!P1 LDG.E.64 R4, desc[UR6][R4.64] ;  /* 0x0000000604049981 */ /* 0x004ea2000c1e1b00 */
[----:B---3--:R-:W-:-:S04]  /*0120*/  IMAD.WIDE R2, R13, 0x8, R2 ;  /* 0x000000080d027825 */ /* 0x008fc800078e0202 */
[C---:B----4-:R-:W-:Y:S02]  /*0130*/  @!P1 IMAD.WIDE R8, R13.reuse, 0x8, R8 ;  /* 0x000000080d089825 */ /* 0x050fe400078e0208 */
[----:B------:R-:W3:Y:S04]  /*0140*/  LDG.E.64 R2, desc[UR6][R2.64] ;  /* 0x0000000602027981 */ /* 0x000ee8000c1e1b00 */
[----:B------:R-:W4:Y:S01]  /*0150*/  @!P1 LDG.E.64 R8, desc[UR6][R8.64] ;  /* 0x0000000608089981 */ /* 0x000f22000c1e1b00 */
[----:B------:R-:W-:Y:S01]  /*0160*/  @!P1 MOV R6, RZ ;  /* 0x000000ff00069202 */ /* 0x000fe20000000f00 */
[----:B--2---:R-:W-:Y:S01]  /*0170*/  @!P1 DSETP.GT.AND P0, PT, R4, RZ, PT ;  /* 0x000000ff0400922a */ /* 0x004fe20003f04000 */
[----:B0-----:R-:W-:-:S05]  /*0180*/  IMAD.WIDE R4, R13, 0x8, R10 ;  /* 0x000000080d047825 */ /* 0x001fca00078e020a */
[----:B------:R-:W-:-:S06]  /*0190*/  @!P1 FSEL R7, RZ, 1.875, !P0 ;  /* 0x3ff00000ff079808 */ /* 0x000fcc0004000000 */
[----:B---3--:R-:W-:-:S08]  /*01a0*/  @!P1 DMUL R6, R2, R6 ;  /* 0x0000000602069228 */ /* 0x008fd00000000000 */
[----:B----4-:R-:W-:-:S07]  /*01b0*/  @!P1 DMUL R2, R6, R8 ;  /* 0x0000000806029228 */ /* 0x010fce0000000000 */
[----:B------:R-:W-:Y:S01]  /*01c0*/  STG.E.64 desc[UR6][R4.64], R2 ;  /* 0x0000000204007986 */ /* 0x000fe2000c101b06 */
[----:B------:R-:W-:Y:S05]  /*01d0*/  EXIT ;  /* 0x000000000000794d */ /* 0x000fea0003800000 */
.L_x_71:
        /* <DEDUP_REMOVED lines=10> */
.L_x_137:


//--------------------- .text._Z18ApplyDropoutKernelPdP17curandStateXORWOWdib --------------------------
	.section	.text._Z18ApplyDropoutKernelPdP17curandStateXORWOWdib,"ax",@progbits
	.align	128
        .global         _Z18ApplyDropoutKernelPdP17curandStateXORWOWdib
        .type           _Z18ApplyDropoutKernelPdP17curandStateXORWOWdib,@function
        .size           _Z18ApplyDropoutKernelPdP17curandStateXORWOWdib,(.L_x_126 - _Z18ApplyDropoutKernelPdP17curandStateXORWOWdib)
        .other          _Z18ApplyDropoutKernelPdP17curandStateXORWOWdib,@"STO_CUDA_ENTRY STV_DEFAULT"
_Z18ApplyDropoutKernelPdP17curandStateXORWOWdib:
.text._Z18ApplyDropoutKernelPdP17curandStateXORWOWdib:
        /* <DEDUP_REMOVED lines=10> */
[----:B0-----:R-:W-:-:S06]  /*00a0*/  UPRMT UR4, UR4, 0x8880, URZ ;  /* 0x0000888004047896 */ /* 0x001fcc00080000ff */
[----:B------:R-:W-:-:S05]  /*00b0*/  ISETP.NE.AND P0, PT, RZ, UR4, PT ;  /* 0x00000004ff007c0c */ /* 0x000fca000bf05270 */
[----:B------:R-:W0:Y:S08]  /*00c0*/  LDCU.64 UR4, c[0x0][0x358] ;  /* 0x00006b00ff0477ac */ /* 0x000e300008000a00 */
[----:B-1----:R-:W-:-:S14]  /*00d0*/  DSETP.LEU.OR P0, PT, R2, RZ, !P0 ;  /* 0x000000ff0200722a */ /* 0x002fdc000470b400 */
[----:B0-----:R-:W-:Y:S05]  /*00e0*/  @P0 BRA `(.L_x_72) ;  /* 0x0000000000c00947 */ /* 0x001fea0003800000 */
[----:B------:R-:W0:Y:S02]  /*00f0*/  LDC.64 R4, c[0x0][0x388] ;  /* 0x0000e200ff047b82 */ /* 0x000e240000000a00 */
[----:B0-----:R-:W-:-:S05]  /*0100*/  IMAD.WIDE R4, R0, 0x30, R4 ;  /* 0x0000003000047825 */ /* 0x001fca00078e0204 */
[----:B------:R-:W2:Y:S04]  /*0110*/  LDG.E.64 R10, desc[UR4][R4.64] ;  /* 0x00000004040a7981 */ /* 0x000ea8000c1e1b00 */
[----:B------:R-:W3:Y:S04]  /*0120*/  LDG.E.64 R8, desc[UR4][R4.64+0x10] ;  /* 0x0000100404087981 */ /* 0x000ee8000c1e1b00 */
[----:B------:R-:W4:Y:S01]  /*0130*/  LDG.E.64 R6, desc[UR4][R4.64+0x8] ;  /* 0x0000080404067981 */ /* 0x000f22000c1e1b00 */
[----:B--2---:R-:W-:Y:S02]  /*0140*/  SHF.R.U32.HI R12, RZ, 0x2, R11 ;  /* 0x00000002ff0c7819 */ /* 0x004fe4000001160b */
[----:B------:R-:W-:-:S02]  /*0150*/  IADD3 R10, PT, PT, R10, 0x587c5, RZ ;  /* 0x000587c50a0a7810 */ /* 0x000fc40007ffe0ff */
[----:B------:R-:W-:Y:S01]  /*0160*/  LOP3.LUT R12, R12, R11, RZ, 0x3c, !PT ;  /* 0x0000000b0c0c7212 */ /* 0x000fe200078e3cff */
[----:B---3--:R-:W-:Y:S02]  /*0170*/  IMAD.SHL.U32 R11, R9, 0x10, RZ ;  /* 0x00000010090b7824 */ /* 0x008fe400078e00ff */
[----:B------:R-:W-:Y:S02]  /*0180*/  IMAD.MOV.U32 R14, RZ, RZ, R9 ;  /* 0x000000ffff0e7224 */ /* 0x000fe400078e0009 */
[----:B------:R-:W-:-:S05]  /*0190*/  IMAD.SHL.U32 R13, R12, 0x2, RZ ;  /* 0x000000020c0d7824 */ /* 0x000fca00078e00ff */
[----:B------:R-:W-:Y:S02]  /*01a0*/  LOP3.LUT R12, R12, R13, R11, 0x96, !PT ;  /* 0x0000000d0c0c7212 */ /* 0x000fe400078e960b */
[----:B------:R-:W-:Y:S02]  /*01b0*/  MOV R13, R8 ;  /* 0x00000008000d7202 */ /* 0x000fe40000000f00 */
[----:B------:R-:W-:Y:S01]  /*01c0*/  LOP3.LUT R15, R12, R9, RZ, 0x3c, !PT ;  /* 0x000000090c0f7212 */ /* 0x000fe200078e3cff */
[----:B------:R-:W-:-:S04]  /*01d0*/  IMAD.MOV.U32 R12, RZ, RZ, 0x2f800000 ;  /* 0x2f800000ff0c7424 */ /* 0x000fc800078e00ff */
[----:B------:R-:W-:Y:S01]  /*01e0*/  IMAD.IADD R11, R15, 0x1, R10 ;  /* 0x000000010f0b7824 */ /* 0x000fe200078e020a */
[----:B------:R0:W-:Y:S04]  /*01f0*/  STG.E.64 desc[UR4][R4.64+0x10], R14 ;  /* 0x0000100e04007986 */ /* 0x0001e8000c101b04 */
[----:B------:R-:W-:-:S05]  /*0200*/  I2FP.F32.U32 R11, R11 ;  /* 0x0000000b000b7245 */ /* 0x000fca0000201000 */
[----:B------:R-:W-:Y:S01]  /*0210*/  FFMA R8, R11, R12, 1.1641532182693481445e-10 ;  /* 0x2f0000000b087423 */ /* 0x000fe2000000000c */
[----:B----4-:R-:W-:Y:S01]  /*0220*/  IMAD.MOV.U32 R12, RZ, RZ, R7 ;  /* 0x000000ffff0c7224 */ /* 0x010fe200078e0007 */
[----:B------:R-:W-:Y:S02]  /*0230*/  MOV R11, R6 ;  /* 0x00000006000b7202 */ /* 0x000fe40000000f00 */
[----:B------:R-:W1:Y:S02]  /*0240*/  F2F.F64.F32 R6, R8 ;  /* 0x0000000800067310 */ /* 0x000e640000201800 */
[----:B------:R0:W-:Y:S04]  /*0250*/  STG.E.64 desc[UR4][R4.64+0x8], R12 ;  /* 0x0000080c04007986 */ /* 0x0001e8000c101b04 */
[----:B------:R0:W-:Y:S01]  /*0260*/  STG.E.64 desc[UR4][R4.64], R10 ;  /* 0x0000000a04007986 */ /* 0x0001e2000c101b04 */
[----:B-1----:R-:W-:-:S14]  /*0270*/  DSETP.GT.AND P0, PT, R6, R2, PT ;  /* 0x000000020600722a */ /* 0x002fdc0003f04000 */
[----:B0-----:R-:W-:Y:S05]  /*0280*/  @!P0 BRA `(.L_x_73) ;  /* 0x0000000000488947 */ /* 0x001fea0003800000 */
[----:B------:R-:W-:-:S06]  /*0290*/  DADD R4, -R2, 1 ;  /* 0x3ff0000002047429 */ /* 0x000fcc0000000100 */
[----:B------:R-:W0:Y:S04]  /*02a0*/  MUFU.RCP64H R3, R5 ;  /* 0x0000000500037308 */ /* 0x000e280000001800 */
[----:B------:R-:W-:-:S05]  /*02b0*/  VIADD R2, R5, 0x300402 ;  /* 0x0030040205027836 */ /* 0x000fca0000000000 */
[----:B------:R-:W-:Y:S01]  /*02c0*/  FSETP.GEU.AND P0, PT, |R2|, 5.8789094863358348022e-39, PT ;  /* 0x004004020200780b */ /* 0x000fe20003f0e200 */
[----:B0-----:R-:W-:-:S08]  /*02d0*/  DFMA R6, -R4, R2, 1 ;  /* 0x3ff000000406742b */ /* 0x001fd00000000102 */
[----:B------:R-:W-:-:S08]  /*02e0*/  DFMA R6, R6, R6, R6 ;  /* 0x000000060606722b */ /* 0x000fd00000000006 */
[----:B------:R-:W-:-:S08]  /*02f0*/  DFMA R6, R2, R6, R2 ;  /* 0x000000060206722b */ /* 0x000fd00000000002 */
[----:B------:R-:W-:-:S08]  /*0300*/  DFMA R8, -R4, R6, 1 ;  /* 0x3ff000000408742b */ /* 0x000fd00000000106 */
[----:B------:R-:W-:Y:S01]  /*0310*/  DFMA R6, R6, R8, R6 ;  /* 0x000000080606722b */ /* 0x000fe20000000006 */
[----:B------:R-:W-:Y:S10]  /*0320*/  @P0 BRA `(.L_x_74) ;  /* 0x0000000000100947 */ /* 0x000ff40003800000 */
[----:B------:R-:W-:-:S05]  /*0330*/  LOP3.LUT R2, R5, 0x7fffffff, RZ, 0xc0, !PT ;  /* 0x7fffffff05027812 */ /* 0x000fca00078ec0ff */
[----:B------:R-:W-:Y:S01]  /*0340*/  VIADD R8, R2, 0xfff00000 ;  /* 0xfff0000002087836 */ /* 0x000fe20000000000 */
[----:B------:R-:W-:-:S07]  /*0350*/  MOV R2, 0x370 ;  /* 0x0000037000027802 */ /* 0x000fce0000000f00 */
[----:B------:R-:W-:Y:S05]  /*0360*/  CALL.REL.NOINC `($__internal_2_$__cuda_sm20_dblrcp_rn_slowpath_v3) ;  /* 0x0000000000387944 */ /* 0x000fea0003c00000 */
.L_x_74:
[----:B------:R-:W0:Y:S02]  /*0370*/  LDC.64 R2, c[0x0][0x380] ;  /* 0x0000e000ff027b82 */ /* 0x000e240000000a00 */
[----:B0-----:R-:W-:-:S05]  /*0380*/  IMAD.WIDE R2, R0, 0x8, R2 ;  /* 0x0000000800027825 */ /* 0x001fca00078e0202 */
[----:B------:R-:W-:Y:S01]  /*0390*/  STG.E.64 desc[UR4][R2.64], R6 ;  /* 0x0000000602007986 */ /* 0x000fe2000c101b04 */
[----:B------:R-:W-:Y:S05]  /*03a0*/  EXIT ;  /* 0x000000000000794d */ /* 0x000fea0003800000 */
.L_x_73:
[----:B------:R-:W0:Y:S02]  /*03b0*/  LDC.64 R2, c[0x0][0x380] ;  /* 0x0000e000ff027b82 */ /* 0x000e240000000a00 */
[----:B0-----:R-:W-:-:S05]  /*03c0*/  IMAD.WIDE R2, R0, 0x8, R2 ;  /* 0x0000000800027825 */ /* 0x001fca00078e0202 */
[----:B------:R-:W-:Y:S01]  /*03d0*/  STG.E.64 desc[UR4][R2.64], RZ ;  /* 0x000000ff02007986 */ /* 0x000fe2000c101b04 */
[----:B------:R-:W-:Y:S05]  /*03e0*/  EXIT ;  /* 0x000000000000794d */ /* 0x000fea0003800000 */
.L_x_72:
[----:B------:R-:W0:Y:S01]  /*03f0*/  LDC.64 R4, c[0x0][0x380] ;  /* 0x0000e000ff047b82 */ /* 0x000e220000000a00 */
[----:B------:R-:W-:Y:S01]  /*0400*/  MOV R2, 0x0 ;  /* 0x0000000000027802 */ /* 0x000fe20000000f00 */
[----:B------:R-:W-:Y:S02]  /*0410*/  IMAD.MOV.U32 R3, RZ, RZ, 0x3ff00000 ;  /* 0x3ff00000ff037424 */ /* 0x000fe400078e00ff */
[----:B0-----:R-:W-:-:S05]  /*0420*/  IMAD.WIDE R4, R0, 0x8, R4 ;  /* 0x0000000800047825 */ /* 0x001fca00078e0204 */
[----:B------:R-:W-:Y:S01]  /*0430*/  STG.E.64 desc[UR4][R4.64], R2 ;  /* 0x0000000204007986 */ /* 0x000fe2000c101b04 */
[----:B------:R-:W-:Y:S05]  /*0440*/  EXIT ;  /* 0x000000000000794d */ /* 0x000fea0003800000 */
        .weak           $__internal_2_$__cuda_sm20_dblrcp_rn_slowpath_v3
        .type           $__internal_2_$__cuda_sm20_dblrcp_rn_slowpath_v3,@function
        .size           $__internal_2_$__cuda_sm20_dblrcp_rn_slowpath_v3,(.L_x_126 - $__internal_2_$__cuda_sm20_dblrcp_rn_slowpath_v3)
$__internal_2_$__cuda_sm20_dblrcp_rn_slowpath_v3:
[----:B------:R-:W-:-:S14]  /*0450*/  DSETP.GTU.AND P0, PT, |R4|, +INF , PT ;  /* 0x7ff000000400742a */ /* 0x000fdc0003f0c200 */
[----:B------:R-:W-:Y:S05]  /*0460*/  @P0 BRA `(.L_x_75) ;  /* 0x00000000007c0947 */ /* 0x000fea0003800000 */
[----:B------:R-:W-:-:S05]  /*0470*/  LOP3.LUT R3, R5, 0x7fffffff, RZ, 0xc0, !PT ;  /* 0x7fffffff05037812 */ /* 0x000fca00078ec0ff */
[----:B------:R-:W-:-:S05]  /*0480*/  VIADD R6, R3, 0xffffffff ;  /* 0xffffffff03067836 */ /* 0x000fca0000000000 */
[----:B------:R-:W-:-:S13]  /*0490*/  ISETP.GE.U32.AND P0, PT, R6, 0x7fefffff, PT ;  /* 0x7fefffff0600780c */ /* 0x000fda0003f06070 */
[----:B------:R-:W-:Y:S02]  /*04a0*/  @P0 LOP3.LUT R7, R5, 0x7ff00000, RZ, 0x3c, !PT ;  /* 0x7ff0000005070812 */ /* 0x000fe400078e3cff */
[----:B------:R-:W-:Y:S01]  /*04b0*/  @P0 MOV R6, RZ ;  /* 0x000000ff00060202 */ /* 0x000fe20000000f00 */
[----:B------:R-:W-:Y:S06]  /*04c0*/  @P0 BRA `(.L_x_76) ;  /* 0x00000000006c0947 */ /* 0x000fec0003800000 */
[----:B------:R-:W-:-:S13]  /*04d0*/  ISETP.GE.U32.AND P0, PT, R3, 0x1000001, PT ;  /* 0x010000010300780c */ /* 0x000fda0003f06070 */
[----:B------:R-:W-:Y:S05]  /*04e0*/  @!P0 BRA `(.L_x_77) ;  /* 0x0000000000348947 */ /* 0x000fea0003800000 */
[----:B------:R-:W-:Y:S02]  /*04f0*/  VIADD R7, R5, 0xc0200000 ;  /* 0xc020000005077836 */ /* 0x000fe40000000000 */
[----:B------:R-:W-:Y:S02]  /*0500*/  IMAD.MOV.U32 R6, RZ, RZ, R4 ;  /* 0x000000ffff067224 */ /* 0x000fe400078e0004 */
[----:B------:R-:W0:Y:S04]  /*0510*/  MUFU.RCP64H R9, R7 ;  /* 0x0000000700097308 */ /* 0x000e280000001800 */
[----:B0-----:R-:W-:-:S08]  /*0520*/  DFMA R10, -R6, R8, 1 ;  /* 0x3ff00000060a742b */ /* 0x001fd00000000108 */
[----:B------:R-:W-:-:S08]  /*0530*/  DFMA R10, R10, R10, R10 ;  /* 0x0000000a0a0a722b */ /* 0x000fd0000000000a */
[----:B------:R-:W-:-:S08]  /*0540*/  DFMA R10, R8, R10, R8 ;  /* 0x0000000a080a722b */ /* 0x000fd00000000008 */
[----:B------:R-:W-:-:S08]  /*0550*/  DFMA R8, -R6, R10, 1 ;  /* 0x3ff000000608742b */ /* 0x000fd0000000010a */
[----:B------:R-:W-:-:S08]  /*0560*/  DFMA R8, R10, R8, R10 ;  /* 0x000000080a08722b */ /* 0x000fd0000000000a */
[----:B------:R-:W-:-:S08]  /*0570*/  DMUL R8, R8, 2.2250738585072013831e-308 ;  /* 0x0010000008087828 */ /* 0x000fd00000000000 */
[----:B------:R-:W-:-:S08]  /*0580*/  DFMA R4, -R4, R8, 1 ;  /* 0x3ff000000404742b */ /* 0x000fd00000000108 */
[----:B------:R-:W-:-:S08]  /*0590*/  DFMA R4, R4, R4, R4 ;  /* 0x000000040404722b */ /* 0x000fd00000000004 */
[----:B------:R-:W-:Y:S01]  /*05a0*/  DFMA R6, R8, R4, R8 ;  /* 0x000000040806722b */ /* 0x000fe20000000008 */
[----:B------:R-:W-:Y:S10]  /*05b0*/  BRA `(.L_x_76) ;  /* 0x0000000000307947 */ /* 0x000ff40003800000 */
.L_x_77:
[----:B------:R-:W-:Y:S01]  /*05c0*/  DMUL R4, R4, 8.11296384146066816958e+31 ;  /* 0x4690000004047828 */ /* 0x000fe20000000000 */
[----:B------:R-:W-:-:S05]  /*05d0*/  MOV R6, R8 ;  /* 0x0000000800067202 */ /* 0x000fca0000000f00 */
[----:B------:R-:W0:Y:S02]  /*05e0*/  MUFU.RCP64H R7, R5 ;  /* 0x0000000500077308 */ /* 0x000e240000001800 */
[----:B0-----:R-:W-:-:S08]  /*05f0*/  DFMA R8, -R4, R6, 1 ;  /* 0x3ff000000408742b */ /* 0x001fd00000000106 */
[----:B------:R-:W-:-:S08]  /*0600*/  DFMA R8, R8, R8, R8 ;  /* 0x000000080808722b */ /* 0x000fd00000000008 */
[----:B------:R-:W-:-:S08]  /*0610*/  DFMA R8, R6, R8, R6 ;  /* 0x000000080608722b */ /* 0x000fd00000000006 */
[----:B------:R-:W-:-:S08]  /*0620*/  DFMA R6, -R4, R8, 1 ;  /* 0x3ff000000406742b */ /* 0x000fd00000000108 */
[----:B------:R-:W-:-:S08]  /*0630*/  DFMA R6, R8, R6, R8 ;  /* 0x000000060806722b */ /* 0x000fd00000000008 */
[----:B------:R-:W-:Y:S01]  /*0640*/  DMUL R6, R6, 8.11296384146066816958e+31 ;  /* 0x4690000006067828 */ /* 0x000fe20000000000 */
[----:B------:R-:W-:Y:S10]  /*0650*/  BRA `(.L_x_76) ;  /* 0x0000000000087947 */ /* 0x000ff40003800000 */
.L_x_75:
[----:B------:R-:W-:Y:S01]  /*0660*/  LOP3.LUT R7, R5, 0x80000, RZ, 0xfc, !PT ;  /* 0x0008000005077812 */ /* 0x000fe200078efcff */
[----:B------:R-:W-:-:S07]  /*0670*/  IMAD.MOV.U32 R6, RZ, RZ, R4 ;  /* 0x000000ffff067224 */ /* 0x000fce00078e0004 */
.L_x_76:
[----:B------:R-:W-:-:S04]  /*0680*/  MOV R3, 0x0 ;  /* 0x0000000000037802 */ /* 0x000fc80000000f00 */
[----:B------:R-:W-:Y:S05]  /*0690*/  RET.REL.NODEC R2 `(_Z18ApplyDropoutKernelPdP17curandStateXORWOWdib) ;  /* 0xfffffff802587950 */ /* 0x000fea0003c3ffff */
.L_x_78:
        /* <DEDUP_REMOVED lines=14> */
.L_x_126:


//--------------------- .text._Z13SoftmaxKernelPdPKdidd --------------------------
	.section	.text._Z13SoftmaxKernelPdPKdidd,"ax",@progbits
	.align	128
        .global         _Z13SoftmaxKernelPdPKdidd
        .type           _Z13SoftmaxKernelPdPKdidd,@function
        .size           _Z13SoftmaxKernelPdPKdidd,(.L_x_127 - _Z13SoftmaxKernelPdPKdidd)
        .other          _Z13SoftmaxKernelPdPKdidd,@"STO_CUDA_ENTRY STV_DEFAULT"
_Z13SoftmaxKernelPdPKdidd:
.text._Z13SoftmaxKernelPdPKdidd:
        /* <DEDUP_REMOVED lines=10> */
[----:B------:R-:W2:Y:S01]  /*00a0*/  LDCU.64 UR6, c[0x0][0x398] ;  /* 0x00007300ff0677ac */ /* 0x000ea20008000a00 */
[----:B0-----:R-:W-:-:S05]  /*00b0*/  IMAD.WIDE R8, R0, 0x8, R8 ;  /* 0x0000000800087825 */ /* 0x001fca00078e0208 */
[----:B-1----:R-:W2:Y:S01]  /*00c0*/  LDG.E.64 R2, desc[UR4][R8.64] ;  /* 0x0000000408027981 */ /* 0x002ea2000c1e1b00 */
[----:B------:R-:W-:Y:S01]  /*00d0*/  IMAD.MOV.U32 R4, RZ, RZ, 0x652b82fe ;  /* 0x652b82feff047424 */ /* 0x000fe200078e00ff */
[----:B------:R-:W-:Y:S01]  /*00e0*/  BSSY.RECONVERGENT B0, `(.L_x_79) ;  /* 0x000003a000007945 */ /* 0x000fe20003800200 */
[----:B------:R-:W-:Y:S01]  /*00f0*/  IMAD.MOV.U32 R5, RZ, RZ, 0x3ff71547 ;  /* 0x3ff71547ff057424 */ /* 0x000fe200078e00ff */
[----:B--2---:R-:W-:Y:S01]  /*0100*/  DADD R2, R2, -UR6 ;  /* 0x8000000602027e29 */ /* 0x004fe20008000000 */
[----:B------:R-:W-:Y:S01]  /*0110*/  UMOV UR6, 0xfefa39ef ;  /* 0xfefa39ef00067882 */ /* 0x000fe20000000000 */
[----:B------:R-:W-:-:S06]  /*0120*/  UMOV UR7, 0x3fe62e42 ;  /* 0x3fe62e4200077882 */ /* 0x000fcc0000000000 */
[----:B------:R-:W-:Y:S02]  /*0130*/  DFMA R4, R2, R4, 6.75539944105574400000e+15 ;  /* 0x433800000204742b */ /* 0x000fe40000000004 */
[----:B------:R-:W-:-:S06]  /*0140*/  FSETP.GEU.AND P0, PT, |R3|, 4.1917929649353027344, PT ;  /* 0x4086232b0300780b */ /* 0x000fcc0003f0e200 */
[----:B------:R-:W-:-:S08]  /*0150*/  DADD R6, R4, -6.75539944105574400000e+15 ;  /* 0xc338000004067429 */ /* 0x000fd00000000000 */
[----:B------:R-:W-:Y:S01]  /*0160*/  DFMA R10, R6, -UR6, R2 ;  /* 0x80000006060a7c2b */ /* 0x000fe20008000002 */
[----:B------:R-:W-:Y:S01]  /*0170*/  UMOV UR6, 0x3b39803f ;  /* 0x3b39803f00067882 */ /* 0x000fe20000000000 */
[----:B------:R-:W-:-:S06]  /*0180*/  UMOV UR7, 0x3c7abc9e ;  /* 0x3c7abc9e00077882 */ /* 0x000fcc0000000000 */
        /* <DEDUP_REMOVED lines=39> */
[----:B------:R-:W-:Y:S02]  /*0400*/  @!P1 LEA.HI R5, R4, R4, RZ, 0x1 ;  /* 0x0000000404059211 */ /* 0x000fe400078f08ff */
[----:B------:R-:W-:Y:S02]  /*0410*/  FSEL R7, R7, RZ, P0 ;  /* 0x000000ff07077208 */ /* 0x000fe40000000000 */
[----:B------:R-:W-:-:S05]  /*0420*/  @!P1 SHF.R.S32.HI R5, RZ, 0x1, R5 ;  /* 0x00000001ff059819 */ /* 0x000fca0000011405 */
[----:B------:R-:W-:Y:S02]  /*0430*/  @!P1 IMAD.IADD R2, R4, 0x1, -R5 ;  /* 0x0000000104029824 */ /* 0x000fe400078e0a05 */
[----:B------:R-:W-:-:S03]  /*0440*/  @!P1 IMAD R9, R5, 0x100000, R9 ;  /* 0x0010000005099824 */ /* 0x000fc600078e0209 */
[----:B------:R-:W-:Y:S01]  /*0450*/  @!P1 LEA R3, R2, 0x3ff00000, 0x14 ;  /* 0x3ff0000002039811 */ /* 0x000fe200078ea0ff */
[----:B------:R-:W-:-:S06]  /*0460*/  @!P1 IMAD.MOV.U32 R2, RZ, RZ, RZ ;  /* 0x000000ffff029224 */ /* 0x000fcc00078e00ff */
[----:B------:R-:W-:-:S11]  /*0470*/  @!P1 DMUL R6, R8, R2 ;  /* 0x0000000208069228 */ /* 0x000fd60000000000 */
.L_x_80:
[----:B------:R-:W-:Y:S05]  /*0480*/  BSYNC.RECONVERGENT B0 ;  /* 0x0000000000007941 */ /* 0x000fea0003800200 */
.L_x_79:
[----:B------:R-:W0:Y:S01]  /*0490*/  LDCU UR6, c[0x0][0x3a4] ;  /* 0x00007480ff0677ac */ /* 0x000e220008000800 */
[----:B------:R-:W1:Y:S01]  /*04a0*/  LDC.64 R10, c[0x0][0x3a0] ;  /* 0x0000e800ff0a7b82 */ /* 0x000e620000000a00 */
[----:B------:R-:W-:Y:S01]  /*04b0*/  IMAD.MOV.U32 R2, RZ, RZ, 0x1 ;  /* 0x00000001ff027424 */ /* 0x000fe200078e00ff */
[----:B------:R-:W-:Y:S01]  /*04c0*/  FSETP.GEU.AND P1, PT, |R7|, 6.5827683646048100446e-37, PT ;  /* 0x036000000700780b */ /* 0x000fe20003f2e200 */
[----:B------:R-:W-:Y:S01]  /*04d0*/  IMAD.MOV.U32 R8, RZ, RZ, R6 ;  /* 0x000000ffff087224 */ /* 0x000fe200078e0006 */
[----:B------:R-:W-:Y:S01]  /*04e0*/  BSSY.RECONVERGENT B0, `(.L_x_81) ;  /* 0x0000010000007945 */ /* 0x000fe20003800200 */
[----:B------:R-:W-:Y:S01]  /*04f0*/  IMAD.MOV.U32 R9, RZ, RZ, R7 ;  /* 0x000000ffff097224 */ /* 0x000fe200078e0007 */
[----:B0-----:R-:W1:Y:S02]  /*0500*/  MUFU.RCP64H R3, UR6 ;  /* 0x0000000600037d08 */ /* 0x001e640008001800 */
[----:B-1----:R-:W-:-:S08]  /*0510*/  DFMA R4, R2, -R10, 1 ;  /* 0x3ff000000204742b */ /* 0x002fd0000000080a */
[----:B------:R-:W-:-:S08]  /*0520*/  DFMA R4, R4, R4, R4 ;  /* 0x000000040404722b */ /* 0x000fd00000000004 */
[----:B------:R-:W-:-:S08]  /*0530*/  DFMA R4, R2, R4, R2 ;  /* 0x000000040204722b */ /* 0x000fd00000000002 */
[----:B------:R-:W-:-:S08]  /*0540*/  DFMA R2, R4, -R10, 1 ;  /* 0x3ff000000402742b */ /* 0x000fd0000000080a */
[----:B------:R-:W-:-:S08]  /*0550*/  DFMA R2, R4, R2, R4 ;  /* 0x000000020402722b */ /* 0x000fd00000000004 */
[----:B------:R-:W-:-:S08]  /*0560*/  DMUL R4, R2, R8 ;  /* 0x0000000802047228 */ /* 0x000fd00000000000 */
[----:B------:R-:W-:-:S08]  /*0570*/  DFMA R8, R4, -R10, R8 ;  /* 0x8000000a0408722b */ /* 0x000fd00000000008 */
[----:B------:R-:W-:-:S10]  /*0580*/  DFMA R2, R2, R8, R4 ;  /* 0x000000080202722b */ /* 0x000fd40000000004 */
[----:B------:R-:W-:-:S05]  /*0590*/  FFMA R4, RZ, UR6, R3 ;  /* 0x00000006ff047c23 */ /* 0x000fca0008000003 */
[----:B------:R-:W-:-:S13]  /*05a0*/  FSETP.GT.AND P0, PT, |R4|, 1.469367938527859385e-39, PT ;  /* 0x001000000400780b */ /* 0x000fda0003f04200 */
[----:B------:R-:W-:Y:S05]  /*05b0*/  @P0 BRA P1, `(.L_x_82) ;  /* 0x0000000000080947 */ /* 0x000fea0000800000 */
[----:B------:R-:W-:-:S07]  /*05c0*/  MOV R10, 0x5e0 ;  /* 0x000005e0000a7802 */ /* 0x000fce0000000f00 */
[----:B------:R-:W-:Y:S05]  /*05d0*/  CALL.REL.NOINC `($__internal_3_$__cuda_sm20_div_rn_f64_full) ;  /* 0x00000000003c7944 */ /* 0x000fea0003c00000 */
.L_x_82:
[----:B------:R-:W-:Y:S05]  /*05e0*/  BSYNC.RECONVERGENT B0 ;  /* 0x0000000000007941 */ /* 0x000fea0003800200 */
.L_x_81:
[----:B------:R-:W0:Y:S01]  /*05f0*/  LDC.64 R6, c[0x0][0x380] ;  /* 0x0000e000ff067b82 */ /* 0x000e220000000a00 */
[----:B------:R-:W-:Y:S01]  /*0600*/  UMOV UR6, 0x9ee75616 ;  /* 0x9ee7561600067882 */ /* 0x000fe20000000000 */
[----:B------:R-:W-:Y:S02]  /*0610*/  UMOV UR7, 0x3cd203af ;  /* 0x3cd203af00077882 */ /* 0x000fe40000000000 */
[----:B------:R-:W-:Y:S01]  /*0620*/  DSETP.GEU.AND P0, PT, R2, UR6, PT ;  /* 0x0000000602007e2a */ /* 0x000fe2000bf0e000 */
[----:B------:R-:W-:Y:S01]  /*0630*/  UMOV UR6, 0xfffffff7 ;  /* 0xfffffff700067882 */ /* 0x000fe20000000000 */
[----:B------:R-:W-:-:S04]  /*0640*/  UMOV UR7, 0x3fefffff ;  /* 0x3fefffff00077882 */ /* 0x000fc80000000000 */
[----:B------:R-:W-:Y:S02]  /*0650*/  FSEL R2, R2, -2.4493680661224648119e-20, P0 ;  /* 0x9ee7561602027808 */ /* 0x000fe40000000000 */
[----:B------:R-:W-:-:S06]  /*0660*/  FSEL R3, R3, 0.025636522099375724792, P0 ;  /* 0x3cd203af03037808 */ /* 0x000fcc0000000000 */
[----:B------:R-:W-:-:S06]  /*0670*/  DSETP.GT.AND P0, PT, R2, UR6, PT ;  /* 0x0000000602007e2a */ /* 0x000fcc000bf04000 */
[----:B------:R-:W-:Y:S02]  /*0680*/  FSEL R4, R2, -QNAN , !P0 ;  /* 0xfffffff702047808 */ /* 0x000fe40004000000 */
[----:B------:R-:W-:Y:S01]  /*0690*/  FSEL R5, R3, 1.8749998807907104492, !P0 ;  /* 0x3fefffff03057808 */ /* 0x000fe20004000000 */
[----:B0-----:R-:W-:-:S05]  /*06a0*/  IMAD.WIDE R2, R0, 0x8, R6 ;  /* 0x0000000800027825 */ /* 0x001fca00078e0206 */
[----:B------:R-:W-:Y:S01]  /*06b0*/  STG.E.64 desc[UR4][R2.64], R4 ;  /* 0x0000000402007986 */ /* 0x000fe2000c101b04 */
[----:B------:R-:W-:Y:S05]  /*06c0*/  EXIT ;  /* 0x000000000000794d */ /* 0x000fea0003800000 */
        .weak           $__internal_3_$__cuda_sm20_div_rn_f64_full
        .type           $__internal_3_$__cuda_sm20_div_rn_f64_full,@function
        .size           $__internal_3_$__cuda_sm20_div_rn_f64_full,(.L_x_127 - $__internal_3_$__cuda_sm20_div_rn_f64_full)
$__internal_3_$__cuda_sm20_div_rn_f64_full:
[----:B------:R-:W0:Y:S01]  /*06d0*/  LDC.64 R2, c[0x0][0x3a0] ;  /* 0x0000e800ff027b82 */ /* 0x000e220000000a00 */
[C---:B------:R-:W-:Y:S01]  /*06e0*/  FSETP.GEU.AND P2, PT, |R7|.reuse, 1.469367938527859385e-39, PT ;  /* 0x001000000700780b */ /* 0x040fe20003f4e200 */
[----:B------:R-:W-:Y:S01]  /*06f0*/  BSSY.RECONVERGENT B1, `(.L_x_83) ;  /* 0x0000053000017945 */ /* 0x000fe20003800200 */
[----:B------:R-:W-:-:S05]  /*0700*/  LOP3.LUT R11, R7, 0x7ff00000, RZ, 0xc0, !PT ;  /* 0x7ff00000070b7812 */ /* 0x000fca00078ec0ff */
[----:B------:R-:W-:Y:S01]  /*0710*/  IMAD.MOV.U32 R21, RZ, RZ, R11 ;  /* 0x000000ffff157224 */ /* 0x000fe200078e000b */
[C---:B0-----:R-:W-:Y:S02]  /*0720*/  FSETP.GEU.AND P0, PT, |R3|.reuse, 1.469367938527859385e-39, PT ;  /* 0x001000000300780b */ /* 0x041fe40003f0e200 */
[----:B------:R-:W-:-:S04]  /*0730*/  LOP3.LUT R4, R3, 0x800fffff, RZ, 0xc0, !PT ;  /* 0x800fffff03047812 */ /* 0x000fc800078ec0ff */
[----:B------:R-:W-:Y:S01]  /*0740*/  LOP3.LUT R5, R4, 0x3ff00000, RZ, 0xfc, !PT ;  /* 0x3ff0000004057812 */ /* 0x000fe200078efcff */
[----:B------:R-:W-:-:S06]  /*0750*/  IMAD.MOV.U32 R4, RZ, RZ, R2 ;  /* 0x000000ffff047224 */ /* 0x000fcc00078e0002 */
[----:B------:R-:W0:Y:S02]  /*0760*/  @!P0 LDC.64 R8, c[0x0][0x3a0] ;  /* 0x0000e800ff088b82 */ /* 0x000e240000000a00 */
[----:B0-----:R-:W-:Y:S01]  /*0770*/  @!P0 DMUL R4, R8, 8.98846567431157953865e+307 ;  /* 0x7fe0000008048828 */ /* 0x001fe20000000000 */
[----:B------:R-:W-:-:S05]  /*0780*/  IMAD.MOV.U32 R8, RZ, RZ, 0x1 ;  /* 0x00000001ff087424 */ /* 0x000fca00078e00ff */
[----:B------:R-:W0:Y:S02]  /*0790*/  MUFU.RCP64H R9, R5 ;  /* 0x0000000500097308 */ /* 0x000e240000001800 */
[----:B0-----:R-:W-:-:S08]  /*07a0*/  DFMA R12, R8, -R4, 1 ;  /* 0x3ff00000080c742b */ /* 0x001fd00000000804 */
[----:B------:R-:W-:Y:S01]  /*07b0*/  DFMA R14, R12, R12, R12 ;  /* 0x0000000c0c0e722b */ /* 0x000fe2000000000c */
[----:B------:R-:W-:Y:S01]  /*07c0*/  LOP3.LUT R12, R3, 0x7ff00000, RZ, 0xc0, !PT ;  /* 0x7ff00000030c7812 */ /* 0x000fe200078ec0ff */
[----:B------:R-:W-:-:S03]  /*07d0*/  IMAD.MOV.U32 R13, RZ, RZ, 0x1ca00000 ;  /* 0x1ca00000ff0d7424 */ /* 0x000fc600078e00ff */
[----:B------:R-:W-:Y:S01]  /*07e0*/  ISETP.GE.U32.AND P1, PT, R11, R12, PT ;  /* 0x0000000c0b00720c */ /* 0x000fe20003f26070 */
[----:B------:R-:W-:Y:S02]  /*07f0*/  IMAD.MOV.U32 R20, RZ, RZ, R12 ;  /* 0x000000ffff147224 */ /* 0x000fe400078e000c */
[----:B------:R-:W-:Y:S01]  /*0800*/  DFMA R16, R8, R14, R8 ;  /* 0x0000000e0810722b */ /* 0x000fe20000000008 */
[----:B------:R-:W-:Y:S01]  /*0810*/  @!P0 LOP3.LUT R20, R5, 0x7ff00000, RZ, 0xc0, !PT ;  /* 0x7ff0000005148812 */ /* 0x000fe200078ec0ff */
[----:B------:R-:W-:Y:S01]  /*0820*/  IMAD.MOV.U32 R8, RZ, RZ, R6 ;  /* 0x000000ffff087224 */ /* 0x000fe200078e0006 */
[----:B------:R-:W-:-:S03]  /*0830*/  SEL R13, R13, 0x63400000, !P1 ;  /* 0x634000000d0d7807 */ /* 0x000fc60004800000 */
[----:B------:R-:W-:Y:S01]  /*0840*/  VIADD R23, R20, 0xffffffff ;  /* 0xffffffff14177836 */ /* 0x000fe20000000000 */
[C-C-:B------:R-:W-:Y:S01]  /*0850*/  @!P2 LOP3.LUT R14, R13.reuse, 0x80000000, R7.reuse, 0xf8, !PT ;  /* 0x800000000d0ea812 */ /* 0x140fe200078ef807 */
[----:B------:R-:W-:Y:S01]  /*0860*/  DFMA R18, R16, -R4, 1 ;  /* 0x3ff000001012742b */ /* 0x000fe20000000804 */
[----:B------:R-:W-:Y:S02]  /*0870*/  LOP3.LUT R9, R13, 0x800fffff, R7, 0xf8, !PT ;  /* 0x800fffff0d097812 */ /* 0x000fe400078ef807 */
[----:B------:R-:W-:Y:S01]  /*0880*/  @!P2 LOP3.LUT R15, R14, 0x100000, RZ, 0xfc, !PT ;  /* 0x001000000e0fa812 */ /* 0x000fe200078efcff */
[----:B------:R-:W-:-:S06]  /*0890*/  @!P2 IMAD.MOV.U32 R14, RZ, RZ, RZ ;  /* 0x000000ffff0ea224 */ /* 0x000fcc00078e00ff */
[----:B------:R-:W-:Y:S02]  /*08a0*/  @!P2 DFMA R8, R8, 2, -R14 ;  /* 0x400000000808a82b */ /* 0x000fe4000000080e */
[----:B------:R-:W-:-:S08]  /*08b0*/  DFMA R14, R16, R18, R16 ;  /* 0x00000012100e722b */ /* 0x000fd00000000010 */
[----:B------:R-:W-:Y:S01]  /*08c0*/  @!P2 LOP3.LUT R21, R9, 0x7ff00000, RZ, 0xc0, !PT ;  /* 0x7ff000000915a812 */ /* 0x000fe200078ec0ff */
[----:B------:R-:W-:-:S04]  /*08d0*/  DMUL R16, R14, R8 ;  /* 0x000000080e107228 */ /* 0x000fc80000000000 */
[----:B------:R-:W-:-:S04]  /*08e0*/  VIADD R22, R21, 0xffffffff ;  /* 0xffffffff15167836 */ /* 0x000fc80000000000 */
[----:B------:R-:W-:Y:S01]  /*08f0*/  DFMA R18, R16, -R4, R8 ;  /* 0x800000041012722b */ /* 0x000fe20000000008 */
[----:B------:R-:W-:-:S04]  /*0900*/  ISETP.GT.U32.AND P0, PT, R22, 0x7feffffe, PT ;  /* 0x7feffffe1600780c */ /* 0x000fc80003f04070 */
[----:B------:R-:W-:-:S03]  /*0910*/  ISETP.GT.U32.OR P0, PT, R23, 0x7feffffe, P0 ;  /* 0x7feffffe1700780c */ /* 0x000fc60000704470 */
[----:B------:R-:W-:-:S10]  /*0920*/  DFMA R14, R14, R18, R16 ;  /* 0x000000120e0e722b */ /* 0x000fd40000000010 */
[----:B------:R-:W-:Y:S05]  /*0930*/  @P0 BRA `(.L_x_84) ;  /* 0x0000000000600947 */ /* 0x000fea0003800000 */
[----:B------:R-:W-:Y:S01]  /*0940*/  VIADDMNMX R11, R11, -R12, 0xb9600000, !PT ;  /* 0xb96000000b0b7446 */ /* 0x000fe2000780090c */
[----:B------:R-:W-:-:S03]  /*0950*/  IMAD.MOV.U32 R6, RZ, RZ, RZ ;  /* 0x000000ffff067224 */ /* 0x000fc600078e00ff */
[----:B------:R-:W-:-:S05]  /*0960*/  VIMNMX R2, PT, PT, R11, 0x46a00000, PT ;  /* 0x46a000000b027848 */ /* 0x000fca0003fe0100 */
        /* <DEDUP_REMOVED lines=11> */
[----:B------:R-:W-:Y:S01]  /*0a20*/  IMAD.MOV R3, RZ, RZ, -R11 ;  /* 0x000000ffff037224 */ /* 0x000fe200078e0a0b */
[----:B------:R-:W-:Y:S01]  /*0a30*/  DMUL.RP R6, R14, R6 ;  /* 0x000000060e067228 */ /* 0x000fe20000008000 */
[----:B------:R-:W-:-:S06]  /*0a40*/  IMAD.MOV.U32 R2, RZ, RZ, RZ ;  /* 0x000000ffff027224 */ /* 0x000fcc00078e00ff */
[----:B------:R-:W-:-:S03]  /*0a50*/  DFMA R2, R12, -R2, R14 ;  /* 0x800000020c02722b */ /* 0x000fc6000000000e */
[----:B------:R-:W-:-:S03]  /*0a60*/  LOP3.LUT R9, R7, R9, RZ, 0x3c, !PT ;  /* 0x0000000907097212 */ /* 0x000fc600078e3cff */
[----:B------:R-:W-:-:S04]  /*0a70*/  IADD3 R2, PT, PT, -R11, -0x43300000, RZ ;  /* 0xbcd000000b027810 */ /* 0x000fc80007ffe1ff */
[----:B------:R-:W-:-:S04]  /*0a80*/  FSETP.NEU.AND P0, PT, |R3|, R2, PT ;  /* 0x000000020300720b */ /* 0x000fc80003f0d200 */
[----:B------:R-:W-:Y:S02]  /*0a90*/  FSEL R12, R6, R12, !P0 ;  /* 0x0000000c060c7208 */ /* 0x000fe40004000000 */
[----:B------:R-:W-:Y:S01]  /*0aa0*/  FSEL R13, R9, R13, !P0 ;  /* 0x0000000d090d7208 */ /* 0x000fe20004000000 */
[----:B------:R-:W-:Y:S06]  /*0ab0*/  BRA `(.L_x_85) ;  /* 0x0000000000587947 */ /* 0x000fec0003800000 */
.L_x_84:
[----:B------:R-:W-:-:S14]  /*0ac0*/  DSETP.NAN.AND P0, PT, R6, R6, PT ;  /* 0x000000060600722a */ /* 0x000fdc0003f08000 */
[----:B------:R-:W-:Y:S05]  /*0ad0*/  @P0 BRA `(.L_x_86) ;  /* 0x0000000000480947 */ /* 0x000fea0003800000 */
[----:B------:R-:W0:Y:S02]  /*0ae0*/  LDC.64 R4, c[0x0][0x3a0] ;  /* 0x0000e800ff047b82 */ /* 0x000e240000000a00 */
[----:B0-----:R-:W-:-:S14]  /*0af0*/  DSETP.NAN.AND P0, PT, R4, R4, PT ;  /* 0x000000040400722a */ /* 0x001fdc0003f08000 */
        /* <DEDUP_REMOVED lines=13> */
.L_x_87:
[----:B------:R-:W-:Y:S01]  /*0bd0*/  LOP3.LUT R13, R3, 0x80000, RZ, 0xfc, !PT ;  /* 0x00080000030d7812 */ /* 0x000fe200078efcff */
[----:B------:R-:W-:Y:S01]  /*0be0*/  IMAD.MOV.U32 R12, RZ, RZ, R2 ;  /* 0x000000ffff0c7224 */ /* 0x000fe200078e0002 */
[----:B------:R-:W-:Y:S06]  /*0bf0*/  BRA `(.L_x_85) ;  /* 0x0000000000087947 */ /* 0x000fec0003800000 */
.L_x_86:
[----:B------:R-:W-:Y:S01]  /*0c00*/  LOP3.LUT R13, R7, 0x80000, RZ, 0xfc, !PT ;  /* 0x00080000070d7812 */ /* 0x000fe200078efcff */
[----:B------:R-:W-:-:S07]  /*0c10*/  IMAD.MOV.U32 R12, RZ, RZ, R6 ;  /* 0x000000ffff0c7224 */ /* 0x000fce00078e0006 */
.L_x_85:
[----:B------:R-:W-:Y:S05]  /*0c20*/  BSYNC.RECONVERGENT B1 ;  /* 0x0000000000017941 */ /* 0x000fea0003800200 */
.L_x_83:
[----:B------:R-:W-:Y:S02]  /*0c30*/  IMAD.MOV.U32 R11, RZ, RZ, 0x0 ;  /* 0x00000000ff0b7424 */ /* 0x000fe400078e00ff */
[----:B------:R-:W-:Y:S02]  /*0c40*/  IMAD.MOV.U32 R2, RZ, RZ, R12 ;  /* 0x000000ffff027224 */ /* 0x000fe400078e000c */
[----:B------:R-:W-:Y:S01]  /*0c50*/  IMAD.MOV.U32 R3, RZ, RZ, R13 ;  /* 0x000000ffff037224 */ /* 0x000fe200078e000d */
[----:B------:R-:W-:Y:S06]  /*0c60*/  RET.REL.NODEC R10 `(_Z13SoftmaxKernelPdPKdidd) ;  /* 0xfffffff00ae47950 */ /* 0x000fec0003c3ffff */
.L_x_88:
        /* <DEDUP_REMOVED lines=9> */
.L_x_127:


//--------------------- .text._Z15FCForwardKernelPdS_PKdS1_S1_S1_iib --------------------------
	.section	.text._Z15FCForwardKernelPdS_PKdS1_S1_S1_iib,"ax",@progbits
	.align	128
        .global         _Z15FCForwardKernelPdS_PKdS1_S1_S1_iib
        .type           _Z15FCForwardKernelPdS_PKdS1_S1_S1_iib,@function
        .size           _Z15FCForwardKernelPdS_PKdS1_S1_S1_iib,(.L_x_140 - _Z15FCForwardKernelPdS_PKdS1_S1_S1_iib)
        .other          _Z15FCForwardKernelPdS_PKdS1_S1_S1_iib,@"STO_CUDA_ENTRY STV_DEFAULT"
_Z15FCForwardKernelPdS_PKdS1_S1_S1_iib:
.text._Z15FCForwardKernelPdS_PKdS1_S1_S1_iib:
        /* <DEDUP_REMOVED lines=10> */
[----:B------:R-:W2:Y:S01]  /*00a0*/  LDCU UR8, c[0x0][0x3b4] ;  /* 0x00007680ff0877ac */ /* 0x000ea20008000800 */
[----:B0-----:R-:W-:-:S06]  /*00b0*/  IMAD.WIDE R24, R0, 0x8, R24 ;  /* 0x0000000800187825 */ /* 0x001fcc00078e0218 */
[----:B-1----:R-:W5:Y:S01]  /*00c0*/  LDG.E.64 R24, desc[UR16][R24.64] ;  /* 0x0000001018187981 */ /* 0x002f62000c1e1b00 */
[----:B--2---:R-:W-:-:S09]  /*00d0*/  UISETP.GE.AND UP0, UPT, UR8, 0x1, UPT ;  /* 0x000000010800788c */ /* 0x004fd2000bf06270 */
[----:B------:R-:W-:Y:S05]  /*00e0*/  BRA.U !UP0, `(.L_x_89) ;  /* 0x0000000908687547 */ /* 0x000fea000b800000 */
[----:B------:R-:W-:Y:S01]  /*00f0*/  UISETP.GE.U32.AND UP1, UPT, UR8, 0x10, UPT ;  /* 0x000000100800788c */ /* 0x000fe2000bf26070 */
[----:B------:R-:W-:Y:S01]  /*0100*/  HFMA2 R3, -RZ, RZ, 0, 0 ;  /* 0x00000000ff037431 */ /* 0x000fe200000001ff */
[----:B------:R-:W-:Y:S02]  /*0110*/  ULOP3.LUT UR9, UR8, 0xf, URZ, 0xc0, !UPT ;  /* 0x0000000f08097892 */ /* 0x000fe4000f8ec0ff */
[----:B------:R-:W-:Y:S02]  /*0120*/  IMAD R2, R0, UR8, RZ ;  /* 0x0000000800027c24 */ /* 0x000fe4000f8e02ff */
[----:B------:R-:W-:-:S03]  /*0130*/  UISETP.NE.AND UP0, UPT, UR9, URZ, UPT ;  /* 0x000000ff0900728c */ /* 0x000fc6000bf05270 */
[----:B------:R-:W-:Y:S08]  /*0140*/  BRA.U !UP1, `(.L_x_90) ;  /* 0x0000000509187547 */ /* 0x000ff0000b800000 */
[----:B------:R-:W0:Y:S01]  /*0150*/  LDCU.128 UR12, c[0x0][0x390] ;  /* 0x00007200ff0c77ac */ /* 0x000e220008000c00 */
[----:B------:R-:W-:Y:S01]  /*0160*/  IMAD.MOV.U32 R26, RZ, RZ, R2 ;  /* 0x000000ffff1a7224 */ /* 0x000fe200078e0002 */
[----:B------:R-:W-:-:S04]  /*0170*/  ULOP3.LUT UR10, UR8, 0x7ffffff0, URZ, 0xc0, !UPT ;  /* 0x7ffffff0080a7892 */ /* 0x000fc8000f8ec0ff */
[----:B------:R-:W-:Y:S02]  /*0180*/  UIADD3 UR11, UPT, UPT, -UR10, URZ, URZ ;  /* 0x000000ff0a0b7290 */ /* 0x000fe4000fffe1ff */
[----:B------:R-:W-:Y:S01]  /*0190*/  MOV R3, UR10 ;  /* 0x0000000a00037c02 */ /* 0x000fe20008000f00 */
[----:B0-----:R-:W-:Y:S02]  /*01a0*/  UIADD3 UR6, UP1, UPT, UR12, 0x40, URZ ;  /* 0x000000400c067890 */ /* 0x001fe4000ff3e0ff */
[----:B------:R-:W-:Y:S02]  /*01b0*/  UIADD3 UR4, UP2, UPT, UR14, 0x40, URZ ;  /* 0x000000400e047890 */ /* 0x000fe4000ff5e0ff */
[----:B------:R-:W-:Y:S02]  /*01c0*/  UIADD3.X UR7, UPT, UPT, URZ, UR13, URZ, UP1, !UPT ;  /* 0x0000000dff077290 */ /* 0x000fe40008ffe4ff */
[----:B------:R-:W-:Y:S01]  /*01d0*/  IMAD.U32 R10, RZ, RZ, UR6 ;  /* 0x00000006ff0a7e24 */ /* 0x000fe2000f8e00ff */
[----:B------:R-:W-:-:S03]  /*01e0*/  UIADD3.X UR5, UPT, UPT, URZ, UR15, URZ, UP2, !UPT ;  /* 0x0000000fff057290 */ /* 0x000fc600097fe4ff */
[----:B------:R-:W-:-:S09]  /*01f0*/  MOV R11, UR7 ;  /* 0x00000007000b7c02 */ /* 0x000fd20008000f00 */
.L_x_91:
[----:B------:R-:W-:Y:S01]  /*0200*/  MOV R5, UR5 ;  /* 0x0000000500057c02 */ /* 0x000fe20008000f00 */
[----:B------:R-:W-:Y:S01]  /*0210*/  IMAD.U32 R4, RZ, RZ, UR4 ;  /* 0x00000004ff047e24 */ /* 0x000fe2000f8e00ff */
[----:B------:R-:W-:Y:S01]  /*0220*/  MOV R7, R11 ;  /* 0x0000000b00077202 */ /* 0x000fe20000000f00 */
[----:B------:R-:W-:Y:S02]  /*0230*/  IMAD.MOV.U32 R6, RZ, RZ, R10 ;  /* 0x000000ffff067224 */ /* 0x000fe400078e000a */
[----:B------:R-:W-:-:S03]  /*0240*/  IMAD.WIDE R4, R26, 0x8, R4 ;  /* 0x000000081a047825 */ /* 0x000fc600078e0204 */
[----:B------:R-:W2:Y:S04]  /*0250*/  LDG.E.64 R22, desc[UR16][R6.64+-0x40] ;  /* 0xffffc01006167981 */ /* 0x000ea8000c1e1b00 */
[----:B------:R-:W2:Y:S04]  /*0260*/  LDG.E.64 R12, desc[UR16][R4.64+-0x40] ;  /* 0xffffc010040c7981 */ /* 0x000ea8000c1e1b00 */
[----:B------:R-:W3:Y:S04]  /*0270*/  LDG.E.64 R16, desc[UR16][R6.64+-0x38] ;  /* 0xffffc81006107981 */ /* 0x000ee8000c1e1b00 */
[----:B------:R-:W3:Y:S04]  /*0280*/  LDG.E.64 R20, desc[UR16][R4.64+-0x38] ;  /* 0xffffc81004147981 */ /* 0x000ee8000c1e1b00 */
[----:B------:R-:W4:Y:S04]  /*0290*/  LDG.E.64 R10, desc[UR16][R6.64+-0x30] ;  /* 0xffffd010060a7981 */ /* 0x000f28000c1e1b00 */
[----:B------:R-:W4:Y:S04]  /*02a0*/  LDG.E.64 R14, desc[UR16][R4.64+-0x30] ;  /* 0xffffd010040e7981 */ /* 0x000f28000c1e1b00 */
[----:B------:R-:W4:Y:S04]  /*02b0*/  LDG.E.64 R8, desc[UR16][R6.64+-0x28] ;  /* 0xffffd81006087981 */ /* 0x000f28000c1e1b00 */
[----:B------:R-:W4:Y:S01]  /*02c0*/  LDG.E.64 R18, desc[UR16][R4.64+-0x28] ;  /* 0xffffd81004127981 */ /* 0x000f22000c1e1b00 */
[----:B--2--5:R-:W-:-:S03]  /*02d0*/  DFMA R22, R22, R12, R24 ;  /* 0x0000000c1616722b */ /* 0x024fc60000000018 */
[----:B------:R-:W2:Y:S04]  /*02e0*/  LDG.E.64 R12, desc[UR16][R6.64+-0x20] ;  /* 0xffffe010060c7981 */ /* 0x000ea8000c1e1b00 */
[----:B------:R-:W2:Y:S01]  /*02f0*/  LDG.E.64 R24, desc[UR16][R4.64+-0x20] ;  /* 0xffffe01004187981 */ /* 0x000ea2000c1e1b00 */
[----:B---3--:R-:W-:-:S03]  /*0300*/  DFMA R20, R16, R20, R22 ;  /* 0x000000141014722b */ /* 0x008fc60000000016 */
[----:B------:R-:W3:Y:S04]  /*0310*/  LDG.E.64 R16, desc[UR16][R6.64+-0x18] ;  /* 0xffffe81006107981 */ /* 0x000ee8000c1e1b00 */
[----:B------:R-:W3:Y:S01]  /*0320*/  LDG.E.64 R22, desc[UR16][R4.64+-0x18] ;  /* 0xffffe81004167981 */ /* 0x000ee2000c1e1b00 */
[----:B----4-:R-:W-:-:S03]  /*0330*/  DFMA R14, R10, R14, R20 ;  /* 0x0000000e0a0e722b */ /* 0x010fc60000000014 */
[----:B------:R-:W4:Y:S04]  /*0340*/  LDG.E.64 R20, desc[UR16][R6.64+-0x10] ;  /* 0xfffff01006147981 */ /* 0x000f28000c1e1b00 */
[----:B------:R-:W4:Y:S01]  /*0350*/  LDG.E.64 R10, desc[UR16][R4.64+-0x10] ;  /* 0xfffff010040a7981 */ /* 0x000f22000c1e1b00 */
[----:B------:R-:W-:-:S03]  /*0360*/  DFMA R18, R8, R18, R14 ;  /* 0x000000120812722b */ /* 0x000fc6000000000e */
[----:B------:R-:W4:Y:S04]  /*0370*/  LDG.E.64 R8, desc[UR16][R6.64+-0x8] ;  /* 0xfffff81006087981 */ /* 0x000f28000c1e1b00 */
[----:B------:R-:W4:Y:S01]  /*0380*/  LDG.E.64 R14, desc[UR16][R4.64+-0x8] ;  /* 0xfffff810040e7981 */ /* 0x000f22000c1e1b00 */
[----:B--2---:R-:W-:-:S03]  /*0390*/  DFMA R24, R12, R24, R18 ;  /* 0x000000180c18722b */ /* 0x004fc60000000012 */
        /* <DEDUP_REMOVED lines=23> */
[----:B------:R-:W-:Y:S01]  /*0510*/  UIADD3 UR11, UPT, UPT, UR11, 0x10, URZ ;  /* 0x000000100b0b7890 */ /* 0x000fe2000fffe0ff */
[----:B------:R-:W-:-:S03]  /*0520*/  VIADD R26, R26, 0x10 ;  /* 0x000000101a1a7836 */ /* 0x000fc60000000000 */
[----:B------:R-:W-:Y:S01]  /*0530*/  UISETP.NE.AND UP1, UPT, UR11, URZ, UPT ;  /* 0x000000ff0b00728c */ /* 0x000fe2000bf25270 */
[----:B--2---:R-:W-:-:S08]  /*0540*/  DFMA R10, R12, R14, R10 ;  /* 0x0000000e0c0a722b */ /* 0x004fd0000000000a */
[----:B---3--:R-:W-:-:S08]  /*0550*/  DFMA R10, R16, R18, R10 ;  /* 0x00000012100a722b */ /* 0x008fd0000000000a */
[----:B----4-:R-:W-:Y:S01]  /*0560*/  DFMA R24, R22, R24, R10 ;  /* 0x000000181618722b */ /* 0x010fe2000000000a */
[----:B------:R-:W-:-:S04]  /*0570*/  IADD3 R10, P0, PT, R6, 0x80, RZ ;  /* 0x00000080060a7810 */ /* 0x000fc80007f1e0ff */
[----:B------:R-:W-:-:S03]  /*0580*/  IADD3.X R11, PT, PT, RZ, R7, RZ, P0, !PT ;  /* 0x00000007ff0b7210 */ /* 0x000fc600007fe4ff */
[----:B------:R-:W-:Y:S01]  /*0590*/  DFMA R24, R8, R20, R24 ;  /* 0x000000140818722b */ /* 0x000fe20000000018 */
[----:B------:R-:W-:Y:S10]  /*05a0*/  BRA.U UP1, `(.L_x_91) ;  /* 0xfffffffd01147547 */ /* 0x000ff4000b83ffff */
.L_x_90:
[----:B------:R-:W-:Y:S05]  /*05b0*/  BRA.U !UP0, `(.L_x_89) ;  /* 0x0000000508347547 */ /* 0x000fea000b800000 */
[----:B------:R-:W-:Y:S02]  /*05c0*/  UISETP.GE.U32.AND UP0, UPT, UR9, 0x8, UPT ;  /* 0x000000080900788c */ /* 0x000fe4000bf06070 */
[----:B------:R-:W-:-:S04]  /*05d0*/  ULOP3.LUT UR5, UR8, 0x7, URZ, 0xc0, !UPT ;  /* 0x0000000708057892 */ /* 0x000fc8000f8ec0ff */
[----:B------:R-:W-:-:S03]  /*05e0*/  UISETP.NE.AND UP1, UPT, UR5, URZ, UPT ;  /* 0x000000ff0500728c */ /* 0x000fc6000bf25270 */
[----:B------:R-:W-:Y:S08]  /*05f0*/  BRA.U !UP0, `(.L_x_92) ;  /* 0x0000000108787547 */ /* 0x000ff0000b800000 */
[----:B------:R-:W0:Y:S01]  /*0600*/  LDC.64 R6, c[0x0][0x398] ;  /* 0x0000e600ff067b82 */ /* 0x000e220000000a00 */
[----:B------:R-:W-:-:S07]  /*0610*/  IADD3 R9, PT, PT, R2, R3, RZ ;  /* 0x0000000302097210 */ /* 0x000fce0007ffe0ff */
[----:B------:R-:W1:Y:S01]  /*0620*/  LDC.64 R4, c[0x0][0x390] ;  /* 0x0000e400ff047b82 */ /* 0x000e620000000a00 */
[----:B0-----:R-:W-:-:S05]  /*0630*/  IMAD.WIDE R6, R9, 0x8, R6 ;  /* 0x0000000809067825 */ /* 0x001fca00078e0206 */
[----:B------:R-:W2:Y:S01]  /*0640*/  LDG.E.64 R14, desc[UR16][R6.64] ;  /* 0x00000010060e7981 */ /* 0x000ea2000c1e1b00 */
[----:B-1----:R-:W-:-:S03]  /*0650*/  IMAD.WIDE.U32 R4, R3, 0x8, R4 ;  /* 0x0000000803047825 */ /* 0x002fc600078e0004 */
[----:B------:R-:W3:Y:S04]  /*0660*/  LDG.E.64 R16, desc[UR16][R6.64+0x8] ;  /* 0x0000081006107981 */ /* 0x000ee8000c1e1b00 */
[----:B------:R-:W2:Y:S04]  /*0670*/  LDG.E.64 R12, desc[UR16][R4.64] ;  /* 0x00000010040c7981 */ /* 0x000ea8000c1e1b00 */
[----:B------:R-:W3:Y:S04]  /*0680*/  LDG.E.64 R18, desc[UR16][R4.64+0x8] ;  /* 0x0000081004127981 */ /* 0x000ee8000c1e1b00 */
[----:B------:R-:W4:Y:S04]  /*0690*/  LDG.E.64 R20, desc[UR16][R6.64+0x10] ;  /* 0x0000101006147981 */ /* 0x000f28000c1e1b00 */
[----:B------:R-:W4:Y:S04]  /*06a0*/  LDG.E.64 R22, desc[UR16][R4.64+0x10] ;  /* 0x0000101004167981 */ /* 0x000f28000c1e1b00 */
        /* <DEDUP_REMOVED lines=13> */
[----:B------:R-:W-:Y:S01]  /*0780*/  DFMA R8, R8, R10, R20 ;  /* 0x0000000a0808722b */ /* 0x000fe20000000014 */
[----:B------:R-:W-:-:S07]  /*0790*/  IADD3 R3, PT, PT, R3, 0x8, RZ ;  /* 0x0000000803037810 */ /* 0x000fce0007ffe0ff */
[----:B--2---:R-:W-:-:S08]  /*07a0*/  DFMA R8, R14, R12, R8 ;  /* 0x0000000c0e08722b */ /* 0x004fd00000000008 */
[----:B---3--:R-:W-:-:S08]  /*07b0*/  DFMA R8, R18, R16, R8 ;  /* 0x000000101208722b */ /* 0x008fd00000000008 */
[----:B----4-:R-:W-:-:S08]  /*07c0*/  DFMA R24, R22, R24, R8 ;  /* 0x000000181618722b */ /* 0x010fd00000000008 */
[----:B------:R-:W-:-:S11]  /*07d0*/  DFMA R24, R28, R26, R24 ;  /* 0x0000001a1c18722b */ /* 0x000fd60000000018 */
.L_x_92:
[----:B------:R-:W-:Y:S05]  /*07e0*/  BRA.U !UP1, `(.L_x_89) ;  /* 0x0000000109a87547 */ /* 0x000fea000b800000 */
[----:B------:R-:W-:Y:S02]  /*07f0*/  UISETP.GE.U32.AND UP0, UPT, UR5, 0x4, UPT ;  /* 0x000000040500788c */ /* 0x000fe4000bf06070 */
[----:B------:R-:W-:-:S04]  /*0800*/  ULOP3.LUT UR4, UR8, 0x3, URZ, 0xc0, !UPT ;  /* 0x0000000308047892 */ /* 0x000fc8000f8ec0ff */
[----:B------:R-:W-:-:S03]  /*0810*/  UISETP.NE.AND UP1, UPT, UR4, URZ, UPT ;  /* 0x000000ff0400728c */ /* 0x000fc6000bf25270 */
[----:B------:R-:W-:Y:S08]  /*0820*/  BRA.U !UP0, `(.L_x_93) ;  /* 0x0000000108487547 */ /* 0x000ff0000b800000 */
[----:B------:R-:W0:Y:S01]  /*0830*/  LDC.64 R6, c[0x0][0x398] ;  /* 0x0000e600ff067b82 */ /* 0x000e220000000a00 */
[----:B------:R-:W-:-:S07]  /*0840*/  IMAD.IADD R21, R2, 0x1, R3 ;  /* 0x0000000102157824 */ /* 0x000fce00078e0203 */
        /* <DEDUP_REMOVED lines=10> */
[----:B------:R-:W4:Y:S01]  /*08f0*/  LDG.E.64 R14, desc[UR16][R16.64+0x18] ;  /* 0x00001810100e7981 */ /* 0x000f22000c1e1b00 */
[----:B------:R-:W-:Y:S01]  /*0900*/  IADD3 R3, PT, PT, R3, 0x4, RZ ;  /* 0x0000000403037810 */ /* 0x000fe20007ffe0ff */
[----:B--2--5:R-:W-:-:S08]  /*0910*/  DFMA R18, R18, R22, R24 ;  /* 0x000000161212722b */ /* 0x024fd00000000018 */
[----:B---3--:R-:W-:-:S08]  /*0920*/  DFMA R8, R8, R10, R18 ;  /* 0x0000000a0808722b */ /* 0x008fd00000000012 */
[----:B----4-:R-:W-:-:S08]  /*0930*/  DFMA R4, R4, R6, R8 ;  /* 0x000000060404722b */ /* 0x010fd00000000008 */
[----:B------:R-:W-:-:S11]  /*0940*/  DFMA R24, R14, R12, R4 ;  /* 0x0000000c0e18722b */ /* 0x000fd60000000004 */
.L_x_93:
[----:B------:R-:W-:Y:S05]  /*0950*/  BRA.U !UP1, `(.L_x_89) ;  /* 0x00000001094c7547 */ /* 0x000fea000b800000 */
[----:B------:R-:W0:Y:S01]  /*0960*/  LDC.64 R4, c[0x0][0x390] ;  /* 0x0000e400ff047b82 */ /* 0x000e220000000a00 */
[----:B------:R-:W-:Y:S01]  /*0970*/  IADD3 R9, PT, PT, R2, R3, RZ ;  /* 0x0000000302097210 */ /* 0x000fe20007ffe0ff */
[----:B------:R-:W-:-:S06]  /*0980*/  UIADD3 UR4, UPT, UPT, -UR4, URZ, URZ ;  /* 0x000000ff04047290 */ /* 0x000fcc000fffe1ff */
[----:B------:R-:W1:Y:S01]  /*0990*/  LDC.64 R6, c[0x0][0x398] ;  /* 0x0000e600ff067b82 */ /* 0x000e620000000a00 */
[----:B0-----:R-:W-:-:S04]  /*09a0*/  IMAD.WIDE.U32 R4, R3, 0x8, R4 ;  /* 0x0000000803047825 */ /* 0x001fc800078e0004 */
[----:B------:R-:W-:Y:S01]  /*09b0*/  IMAD.MOV.U32 R8, RZ, RZ, R4 ;  /* 0x000000ffff087224 */ /* 0x000fe200078e0004 */
[----:B------:R-:W-:-:S07]  /*09c0*/  MOV R11, R5 ;  /* 0x00000005000b7202 */ /* 0x000fce0000000f00 */
.L_x_94:
[----:B-1----:R-:W-:Y:S01]  /*09d0*/  IMAD.WIDE R2, R9, 0x8, R6 ;  /* 0x0000000809027825 */ /* 0x002fe200078e0206 */
[----:B------:R-:W-:-:S03]  /*09e0*/  MOV R4, R8 ;  /* 0x0000000800047202 */ /* 0x000fc60000000f00 */
[----:B------:R-:W-:Y:S02]  /*09f0*/  IMAD.MOV.U32 R5, RZ, RZ, R11 ;  /* 0x000000ffff057224 */ /* 0x000fe400078e000b */
[----:B------:R-:W2:Y:S04]  /*0a00*/  LDG.E.64 R2, desc[UR16][R2.64] ;  /* 0x0000001002027981 */ /* 0x000ea8000c1e1b00 */
[----:B------:R-:W2:Y:S01]  /*0a10*/  LDG.E.64 R4, desc[UR16][R4.64] ;  /* 0x0000001004047981 */ /* 0x000ea2000c1e1b00 */
[----:B------:R-:W-:Y:S01]  /*0a20*/  UIADD3 UR4, UPT, UPT, UR4, 0x1, URZ ;  /* 0x0000000104047890 */ /* 0x000fe2000fffe0ff */
[----:B------:R-:W-:Y:S02]  /*0a30*/  IADD3 R8, P0, PT, R8, 0x8, RZ ;  /* 0x0000000808087810 */ /* 0x000fe40007f1e0ff */
[----:B------:R-:W-:Y:S01]  /*0a40*/  IADD3 R9, PT, PT, R9, 0x1, RZ ;  /* 0x0000000109097810 */ /* 0x000fe20007ffe0ff */
[----:B------:R-:W-:Y:S01]  /*0a50*/  UISETP.NE.AND UP0, UPT, UR4, URZ, UPT ;  /* 0x000000ff0400728c */ /* 0x000fe2000bf05270 */
[----:B------:R-:W-:Y:S01]  /*0a60*/  IADD3.X R11, PT, PT, RZ, R11, RZ, P0, !PT ;  /* 0x0000000bff0b7210 */ /* 0x000fe200007fe4ff */
[----:B--2--5:R-:W-:-:S07]  /*0a70*/  DFMA R24, R4, R2, R24 ;  /* 0x000000020418722b */ /* 0x024fce0000000018 */
[----:B------:R-:W-:Y:S05]  /*0a80*/  BRA.U UP0, `(.L_x_94) ;  /* 0xfffffffd00d07547 */ /* 0x000fea000b83ffff */
.L_x_89:
[----:B------:R-:W0:Y:S01]  /*0a90*/  LDC.64 R2, c[0x0][0x388] ;  /* 0x0000e200ff027b82 */ /* 0x000e220000000a00 */
[----:B------:R-:W1:Y:S01]  /*0aa0*/  LDCU.U8 UR4, c[0x0][0x3b8] ;  /* 0x00007700ff0477ac */ /* 0x000e620008000000 */
[----:B-----5:R-:W-:-:S06]  /*0ab0*/  DSETP.NE.AND P0, PT, |R24|, +INF , PT ;  /* 0x7ff000001800742a */ /* 0x020fcc0003f05200 */
[----:B------:R-:W-:Y:S02]  /*0ac0*/  FSEL R8, R24, RZ, P0 ;  /* 0x000000ff18087208 */ /* 0x000fe40000000000 */
[----:B------:R-:W-:Y:S01]  /*0ad0*/  FSEL R9, R25, RZ, P0 ;  /* 0x000000ff19097208 */ /* 0x000fe20000000000 */
[----:B-1----:R-:W-:-:S04]  /*0ae0*/  UPRMT UR4, UR4, 0x8880, URZ ;  /* 0x0000888004047896 */ /* 0x002fc800080000ff */
[----:B------:R-:W-:Y:S01]  /*0af0*/  UISETP.NE.AND UP0, UPT, UR4, URZ, UPT ;  /* 0x000000ff0400728c */ /* 0x000fe2000bf05270 */
[----:B0-----:R-:W-:-:S05]  /*0b00*/  IMAD.WIDE R2, R0, 0x8, R2 ;  /* 0x0000000800027825 */ /* 0x001fca00078e0202 */
[----:B------:R0:W-:Y:S03]  /*0b10*/  STG.E.64 desc[UR16][R2.64], R8 ;  /* 0x0000000802007986 */ /* 0x0001e6000c101b10 */
[----:B------:R-:W-:Y:S05]  /*0b20*/  BRA.U !UP0, `(.L_x_95) ;  /* 0x00000001083c7547 */ /* 0x000fea000b800000 */
[----:B------:R-:W1:Y:S08]  /*0b30*/  LDC.64 R4, c[0x0][0x3a8] ;  /* 0x0000ea00ff047b82 */ /* 0x000e700000000a00 */
[----:B------:R-:W2:Y:S01]  /*0b40*/  LDC.64 R6, c[0x0][0x380] ;  /* 0x0000e000ff067b82 */ /* 0x000ea20000000a00 */
[----:B-1----:R-:W-:-:S06]  /*0b50*/  IMAD.WIDE R4, R0, 0x8, R4 ;  /* 0x0000000800047825 */ /* 0x002fcc00078e0204 */
[----:B------:R-:W3:Y:S01]  /*0b60*/  LDG.E.64 R4, desc[UR16][R4.64] ;  /* 0x0000001004047981 */ /* 0x000ee2000c1e1b00 */
[----:B------:R-:W-:Y:S01]  /*0b70*/  DSETP.MAX.AND P0, P1, RZ, R8, PT ;  /* 0x00000008ff00722a */ /* 0x000fe2000390f000 */
[----:B0-----:R-:W-:Y:S01]  /*0b80*/  IMAD.MOV.U32 R3, RZ, RZ, R9 ;  /* 0x000000ffff037224 */ /* 0x001fe200078e0009 */
[----:B------:R-:W-:-:S04]  /*0b90*/  MOV R2, RZ ;  /* 0x000000ff00027202 */ /* 0x000fc80000000f00 */
[C---:B------:R-:W-:Y:S02]  /*0ba0*/  FSEL R11, R2.reuse, R3, P0 ;  /* 0x00000003020b7208 */ /* 0x040fe40000000000 */
[----:B------:R-:W-:-:S06]  /*0bb0*/  SEL R2, R2, R8, P0 ;  /* 0x0000000802027207 */ /* 0x000fcc0000000000 */
[----:B------:R-:W-:-:S04]  /*0bc0*/  @P1 LOP3.LUT R11, R3, 0x80000, RZ, 0xfc, !PT ;  /* 0x00080000030b1812 */ /* 0x000fc800078efcff */
[----:B------:R-:W-:-:S06]  /*0bd0*/  MOV R3, R11 ;  /* 0x0000000b00037202 */ /* 0x000fcc0000000f00 */
[----:B---3--:R-:W-:Y:S01]  /*0be0*/  DMUL R4, R2, R4 ;  /* 0x0000000402047228 */ /* 0x008fe20000000000 */
[----:B--2---:R-:W-:-:S06]  /*0bf0*/  IMAD.WIDE R2, R0, 0x8, R6 ;  /* 0x0000000800027825 */ /* 0x004fcc00078e0206 */
[----:B------:R-:W-:Y:S01]  /*0c00*/  STG.E.64 desc[UR16][R2.64], R4 ;  /* 0x0000000402007986 */ /* 0x000fe2000c101b10 */
[----:B------:R-:W-:Y:S05]  /*0c10*/  EXIT ;  /* 0x000000000000794d */ /* 0x000fea0003800000 */
.L_x_95:
[----:B0-----:R-:W0:Y:S02]  /*0c20*/  LDC.64 R2, c[0x0][0x380] ;  /* 0x0000e000ff027b82 */ /* 0x001e240000000a00 */
[----:B0-----:R-:W-:-:S05]  /*0c30*/  IMAD.WIDE R2, R0, 0x8, R2 ;  /* 0x0000000800027825 */ /* 0x001fca00078e0202 */
[----:B------:R-:W-:Y:S01]  /*0c40*/  STG.E.64 desc[UR16][R2.64], R8 ;  /* 0x0000000802007986 */ /* 0x000fe2000c101b10 */
[----:B------:R-:W-:Y:S05]  /*0c50*/  EXIT ;  /* 0x000000000000794d */ /* 0x000fea0003800000 */
.L_x_96:
        /* <DEDUP_REMOVED lines=10> */
.L_x_140:


//--------------------- .text._Z17PoolForwardKernelPdPiS0_PKdiiiiii --------------------------
	.section	.text._Z17PoolForwardKernelPdPiS0_PKdiiiiii,"ax",@progbits
	.align	128
        .global         _Z17PoolForwardKernelPdPiS0_PKdiiiiii
        .type           _Z17PoolForwardKernelPdPiS0_PKdiiiiii,@function
        .size           _Z17PoolForwardKernelPdPiS0_PKdiiiiii,(.L_x_141 - _Z17PoolForwardKernelPdPiS0_PKdiiiiii)
        .other          _Z17PoolForwardKernelPdPiS0_PKdiiiiii,@"STO_CUDA_ENTRY STV_DEFAULT"
_Z17PoolForwardKernelPdPiS0_PKdiiiiii:
.text._Z17PoolForwardKernelPdPiS0_PKdiiiiii:
        /* <DEDUP_REMOVED lines=16> */
[----:B------:R-:W-:Y:S02]  /*0100*/  CS2R R26, SRZ ;  /* 0x00000000001a7805 */ /* 0x000fe4000001ff00 */
[-C--:B------:R-:W-:Y:S01]  /*0110*/  IABS R8, R4.reuse ;  /* 0x0000000400087213 */ /* 0x080fe20000000000 */
[----:B------:R-:W-:Y:S01]  /*0120*/  IMAD.MOV.U32 R16, RZ, RZ, -0x7a143760 ;  /* 0x85ebc8a0ff107424 */ /* 0x000fe200078e00ff */
[----:B------:R-:W-:Y:S01]  /*0130*/  IABS R10, R4 ;  /* 0x00000004000a7213 */ /* 0x000fe20000000000 */
[----:B------:R-:W-:Y:S01]  /*0140*/  IMAD.MOV.U32 R17, RZ, RZ, -0x1e330d ;  /* 0xffe1ccf3ff117424 */ /* 0x000fe200078e00ff */
[----:B------:R-:W1:Y:S08]  /*0150*/  I2F.RP R0, R8 ;  /* 0x0000000800007306 */ /* 0x000e700000209400 */
[----:B-1----:R-:W1:Y:S02]  /*0160*/  MUFU.RCP R0, R0 ;  /* 0x0000000000007308 */ /* 0x002e640000001000 */
[----:B-1----:R-:W-:-:S06]  /*0170*/  VIADD R6, R0, 0xffffffe ;  /* 0x0ffffffe00067836 */ /* 0x002fcc0000000000 */
[----:B------:R1:W2:Y:S02]  /*0180*/  F2I.FTZ.U32.TRUNC.NTZ R7, R6 ;  /* 0x0000000600077305 */ /* 0x0002a4000021f000 */
[----:B-1----:R-:W-:Y:S02]  /*0190*/  IMAD.MOV.U32 R6, RZ, RZ, RZ ;  /* 0x000000ffff067224 */ /* 0x002fe400078e00ff */
[----:B--2---:R-:W-:-:S04]  /*01a0*/  IMAD.MOV R5, RZ, RZ, -R7 ;  /* 0x000000ffff057224 */ /* 0x004fc800078e0a07 */
[----:B------:R-:W-:-:S04]  /*01b0*/  IMAD R5, R5, R8, RZ ;  /* 0x0000000805057224 */ /* 0x000fc800078e02ff */
[----:B------:R-:W-:Y:S02]  /*01c0*/  IMAD.HI.U32 R7, R7, R5, R6 ;  /* 0x0000000507077227 */ /* 0x000fe400078e0006 */
[----:B------:R-:W1:Y:S02]  /*01d0*/  I2F.RP R6, R11 ;  /* 0x0000000b00067306 */ /* 0x000e640000209400 */
[----:B------:R-:W-:Y:S02]  /*01e0*/  IMAD.MOV.U32 R5, RZ, RZ, R9 ;  /* 0x000000ffff057224 */ /* 0x000fe400078e0009 */
[----:B------:R-:W-:Y:S02]  /*01f0*/  IMAD.MOV R9, RZ, RZ, -R10 ;  /* 0x000000ffff097224 */ /* 0x000fe400078e0a0a */
[----:B------:R-:W-:-:S04]  /*0200*/  IMAD.HI.U32 R0, R7, R5, RZ ;  /* 0x0000000507007227 */ /* 0x000fc800078e00ff */
[----:B------:R-:W-:Y:S02]  /*0210*/  IMAD R5, R0, R9, R5 ;  /* 0x0000000900057224 */ /* 0x000fe400078e0205 */
[----:B------:R-:W2:Y:S03]  /*0220*/  LDC R9, c[0x0][0x3b4] ;  /* 0x0000ed00ff097b82 */ /* 0x000ea60000000800 */
[----:B------:R-:W-:Y:S01]  /*0230*/  ISETP.GT.U32.AND P1, PT, R8, R5, PT ;  /* 0x000000050800720c */ /* 0x000fe20003f24070 */
[----:B-1----:R-:W1:-:S12]  /*0240*/  MUFU.RCP R6, R6 ;  /* 0x0000000600067308 */ /* 0x002e580000001000 */
[----:B------:R-:W-:Y:S02]  /*0250*/  @!P1 IMAD.IADD R5, R5, 0x1, -R8 ;  /* 0x0000000105059824 */ /* 0x000fe400078e0a08 */
[----:B------:R-:W-:Y:S01]  /*0260*/  @!P1 VIADD R0, R0, 0x1 ;  /* 0x0000000100009836 */ /* 0x000fe20000000000 */
[----:B------:R-:W-:Y:S02]  /*0270*/  ISETP.NE.AND P1, PT, R4, RZ, PT ;  /* 0x000000ff0400720c */ /* 0x000fe40003f25270 */
[----:B------:R-:W-:Y:S02]  /*0280*/  ISETP.GE.U32.AND P0, PT, R5, R8, PT ;  /* 0x000000080500720c */ /* 0x000fe40003f06070 */
[----:B------:R-:W-:-:S04]  /*0290*/  LOP3.LUT R5, R3, R4, RZ, 0x3c, !PT ;  /* 0x0000000403057212 */ /* 0x000fc800078e3cff */
[----:B------:R-:W-:Y:S01]  /*02a0*/  ISETP.GE.AND P2, PT, R5, RZ, PT ;  /* 0x000000ff0500720c */ /* 0x000fe20003f46270 */
[----:B-1----:R-:W-:-:S06]  /*02b0*/  VIADD R5, R6, 0xffffffe ;  /* 0x0ffffffe06057836 */ /* 0x002fcc0000000000 */
[----:B------:R-:W1:Y:S01]  /*02c0*/  F2I.FTZ.U32.TRUNC.NTZ R5, R5 ;  /* 0x0000000500057305 */ /* 0x000e62000021f000 */
[----:B------:R-:W-:-:S05]  /*02d0*/  @P0 VIADD R0, R0, 0x1 ;  /* 0x0000000100000836 */ /* 0x000fca0000000000 */
[----:B------:R-:W-:Y:S01]  /*02e0*/  @!P2 IMAD.MOV R0, RZ, RZ, -R0 ;  /* 0x000000ffff00a224 */ /* 0x000fe200078e0a00 */
[----:B------:R-:W-:-:S05]  /*02f0*/  @!P1 LOP3.LUT R0, RZ, R4, RZ, 0x33, !PT ;  /* 0x00000004ff009212 */ /* 0x000fca00078e33ff */
[----:B------:R-:W-:Y:S02]  /*0300*/  IMAD.MOV R6, RZ, RZ, -R0 ;  /* 0x000000ffff067224 */ /* 0x000fe400078e0a00 */
[----:B-1----:R-:W-:Y:S02]  /*0310*/  IMAD.MOV R8, RZ, RZ, -R5 ;  /* 0x000000ffff087224 */ /* 0x002fe400078e0a05 */
[----:B------:R-:W-:Y:S02]  /*0320*/  IMAD R7, R4, R6, R3 ;  /* 0x0000000604077224 */ /* 0x000fe400078e0203 */
[----:B------:R-:W-:Y:S02]  /*0330*/  IMAD R3, R8, R11, RZ ;  /* 0x0000000b08037224 */ /* 0x000fe400078e02ff */
[----:B------:R-:W-:Y:S01]  /*0340*/  IMAD.MOV.U32 R4, RZ, RZ, RZ ;  /* 0x000000ffff047224 */ /* 0x000fe200078e00ff */
[----:B------:R-:W-:-:S03]  /*0350*/  IABS R6, R7 ;  /* 0x0000000700067213 */ /* 0x000fc60000000000 */
[----:B------:R-:W-:-:S04]  /*0360*/  IMAD.HI.U32 R4, R5, R3, R4 ;  /* 0x0000000305047227 */ /* 0x000fc800078e0004 */
[----:B------:R-:W-:-:S04]  /*0370*/  IMAD.MOV.U32 R5, RZ, RZ, R6 ;  /* 0x000000ffff057224 */ /* 0x000fc800078e0006 */
[----:B------:R-:W-:-:S04]  /*0380*/  IMAD.HI.U32 R3, R4, R5, RZ ;  /* 0x0000000504037227 */ /* 0x000fc800078e00ff */
[----:B------:R-:W-:-:S04]  /*0390*/  IMAD.MOV R4, RZ, RZ, -R3 ;  /* 0x000000ffff047224 */ /* 0x000fc800078e0a03 */
[----:B------:R-:W-:-:S05]  /*03a0*/  IMAD R4, R11, R4, R5 ;  /* 0x000000040b047224 */ /* 0x000fca00078e0205 */
[----:B------:R-:W-:-:S13]  /*03b0*/  ISETP.GT.U32.AND P1, PT, R11, R4, PT ;  /* 0x000000040b00720c */ /* 0x000fda0003f24070 */
[----:B------:R-:W-:Y:S02]  /*03c0*/  @!P1 IMAD.IADD R4, R4, 0x1, -R11 ;  /* 0x0000000104049824 */ /* 0x000fe400078e0a0b */
[----:B------:R-:W-:Y:S01]  /*03d0*/  @!P1 VIADD R3, R3, 0x1 ;  /* 0x0000000103039836 */ /* 0x000fe20000000000 */
[----:B------:R-:W-:Y:S02]  /*03e0*/  ISETP.NE.AND P1, PT, R2, RZ, PT ;  /* 0x000000ff0200720c */ /* 0x000fe40003f25270 */
[----:B------:R-:W-:Y:S02]  /*03f0*/  ISETP.GE.U32.AND P0, PT, R4, R11, PT ;  /* 0x0000000b0400720c */ /* 0x000fe40003f06070 */
[----:B------:R-:W-:-:S04]  /*0400*/  LOP3.LUT R4, R7, R2, RZ, 0x3c, !PT ;  /* 0x0000000207047212 */ /* 0x000fc800078e3cff */
[----:B------:R-:W-:-:S07]  /*0410*/  ISETP.GE.AND P2, PT, R4, RZ, PT ;  /* 0x000000ff0400720c */ /* 0x000fce0003f46270 */
[----:B------:R-:W-:Y:S01]  /*0420*/  @P0 VIADD R3, R3, 0x1 ;  /* 0x0000000103030836 */ /* 0x000fe20000000000 */
[----:B--2---:R-:W-:-:S05]  /*0430*/  ISETP.GE.AND P0, PT, R9, 0x1, PT ;  /* 0x000000010900780c */ /* 0x004fca0003f06270 */
[----:B------:R-:W-:Y:S01]  /*0440*/  @!P2 IMAD.MOV R3, RZ, RZ, -R3 ;  /* 0x000000ffff03a224 */ /* 0x000fe200078e0a03 */
[----:B------:R-:W-:-:S05]  /*0450*/  @!P1 LOP3.LUT R3, RZ, R2, RZ, 0x33, !PT ;  /* 0x00000002ff039212 */ /* 0x000fca00078e33ff */
[----:B------:R-:W-:-:S04]  /*0460*/  IMAD.MOV R5, RZ, RZ, -R3 ;  /* 0x000000ffff057224 */ /* 0x000fc800078e0a03 */
[----:B------:R-:W-:Y:S01]  /*0470*/  IMAD R2, R2, R5, R7 ;  /* 0x0000000502027224 */ /* 0x000fe200078e0207 */
[----:B0-----:R-:W-:Y:S06]  /*0480*/  @!P0 BRA `(.L_x_97) ;  /* 0x0000000c00e48947 */ /* 0x001fec0003800000 */
[----:B------:R-:W0:Y:S01]  /*0490*/  LDCU UR4, c[0x0][0x3a4] ;  /* 0x00007480ff0477ac */ /* 0x000e220008000800 */
[----:B------:R-:W-:Y:S01]  /*04a0*/  IMAD R5, R2, R9, RZ ;  /* 0x0000000902057224 */ /* 0x000fe200078e02ff */
[C---:B------:R-:W-:Y:S01]  /*04b0*/  LOP3.LUT R6, R9.reuse, 0x7ffffff0, RZ, 0xc0, !PT ;  /* 0x7ffffff009067812 */ /* 0x040fe200078ec0ff */
[----:B------:R-:W-:Y:S01]  /*04c0*/  IMAD.MOV.U32 R24, RZ, RZ, RZ ;  /* 0x000000ffff187224 */ /* 0x000fe200078e00ff */
[----:B------:R-:W-:Y:S02]  /*04d0*/  LOP3.LUT R22, R9, 0x3, RZ, 0xc0, !PT ;  /* 0x0000000309167812 */ /* 0x000fe400078ec0ff */
[----:B------:R-:W-:Y:S01]  /*04e0*/  CS2R R26, SRZ ;  /* 0x00000000001a7805 */ /* 0x000fe2000001ff00 */
[----:B------:R-:W-:Y:S02]  /*04f0*/  IMAD.MOV.U32 R16, RZ, RZ, -0x7a143760 ;  /* 0x85ebc8a0ff107424 */ /* 0x000fe400078e00ff */
[----:B------:R-:W-:Y:S02]  /*0500*/  IMAD.MOV.U32 R17, RZ, RZ, -0x1e330d ;  /* 0xffe1ccf3ff117424 */ /* 0x000fe400078e00ff */
[----:B0-----:R-:W-:-:S04]  /*0510*/  IMAD R4, R0, UR4, RZ ;  /* 0x0000000400047c24 */ /* 0x001fc8000f8e02ff */
[----:B------:R-:W-:-:S07]  /*0520*/  IMAD R7, R3, R9, R4 ;  /* 0x0000000903077224 */ /* 0x000fce00078e0204 */
.L_x_103:
[----:B------:R-:W0:Y:S01]  /*0530*/  LDCU UR5, c[0x0][0x3b4] ;  /* 0x00007680ff0577ac */ /* 0x000e220008000800 */
[----:B------:R-:W-:Y:S02]  /*0540*/  IMAD.IADD R8, R7, 0x1, R24 ;  /* 0x0000000107087824 */ /* 0x000fe400078e0218 */
[----:B------:R-:W-:Y:S01]  /*0550*/  IMAD.MOV.U32 R4, RZ, RZ, RZ ;  /* 0x000000ffff047224 */ /* 0x000fe200078e00ff */
[----:B------:R-:W1:Y:S01]  /*0560*/  LDCU UR4, c[0x0][0x3a8] ;  /* 0x00007500ff0477ac */ /* 0x000e620008000800 */
[----:B0-----:R-:W-:Y:S01]  /*0570*/  UISETP.GE.U32.AND UP0, UPT, UR5, 0x10, UPT ;  /* 0x000000100500788c */ /* 0x001fe2000bf06070 */
[----:B-1----:R-:W-:-:S08]  /*0580*/  IMAD R23, R8, UR4, R5 ;  /* 0x0000000408177c24 */ /* 0x002fd0000f8e0205 */
[----:B------:R-:W-:Y:S05]  /*0590*/  BRA.U !UP0, `(.L_x_98) ;  /* 0x0000000508a47547 */ /* 0x000fea000b800000 */
[----:B------:R-:W-:Y:S02]  /*05a0*/  IMAD.MOV.U32 R25, RZ, RZ, RZ ;  /* 0x000000ffff197224 */ /* 0x000fe400078e00ff */
[----:B------:R-:W-:-:S07]  /*05b0*/  IMAD.MOV.U32 R4, RZ, RZ, R23 ;  /* 0x000000ffff047224 */ /* 0x000fce00078e0017 */
.L_x_99:
[----:B------:R-:W0:Y:S02]  /*05c0*/  LDC.64 R8, c[0x0][0x398] ;  /* 0x0000e600ff087b82 */ /* 0x000e240000000a00 */
[----:B0-----:R-:W-:-:S05]  /*05d0*/  IMAD.WIDE R8, R4, 0x8, R8 ;  /* 0x0000000804087825 */ /* 0x001fca00078e0208 */
[----:B------:R-:W2:Y:S04]  /*05e0*/  LDG.E.64 R10, desc[UR8][R8.64] ;  /* 0x00000008080a7981 */ /* 0x000ea8000c1e1b00 */
[----:B------:R-:W3:Y:S04]  /*05f0*/  LDG.E.64 R20, desc[UR8][R8.64+0x8] ;  /* 0x0000080808147981 */ /* 0x000ee8000c1e1b00 */
[----:B------:R-:W4:Y:S04]  /*0600*/  LDG.E.64 R14, desc[UR8][R8.64+0x10] ;  /* 0x00001008080e7981 */ /* 0x000f28000c1e1b00 */
[----:B------:R-:W5:Y:S04]  /*0610*/  LDG.E.64 R18, desc[UR8][R8.64+0x18] ;  /* 0x0000180808127981 */ /* 0x000f68000c1e1b00 */
[----:B------:R0:W5:Y:S01]  /*0620*/  LDG.E.64 R28, desc[UR8][R8.64+0x78] ;  /* 0x00007808081c7981 */ /* 0x000162000c1e1b00 */
[----:B--2---:R-:W-:-:S06]  /*0630*/  DSETP.GT.AND P4, PT, R10, R16, PT ;  /* 0x000000100a00722a */ /* 0x004fcc0003f84000 */
[----:B------:R-:W-:Y:S02]  /*0640*/  FSEL R12, R10, R16, P4 ;  /* 0x000000100a0c7208 */ /* 0x000fe40002000000 */
[----:B------:R-:W-:-:S06]  /*0650*/  FSEL R13, R11, R17, P4 ;  /* 0x000000110b0d7208 */ /* 0x000fcc0002000000 */
[----:B---3--:R-:W-:-:S06]  /*0660*/  DSETP.GT.AND P2, PT, R20, R12, PT ;  /* 0x0000000c1400722a */ /* 0x008fcc0003f44000 */
[----:B------:R-:W-:Y:S01]  /*0670*/  FSEL R12, R20, R12, P2 ;  /* 0x0000000c140c7208 */ /* 0x000fe20001000000 */
[----:B------:R-:W-:Y:S01]  /*0680*/  DSETP.GT.OR P3, PT, R10, R16, P2 ;  /* 0x000000100a00722a */ /* 0x000fe20001764400 */
[----:B------:R-:W-:Y:S01]  /*0690*/  FSEL R13, R21, R13, P2 ;  /* 0x0000000d150d7208 */ /* 0x000fe20001000000 */
[----:B------:R-:W2:Y:S05]  /*06a0*/  LDG.E.64 R10, desc[UR8][R8.64+0x20] ;  /* 0x00002008080a7981 */ /* 0x000eaa000c1e1b00 */
[----:B----4-:R-:W-:-:S06]  /*06b0*/  DSETP.GT.AND P1, PT, R14, R12, PT ;  /* 0x0000000c0e00722a */ /* 0x010fcc0003f24000 */
[----:B------:R-:W-:Y:S02]  /*06c0*/  FSEL R16, R14, R12, P1 ;  /* 0x0000000c0e107208 */ /* 0x000fe40000800000 */
[----:B------:R-:W-:-:S06]  /*06d0*/  FSEL R17, R15, R13, P1 ;  /* 0x0000000d0f117208 */ /* 0x000fcc0000800000 */
[----:B-----5:R-:W-:-:S06]  /*06e0*/  DSETP.GT.AND P5, PT, R18, R16, PT ;  /* 0x000000101200722a */ /* 0x020fcc0003fa4000 */
[----:B------:R-:W-:Y:S01]  /*06f0*/  DSETP.GT.OR P6, PT, R14, R12, P5 ;  /* 0x0000000c0e00722a */ /* 0x000fe20002fc4400 */
[----:B------:R-:W3:Y:S04]  /*0700*/  LDG.E.64 R12, desc[UR8][R8.64+0x28] ;  /* 0x00002808080c7981 */ /* 0x000ee8000c1e1b00 */
[----:B------:R-:W4:Y:S01]  /*0710*/  LDG.E.64 R14, desc[UR8][R8.64+0x30] ;  /* 0x00003008080e7981 */ /* 0x000f22000c1e1b00 */
[----:B------:R-:W-:Y:S02]  /*0720*/  FSEL R16, R18, R16, P5 ;  /* 0x0000001012107208 */ /* 0x000fe40002800000 */
[----:B------:R-:W-:Y:S02]  /*0730*/  FSEL R17, R19, R17, P5 ;  /* 0x0000001113117208 */ /* 0x000fe40002800000 */
[----:B------:R-:W5:Y:S01]  /*0740*/  LDG.E.64 R18, desc[UR8][R8.64+0x38] ;  /* 0x0000380808127981 */ /* 0x000f62000c1e1b00 */
[----:B------:R-:W-:-:S02]  /*0750*/  SEL R26, R25, R26, P4 ;  /* 0x0000001a191a7207 */ /* 0x000fc40002000000 */
[----:B------:R-:W-:Y:S01]  /*0760*/  SEL R27, R24, R27, P3 ;  /* 0x0000001b181b7207 */ /* 0x000fe20001800000 */
[C---:B------:R-:W-:Y:S02]  /*0770*/  @P2 VIADD R26, R25.reuse, 0x1 ;  /* 0x00000001191a2836 */ /* 0x040fe40000000000 */
[C---:B------:R-:W-:Y:S02]  /*0780*/  @P1 VIADD R26, R25.reuse, 0x2 ;  /* 0x00000002191a1836 */ /* 0x040fe40000000000 */
[----:B------:R-:W-:Y:S01]  /*0790*/  @P5 VIADD R26, R25, 0x3 ;  /* 0x00000003191a5836 */ /* 0x000fe20000000000 */
[----:B--2---:R-:W-:-:S06]  /*07a0*/  DSETP.GT.AND P0, PT, R10, R16, PT ;  /* 0x000000100a00722a */ /* 0x004fcc0003f04000 */
[----:B------:R-:W-:Y:S02]  /*07b0*/  FSEL R20, R10, R16, P0 ;  /* 0x000000100a147208 */ /* 0x000fe40000000000 */
[----:B------:R-:W-:-:S06]  /*07c0*/  FSEL R21, R11, R17, P0 ;  /* 0x000000110b157208 */ /* 0x000fcc0000000000 */
[----:B---3--:R-:W-:-:S06]  /*07d0*/  DSETP.GT.AND P4, PT, R12, R20, PT ;  /* 0x000000140c00722a */ /* 0x008fcc0003f84000 */
[----:B------:R-:W-:Y:S02]  /*07e0*/  FSEL R12, R12, R20, P4 ;  /* 0x000000140c0c7208 */ /* 0x000fe40002000000 */
[----:B------:R-:W-:Y:S01]  /*07f0*/  FSEL R13, R13, R21, P4 ;  /* 0x000000150d0d7208 */ /* 0x000fe20002000000 */
[----:B------:R-:W-:Y:S01]  /*0800*/  DSETP.GT.OR P2, PT, R10, R16, P4 ;  /* 0x000000100a00722a */ /* 0x000fe20002744400 */
[----:B------:R-:W2:Y:S04]  /*0810*/  LDG.E.64 R16, desc[UR8][R8.64+0x40] ;  /* 0x0000400808107981 */ /* 0x000ea8000c1e1b00 */
        /* <DEDUP_REMOVED lines=10> */
[----:B------:R-:W-:Y:S01]  /*08c0*/  SEL R27, R24, R27, P6 ;  /* 0x0000001b181b7207 */ /* 0x000fe20003000000 */
[----:B------:R-:W-:-:S02]  /*08d0*/  @P0 VIADD R26, R25, 0x4 ;  /* 0x00000004191a0836 */ /* 0x000fc40000000000 */
        /* <DEDUP_REMOVED lines=8> */
[----:B------:R-:W-:Y:S02]  /*0960*/  FSEL R15, R15, R21, P0 ;  /* 0x000000150f0f7208 */ /* 0x000fe40000000000 */
[----:B------:R-:W-:-:S04]  /*0970*/  SEL R21, R24, R27, P2 ;  /* 0x0000001b18157207 */ /* 0x000fc80001000000 */
[----:B----4-:R-:W-:Y:S02]  /*0980*/  DSETP.GT.AND P2, PT, R12, R14, PT ;  /* 0x0000000e0c00722a */ /* 0x010fe40003f44000 */
[----:B------:R-:W-:Y:S01]  /*0990*/  DSETP.GT.OR P4, PT, R16, R10, P0 ;  /* 0x0000000a1000722a */ /* 0x000fe20000784400 */
[----:B------:R-:W2:Y:S03]  /*09a0*/  LDG.E.64 R16, desc[UR8][R8.64+0x60] ;  /* 0x0000600808107981 */ /* 0x000ea6000c1e1b00 */
[----:B------:R-:W-:Y:S02]  /*09b0*/  FSEL R10, R12, R14, P2 ;  /* 0x0000000e0c0a7208 */ /* 0x000fe40001000000 */
[----:B------:R-:W-:-:S06]  /*09c0*/  FSEL R11, R13, R15, P2 ;  /* 0x0000000f0d0b7208 */ /* 0x000fcc0001000000 */
[----:B-----5:R-:W-:-:S06]  /*09d0*/  DSETP.GT.AND P3, PT, R18, R10, PT ;  /* 0x0000000a1200722a */ /* 0x020fcc0003f64000 */
[----:B------:R-:W-:Y:S01]  /*09e0*/  DSETP.GT.OR P1, PT, R12, R14, P3 ;  /* 0x0000000e0c00722a */ /* 0x000fe20001f24400 */
[----:B------:R-:W3:Y:S04]  /*09f0*/  LDG.E.64 R14, desc[UR8][R8.64+0x68] ;  /* 0x00006808080e7981 */ /* 0x000ee8000c1e1b00 */
[----:B------:R-:W4:Y:S01]  /*0a00*/  LDG.E.64 R12, desc[UR8][R8.64+0x70] ;  /* 0x00007008080c7981 */ /* 0x000f22000c1e1b00 */
[----:B------:R-:W-:Y:S02]  /*0a10*/  FSEL R18, R18, R10, P3 ;  /* 0x0000000a12127208 */ /* 0x000fe40001800000 */
[----:B------:R-:W-:Y:S01]  /*0a20*/  FSEL R19, R19, R11, P3 ;  /* 0x0000000b13137208 */ /* 0x000fe20001800000 */
[C---:B------:R-:W-:Y:S02]  /*0a30*/  @P6 VIADD R26, R25.reuse, 0x8 ;  /* 0x00000008191a6836 */ /* 0x040fe40000000000 */
[----:B------:R-:W-:-:S02]  /*0a40*/  @P0 VIADD R26, R25, 0x9 ;  /* 0x00000009191a0836 */ /* 0x000fc40000000000 */
[C---:B------:R-:W-:Y:S02]  /*0a50*/  @P2 VIADD R26, R25.reuse, 0xa ;  /* 0x0000000a191a2836 */ /* 0x040fe40000000000 */
[----:B------:R-:W-:Y:S01]  /*0a60*/  @P3 VIADD R26, R25, 0xb ;  /* 0x0000000b191a3836 */ /* 0x000fe20000000000 */
[----:B------:R-:W-:-:S04]  /*0a70*/  SEL R21, R24, R21, P5 ;  /* 0x0000001518157207 */ /* 0x000fc80002800000 */
[----:B------:R-:W-:-:S04]  /*0a80*/  SEL R21, R24, R21, P4 ;  /* 0x0000001518157207 */ /* 0x000fc80002000000 */
[----:B------:R-:W-:Y:S01]  /*0a90*/  SEL R21, R24, R21, P1 ;  /* 0x0000001518157207 */ /* 0x000fe20000800000 */
[----:B------:R-:W-:Y:S01]  /*0aa0*/  VIADD R4, R4, 0x10 ;  /* 0x0000001004047836 */ /* 0x000fe20000000000 */
[----:B--2---:R-:W-:-:S06]  /*0ab0*/  DSETP.GT.AND P6, PT, R16, R18, PT ;  /* 0x000000121000722a */ /* 0x004fcc0003fc4000 */
[----:B------:R-:W-:Y:S02]  /*0ac0*/  FSEL R10, R16, R18, P6 ;  /* 0x00000012100a7208 */ /* 0x000fe40003000000 */
[----:B------:R-:W-:-:S06]  /*0ad0*/  FSEL R11, R17, R19, P6 ;  /* 0x00000013110b7208 */ /* 0x000fcc0003000000 */
[----:B---3--:R-:W-:-:S06]  /*0ae0*/  DSETP.GT.AND P0, PT, R14, R10, PT ;  /* 0x0000000a0e00722a */ /* 0x008fcc0003f04000 */
[----:B------:R-:W-:Y:S02]  /*0af0*/  FSEL R10, R14, R10, P0 ;  /* 0x0000000a0e0a7208 */ /* 0x000fe40000000000 */
[----:B------:R-:W-:-:S06]  /*0b00*/  FSEL R11, R15, R11, P0 ;  /* 0x0000000b0f0b7208 */ /* 0x000fcc0000000000 */
[----:B----4-:R-:W-:-:S06]  /*0b10*/  DSETP.GT.AND P2, PT, R12, R10, PT ;  /* 0x0000000a0c00722a */ /* 0x010fcc0003f44000 */
[----:B0-----:R-:W-:Y:S02]  /*0b20*/  FSEL R8, R12, R10, P2 ;  /* 0x0000000a0c087208 */ /* 0x001fe40001000000 */
[----:B------:R-:W-:-:S06]  /*0b30*/  FSEL R9, R13, R11, P2 ;  /* 0x0000000b0d097208 */ /* 0x000fcc0001000000 */
[----:B------:R-:W-:Y:S01]  /*0b40*/  DSETP.GT.AND P3, PT, R28, R8, PT ;  /* 0x000000081c00722a */ /* 0x000fe20003f64000 */
[C---:B------:R-:W-:Y:S02]  /*0b50*/  @P6 VIADD R26, R25.reuse, 0xc ;  /* 0x0000000c191a6836 */ /* 0x040fe40000000000 */
[C---:B------:R-:W-:Y:S01]  /*0b60*/  @P0 VIADD R26, R25.reuse, 0xd ;  /* 0x0000000d191a0836 */ /* 0x040fe20000000000 */
[----:B------:R-:W-:Y:S01]  /*0b70*/  DSETP.GT.OR P0, PT, R16, R18, P0 ;  /* 0x000000121000722a */ /* 0x000fe20000704400 */
[----:B------:R-:W-:-:S09]  /*0b80*/  @P2 VIADD R26, R25, 0xe ;  /* 0x0000000e191a2836 */ /* 0x000fd20000000000 */
[C---:B------:R-:W-:Y:S02]  /*0b90*/  @P3 VIADD R26, R25.reuse, 0xf ;  /* 0x0000000f191a3836 */ /* 0x040fe40000000000 */
[----:B------:R-:W-:Y:S01]  /*0ba0*/  VIADD R25, R25, 0x10 ;  /* 0x0000001019197836 */ /* 0x000fe20000000000 */
[----:B------:R-:W-:-:S04]  /*0bb0*/  SEL R21, R24, R21, P0 ;  /* 0x0000001518157207 */ /* 0x000fc80000000000 */
[----:B------:R-:W-:Y:S02]  /*0bc0*/  ISETP.NE.AND P0, PT, R25, R6, PT ;  /* 0x000000061900720c */ /* 0x000fe40003f05270 */
[----:B------:R-:W-:Y:S02]  /*0bd0*/  SEL R21, R24, R21, P3 ;  /* 0x0000001518157207 */ /* 0x000fe40001800000 */
[----:B------:R-:W-:Y:S02]  /*0be0*/  FSEL R16, R28, R8, P3 ;  /* 0x000000081c107208 */ /* 0x000fe40001800000 */
[----:B------:R-:W-:Y:S02]  /*0bf0*/  FSEL R17, R29, R9, P3 ;  /* 0x000000091d117208 */ /* 0x000fe40001800000 */
[----:B------:R-:W-:-:S05]  /*0c00*/  SEL R27, R24, R21, P2 ;  /* 0x00000015181b7207 */ /* 0x000fca0001000000 */
[----:B------:R-:W-:Y:S05]  /*0c10*/  @P0 BRA `(.L_x_99) ;  /* 0xfffffff800680947 */ /* 0x000fea000383ffff */
[----:B------:R-:W-:-:S07]  /*0c20*/  IMAD.MOV.U32 R4, RZ, RZ, R6 ;  /* 0x000000ffff047224 */ /* 0x000fce00078e0006 */
.L_x_98:
[----:B------:R-:W0:Y:S02]  /*0c30*/  LDCU UR4, c[0x0][0x3b4] ;  /* 0x00007680ff0477ac */ /* 0x000e240008000800 */
[----:B0-----:R-:W-:-:S04]  /*0c40*/  ULOP3.LUT UR5, UR4, 0xf, URZ, 0xc0, !UPT ;  /* 0x0000000f04057892 */ /* 0x001fc8000f8ec0ff */
[----:B------:R-:W-:-:S09]  /*0c50*/  UISETP.NE.AND UP0, UPT, UR5, URZ, UPT ;  /* 0x000000ff0500728c */ /* 0x000fd2000bf05270 */
[----:B------:R-:W-:Y:S05]  /*0c60*/  BRA.U !UP0, `(.L_x_100) ;  /* 0x0000000508dc7547 */ /* 0x000fea000b800000 */
[----:B------:R-:W-:Y:S02]  /*0c70*/  ULOP3.LUT UR6, UR4, 0x7, URZ, 0xc0, !UPT ;  /* 0x0000000704067892 */ /* 0x000fe4000f8ec0ff */
[----:B------:R-:W-:Y:S02]  /*0c80*/  UIADD3 UR4, UPT, UPT, UR5, -0x1, URZ ;  /* 0xffffffff05047890 */ /* 0x000fe4000fffe0ff */
[----:B------:R-:W-:Y:S02]  /*0c90*/  UISETP.NE.AND UP1, UPT, UR6, URZ, UPT ;  /* 0x000000ff0600728c */ /* 0x000fe4000bf25270 */
[----:B------:R-:W-:-:S09]  /*0ca0*/  UISETP.GE.U32.AND UP0, UPT, UR4, 0x7, UPT ;  /* 0x000000070400788c */ /* 0x000fd2000bf06070 */
[----:B------:R-:W-:Y:S05]  /*0cb0*/  BRA.U !UP0, `(.L_x_101) ;  /* 0x0000000108d07547 */ /* 0x000fea000b800000 */
[----:B------:R-:W0:Y:S01]  /*0cc0*/  LDC.64 R14, c[0x0][0x398] ;  /* 0x0000e600ff0e7b82 */ /* 0x000e220000000a00 */
[----:B------:R-:W-:-:S04]  /*0cd0*/  IMAD.IADD R9, R23, 0x1, R4 ;  /* 0x0000000117097824 */ /* 0x000fc800078e0204 */
[----:B0-----:R-:W-:-:S05]  /*0ce0*/  IMAD.WIDE R14, R9, 0x8, R14 ;  /* 0x00000008090e7825 */ /* 0x001fca00078e020e */
[----:B------:R-:W2:Y:S04]  /*0cf0*/  LDG.E.64 R18, desc[UR8][R14.64] ;  /* 0x000000080e127981 */ /* 0x000ea8000c1e1b00 */
[----:B------:R-:W3:Y:S04]  /*0d00*/  LDG.E.64 R20, desc[UR8][R14.64+0x8] ;  /* 0x000008080e147981 */ /* 0x000ee8000c1e1b00 */
[----:B------:R-:W4:Y:S04]  /*0d10*/  LDG.E.64 R12, desc[UR8][R14.64+0x10] ;  /* 0x000010080e0c7981 */ /* 0x000f28000c1e1b00 */
[----:B------:R-:W5:Y:S04]  /*0d20*/  LDG.E.64 R8, desc[UR8][R14.64+0x18] ;  /* 0x000018080e087981 */ /* 0x000f68000c1e1b00 */
[----:B------:R-:W5:Y:S01]  /*0d30*/  LDG.E.64 R28, desc[UR8][R14.64+0x38] ;  /* 0x000038080e1c7981 */ /* 0x000f62000c1e1b00 */
[----:B--2---:R-:W-:-:S06]  /*0d40*/  DSETP.GT.AND P2, PT, R18, R16, PT ;  /* 0x000000101200722a */ /* 0x004fcc0003f44000 */
[----:B------:R-:W-:Y:S02]  /*0d50*/  FSEL R10, R18, R16, P2 ;  /* 0x00000010120a7208 */ /* 0x000fe40001000000 */
[----:B------:R-:W-:-:S06]  /*0d60*/  FSEL R11, R19, R17, P2 ;  /* 0x00000011130b7208 */ /* 0x000fcc0001000000 */
[----:B---3--:R-:W-:-:S06]  /*0d70*/  DSETP.GT.AND P6, PT, R20, R10, PT ;  /* 0x0000000a1400722a */ /* 0x008fcc0003fc4000 */
[----:B------:R-:W-:Y:S01]  /*0d80*/  FSEL R10, R20, R10, P6 ;  /* 0x0000000a140a7208 */ /* 0x000fe20003000000 */
[----:B------:R-:W-:Y:S01]  /*0d90*/  DSETP.GT.OR P0, PT, R18, R16, P6 ;  /* 0x000000101200722a */ /* 0x000fe20003704400 */
[----:B------:R-:W-:Y:S01]  /*0da0*/  FSEL R11, R21, R11, P6 ;  /* 0x0000000b150b7208 */ /* 0x000fe20003000000 */
[----:B------:R-:W2:Y:S04]  /*0db0*/  LDG.E.64 R18, desc[UR8][R14.64+0x28] ;  /* 0x000028080e127981 */ /* 0x000ea8000c1e1b00 */
[----:B------:R-:W3:Y:S01]  /*0dc0*/  LDG.E.64 R20, desc[UR8][R14.64+0x20] ;  /* 0x000020080e147981 */ /* 0x000ee2000c1e1b00 */
[----:B----4-:R-:W-:-:S06]  /*0dd0*/  DSETP.GT.AND P5, PT, R12, R10, PT ;  /* 0x0000000a0c00722a */ /* 0x010fcc0003fa4000 */
[----:B------:R-:W-:Y:S02]  /*0de0*/  FSEL R16, R12, R10, P5 ;  /* 0x0000000a0c107208 */ /* 0x000fe40002800000 */
[----:B------:R-:W-:-:S06]  /*0df0*/  FSEL R17, R13, R11, P5 ;  /* 0x0000000b0d117208 */ /* 0x000fcc0002800000 */
[----:B-----5:R-:W-:-:S06]  /*0e00*/  DSETP.GT.AND P4, PT, R8, R16, PT ;  /* 0x000000100800722a */ /* 0x020fcc0003f84000 */
[----:B------:R-:W-:Y:S02]  /*0e10*/  FSEL R8, R8, R16, P4 ;  /* 0x0000001008087208 */ /* 0x000fe40002000000 */
[----:B------:R-:W-:Y:S02]  /*0e20*/  FSEL R9, R9, R17, P4 ;  /* 0x0000001109097208 */ /* 0x000fe40002000000 */
[----:B------:R-:W4:Y:S01]  /*0e30*/  LDG.E.64 R16, desc[UR8][R14.64+0x30] ;  /* 0x000030080e107981 */ /* 0x000f22000c1e1b00 */
[----:B------:R-:W-:Y:S01]  /*0e40*/  DSETP.GT.OR P3, PT, R12, R10, P4 ;  /* 0x0000000a0c00722a */ /* 0x000fe20002764400 */
[C---:B------:R-:W-:Y:S01]  /*0e50*/  SEL R26, R4.reuse, R26, P2 ;  /* 0x0000001a041a7207 */ /* 0x040fe20001000000 */
[----:B------:R-:W-:Y:S01]  /*0e60*/  @P6 VIADD R26, R4, 0x1 ;  /* 0x00000001041a6836 */ /* 0x000fe20000000000 */
[----:B------:R-:W-:Y:S01]  /*0e70*/  SEL R27, R24, R27, P0 ;  /* 0x0000001b181b7207 */ /* 0x000fe20000000000 */
[C---:B------:R-:W-:Y:S02]  /*0e80*/  @P5 VIADD R26, R4.reuse, 0x2 ;  /* 0x00000002041a5836 */ /* 0x040fe40000000000 */
[----:B------:R-:W-:Y:S01]  /*0e90*/  @P4 VIADD R26, R4, 0x3 ;  /* 0x00000003041a4836 */ /* 0x000fe20000000000 */
[----:B------:R-:W-:Y:S01]  /*0ea0*/  SEL R27, R24, R27, P3 ;  /* 0x0000001b181b7207 */ /* 0x000fe20001800000 */
[----:B---3--:R-:W-:-:S06]  /*0eb0*/  DSETP.GT.AND P1, PT, R20, R8, PT ;  /* 0x000000081400722a */ /* 0x008fcc0003f24000 */
[----:B------:R-:W-:Y:S02]  /*0ec0*/  FSEL R10, R20, R8, P1 ;  /* 0x00000008140a7208 */ /* 0x000fe40000800000 */
[----:B------:R-:W-:-:S06]  /*0ed0*/  FSEL R11, R21, R9, P1 ;  /* 0x00000009150b7208 */ /* 0x000fcc0000800000 */
[----:B--2---:R-:W-:-:S06]  /*0ee0*/  DSETP.GT.AND P2, PT, R18, R10, PT ;  /* 0x0000000a1200722a */ /* 0x004fcc0003f44000 */
[----:B------:R-:W-:Y:S02]  /*0ef0*/  FSEL R10, R18, R10, P2 ;  /* 0x0000000a120a7208 */ /* 0x000fe40001000000 */
[----:B------:R-:W-:-:S06]  /*0f00*/  FSEL R11, R19, R11, P2 ;  /* 0x0000000b130b7208 */ /* 0x000fcc0001000000 */
[----:B----4-:R-:W-:-:S06]  /*0f10*/  DSETP.GT.AND P6, PT, R16, R10, PT ;  /* 0x0000000a1000722a */ /* 0x010fcc0003fc4000 */
[----:B------:R-:W-:Y:S02]  /*0f20*/  FSEL R10, R16, R10, P6 ;  /* 0x0000000a100a7208 */ /* 0x000fe40003000000 */
[----:B------:R-:W-:Y:S01]  /*0f30*/  FSEL R11, R17, R11, P6 ;  /* 0x0000000b110b7208 */ /* 0x000fe20003000000 */
[----:B------:R-:W-:-:S05]  /*0f40*/  DSETP.GT.OR P0, PT, R20, R8, P2 ;  /* 0x000000081400722a */ /* 0x000fca0001704400 */
[----:B------:R-:W-:Y:S01]  /*0f50*/  DSETP.GT.AND P4, PT, R28, R10, PT ;  /* 0x0000000a1c00722a */ /* 0x000fe20003f84000 */
[----:B------:R-:W-:Y:S01]  /*0f60*/  SEL R27, R24, R27, P0 ;  /* 0x0000001b181b7207 */ /* 0x000fe20000000000 */
[C---:B------:R-:W-:Y:S02]  /*0f70*/  @P1 VIADD R26, R4.reuse, 0x4 ;  /* 0x00000004041a1836 */ /* 0x040fe40000000000 */
[----:B------:R-:W-:Y:S02]  /*0f80*/  @P2 VIADD R26, R4, 0x5 ;  /* 0x00000005041a2836 */ /* 0x000fe40000000000 */
[----:B------:R-:W-:Y:S01]  /*0f90*/  SEL R27, R24, R27, P4 ;  /* 0x0000001b181b7207 */ /* 0x000fe20002000000 */
[----:B------:R-:W-:Y:S01]  /*0fa0*/  @P6 VIADD R26, R4, 0x6 ;  /* 0x00000006041a6836 */ /* 0x000fe20000000000 */
[----:B------:R-:W-:Y:S02]  /*0fb0*/  FSEL R16, R28, R10, P4 ;  /* 0x0000000a1c107208 */ /* 0x000fe40002000000 */
[----:B------:R-:W-:-:S02]  /*0fc0*/  FSEL R17, R29, R11, P4 ;  /* 0x0000000b1d117208 */ /* 0x000fc40002000000 */
[----:B------:R-:W-:Y:S02]  /*0fd0*/  SEL R27, R24, R27, P6 ;  /* 0x0000001b181b7207 */ /* 0x000fe40003000000 */
[C---:B------:R-:W-:Y:S02]  /*0fe0*/  @P4 VIADD R26, R4.reuse, 0x7 ;  /* 0x00000007041a4836 */ /* 0x040fe40000000000 */
[----:B------:R-:W-:-:S07]  /*0ff0*/  VIADD R4, R4, 0x8 ;  /* 0x0000000804047836 */ /* 0x000fce0000000000 */
.L_x_101:
[----:B------:R-:W-:Y:S05]  /*1000*/  BRA.U !UP1, `(.L_x_100) ;  /* 0x0000000109f47547 */ /* 0x000fea000b800000 */
[----:B------:R-:W-:Y:S01]  /*1010*/  UIADD3 UR4, UPT, UPT, UR6, -0x1, URZ ;  /* 0xffffffff06047890 */ /* 0x000fe2000fffe0ff */
[----:B------:R-:W-:-:S03]  /*1020*/  ISETP.NE.AND P0, PT, R22, RZ, PT ;  /* 0x000000ff1600720c */ /* 0x000fc60003f05270 */
        /* <DEDUP_REMOVED lines=8> */
[----:B------:R-:W5:Y:S01]  /*10b0*/  LDG.E.64 R8, desc[UR8][R20.64+0x18] ;  /* 0x0000180814087981 */ /* 0x000f62000c1e1b00 */
[----:B--2---:R-:W-:-:S06]  /*10c0*/  DSETP.GT.AND P1, PT, R18, R16, PT ;  /* 0x000000101200722a */ /* 0x004fcc0003f24000 */
[----:B------:R-:W-:Y:S02]  /*10d0*/  FSEL R12, R18, R16, P1 ;  /* 0x00000010120c7208 */ /* 0x000fe40000800000 */
[----:B------:R-:W-:Y:S02]  /*10e0*/  FSEL R13, R19, R17, P1 ;  /* 0x00000011130d7208 */ /* 0x000fe40000800000 */
[----:B------:R-:W-:-:S04]  /*10f0*/  SEL R26, R4, R26, P1 ;  /* 0x0000001a041a7207 */ /* 0x000fc80000800000 */
[----:B---3--:R-:W-:-:S06]  /*1100*/  DSETP.GT.AND P2, PT, R14, R12, PT ;  /* 0x0000000c0e00722a */ /* 0x008fcc0003f44000 */
[----:B------:R-:W-:Y:S01]  /*1110*/  FSEL R12, R14, R12, P2 ;  /* 0x0000000c0e0c7208 */ /* 0x000fe20001000000 */
[----:B------:R-:W-:Y:S01]  /*1120*/  DSETP.GT.OR P1, PT, R18, R16, P2 ;  /* 0x000000101200722a */ /* 0x000fe20001724400 */
[----:B------:R-:W-:-:S05]  /*1130*/  FSEL R13, R15, R13, P2 ;  /* 0x0000000d0f0d7208 */ /* 0x000fca0001000000 */
[----:B------:R-:W-:Y:S01]  /*1140*/  SEL R27, R24, R27, P1 ;  /* 0x0000001b181b7207 */ /* 0x000fe20000800000 */
[----:B----4-:R-:W-:Y:S01]  /*1150*/  DSETP.GT.AND P3, PT, R10, R12, PT ;  /* 0x0000000c0a00722a */ /* 0x010fe20003f64000 */
[----:B------:R-:W-:-:S05]  /*1160*/  @P2 VIADD R26, R4, 0x1 ;  /* 0x00000001041a2836 */ /* 0x000fca0000000000 */
[----:B------:R-:W-:Y:S02]  /*1170*/  FSEL R10, R10, R12, P3 ;  /* 0x0000000c0a0a7208 */ /* 0x000fe40001800000 */
[----:B------:R-:W-:-:S06]  /*1180*/  FSEL R11, R11, R13, P3 ;  /* 0x0000000d0b0b7208 */ /* 0x000fcc0001800000 */
[----:B-----5:R-:W-:Y:S01]  /*1190*/  DSETP.GT.AND P4, PT, R8, R10, PT ;  /* 0x0000000a0800722a */ /* 0x020fe20003f84000 */
[----:B------:R-:W-:-:S05]  /*11a0*/  @P3 VIADD R26, R4, 0x2 ;  /* 0x00000002041a3836 */ /* 0x000fca0000000000 */
[----:B------:R-:W-:Y:S02]  /*11b0*/  SEL R27, R24, R27, P4 ;  /* 0x0000001b181b7207 */ /* 0x000fe40002000000 */
[----:B------:R-:W-:Y:S02]  /*11c0*/  FSEL R16, R8, R10, P4 ;  /* 0x0000000a08107208 */ /* 0x000fe40002000000 */
[----:B------:R-:W-:Y:S02]  /*11d0*/  FSEL R17, R9, R11, P4 ;  /* 0x0000000b09117208 */ /* 0x000fe40002000000 */
[----:B------:R-:W-:Y:S02]  /*11e0*/  SEL R27, R24, R27, P3 ;  /* 0x0000001b181b7207 */ /* 0x000fe40001800000 */
[C---:B------:R-:W-:Y:S02]  /*11f0*/  @P4 VIADD R26, R4.reuse, 0x3 ;  /* 0x00000003041a4836 */ /* 0x040fe40000000000 */
[----:B------:R-:W-:-:S07]  /*1200*/  VIADD R4, R4, 0x4 ;  /* 0x0000000404047836 */ /* 0x000fce0000000000 */
.L_x_102:
[----:B------:R-:W-:Y:S05]  /*1210*/  @!P0 BRA `(.L_x_100) ;  /* 0x0000000000708947 */ /* 0x000fea0003800000 */
[----:B------:R-:W0:Y:S01]  /*1220*/  LDC.64 R10, c[0x0][0x398] ;  /* 0x0000e600ff0a7b82 */ /* 0x000e220000000a00 */
[----:B------:R-:W-:-:S04]  /*1230*/  IMAD.IADD R23, R23, 0x1, R4 ;  /* 0x0000000117177824 */ /* 0x000fc800078e0204 */
[----:B0-----:R-:W-:-:S05]  /*1240*/  IMAD.WIDE R10, R23, 0x8, R10 ;  /* 0x00000008170a7825 */ /* 0x001fca00078e020a */
[----:B------:R-:W2:Y:S01]  /*1250*/  LDG.E.64 R8, desc[UR8][R10.64] ;  /* 0x000000080a087981 */ /* 0x000ea2000c1e1b00 */
[----:B------:R-:W-:Y:S01]  /*1260*/  ISETP.NE.AND P1, PT, R22, 0x1, PT ;  /* 0x000000011600780c */ /* 0x000fe20003f25270 */
[----:B--2---:R-:W-:-:S06]  /*1270*/  DSETP.GT.AND P0, PT, R8, R16, PT ;  /* 0x000000100800722a */ /* 0x004fcc0003f04000 */
[----:B------:R-:W-:Y:S02]  /*1280*/  FSEL R16, R8, R16, P0 ;  /* 0x0000001008107208 */ /* 0x000fe40000000000 */
[----:B------:R-:W-:Y:S02]  /*1290*/  FSEL R17, R9, R17, P0 ;  /* 0x0000001109117208 */ /* 0x000fe40000000000 */
[----:B------:R-:W-:Y:S02]  /*12a0*/  SEL R27, R24, R27, P0 ;  /* 0x0000001b181b7207 */ /* 0x000fe40000000000 */
[----:B------:R-:W-:Y:S01]  /*12b0*/  SEL R26, R4, R26, P0 ;  /* 0x0000001a041a7207 */ /* 0x000fe20000000000 */
[----:B------:R-:W-:Y:S06]  /*12c0*/  @!P1 BRA `(.L_x_100) ;  /* 0x0000000000449947 */ /* 0x000fec0003800000 */
[----:B------:R-:W-:Y:S01]  /*12d0*/  ISETP.NE.AND P2, PT, R22, 0x2, PT ;  /* 0x000000021600780c */ /* 0x000fe20003f45270 */
[----:B------:R-:W2:-:S12]  /*12e0*/  LDG.E.64 R8, desc[UR8][R10.64+0x8] ;  /* 0x000008080a087981 */ /* 0x000e98000c1e1b00 */
[----:B------:R-:W3:Y:S01]  /*12f0*/  @P2 LDG.E.64 R12, desc[UR8][R10.64+0x10] ;  /* 0x000010080a0c2981 */ /* 0x000ee2000c1e1b00 */
[----:B------:R-:W-:Y:S01]  /*1300*/  PLOP3.LUT P3, PT, PT, PT, PT, 0x8, 0x80 ;  /* 0x000000000080781c */ /* 0x000fe20003f6e170 */
[----:B--2---:R-:W-:-:S06]  /*1310*/  DSETP.GT.AND P0, PT, R8, R16, PT ;  /* 0x000000100800722a */ /* 0x004fcc0003f04000 */
[----:B------:R-:W-:Y:S02]  /*1320*/  FSEL R16, R8, R16, P0 ;  /* 0x0000001008107208 */ /* 0x000fe40000000000 */
[----:B------:R-:W-:Y:S02]  /*1330*/  FSEL R17, R9, R17, P0 ;  /* 0x0000001109117208 */ /* 0x000fe40000000000 */
[----:B------:R-:W-:-:S04]  /*1340*/  SEL R27, R24, R27, P0 ;  /* 0x0000001b181b7207 */ /* 0x000fc80000000000 */
[----:B---3--:R-:W-:Y:S01]  /*1350*/  @P2 DSETP.GT.AND P1, PT, R12, R16, PT ;  /* 0x000000100c00222a */ /* 0x008fe20003f24000 */
[----:B------:R-:W-:-:S05]  /*1360*/  @P0 VIADD R26, R4, 0x1 ;  /* 0x00000001041a0836 */ /* 0x000fca0000000000 */
[----:B------:R-:W-:Y:S02]  /*1370*/  @P2 PLOP3.LUT P3, PT, P1, PT, PT, 0x80, 0x8 ;  /* 0x000000000008281c */ /* 0x000fe40000f6f070 */
[----:B------:R-:W-:Y:S02]  /*1380*/  @P2 FSEL R13, R13, R17, P1 ;  /* 0x000000110d0d2208 */ /* 0x000fe40000800000 */
[----:B------:R-:W-:-:S03]  /*1390*/  @P2 SEL R27, R24, R27, P1 ;  /* 0x0000001b181b2207 */ /* 0x000fc60000800000 */
[----:B------:R-:W-:-:S06]  /*13a0*/  @P2 IMAD.MOV.U32 R17, RZ, RZ, R13 ;  /* 0x000000ffff112224 */ /* 0x000fcc00078e000d */
[----:B------:R-:W-:Y:S01]  /*13b0*/  @P3 VIADD R26, R4, 0x2 ;  /* 0x00000002041a3836 */ /* 0x000fe20000000000 */
[----:B------:R-:W-:-:S05]  /*13c0*/  @P2 FSEL R4, R12, R16, P1 ;  /* 0x000000100c042208 */ /* 0x000fca0000800000 */
[----:B------:R-:W-:-:S07]  /*13d0*/  @P2 IMAD.MOV.U32 R16, RZ, RZ, R4 ;  /* 0x000000ffff102224 */ /* 0x000fce00078e0004 */
.L_x_100:
[----:B------:R-:W0:Y:S01]  /*13e0*/  LDCU UR4, c[0x0][0x3b4] ;  /* 0x00007680ff0477ac */ /* 0x000e220008000800 */
[----:B------:R-:W-:-:S05]  /*13f0*/  VIADD R24, R24, 0x1 ;  /* 0x0000000118187836 */ /* 0x000fca0000000000 */
[----:B0-----:R-:W-:-:S13]  /*1400*/  ISETP.NE.AND P0, PT, R24, UR4, PT ;  /* 0x0000000418007c0c */ /* 0x001fda000bf05270 */
[----:B------:R-:W-:Y:S05]  /*1410*/  @P0 BRA `(.L_x_103) ;  /* 0xfffffff000440947 */ /* 0x000fea000383ffff */
.L_x_97:
[----:B------:R-:W0:Y:S01]  /*1420*/  LDCU UR4, c[0x0][0x3ac] ;  /* 0x00007580ff0477ac */ /* 0x000e220008000800 */
[----:B------:R-:W1:Y:S01]  /*1430*/  LDC.64 R4, c[0x0][0x380] ;  /* 0x0000e000ff047b82 */ /* 0x000e620000000a00 */
[----:B------:R-:W2:Y:S07]  /*1440*/  LDCU UR5, c[0x0][0x3b0] ;  /* 0x00007600ff0577ac */ /* 0x000eae0008000800 */
[----:B------:R-:W3:Y:S08]  /*1450*/  LDC.64 R6, c[0x0][0x388] ;  /* 0x0000e200ff067b82 */ /* 0x000ef00000000a00 */
[----:B------:R-:W4:Y:S01]  /*1460*/  LDC.64 R8, c[0x0][0x390] ;  /* 0x0000e400ff087b82 */ /* 0x000f220000000a00 */
[----:B0-----:R-:W-:-:S04]  /*1470*/  IMAD R3, R0, UR4, R3 ;  /* 0x0000000400037c24 */ /* 0x001fc8000f8e0203 */
[----:B--2---:R-:W-:-:S04]  /*1480*/  IMAD R11, R3, UR5, R2 ;  /* 0x00000005030b7c24 */ /* 0x004fc8000f8e0202 */
[----:B-1----:R-:W-:-:S05]  /*1490*/  IMAD.WIDE R2, R11, 0x8, R4 ;  /* 0x000000080b027825 */ /* 0x002fca00078e0204 */
[----:B------:R-:W-:Y:S01]  /*14a0*/  STG.E.64 desc[UR8][R2.64], R16 ;  /* 0x0000001002007986 */ /* 0x000fe2000c101b08 */
[----:B---3--:R-:W-:-:S05]  /*14b0*/  IMAD.WIDE R4, R11, 0x4, R6 ;  /* 0x000000040b047825 */ /* 0x008fca00078e0206 */
[----:B------:R-:W-:Y:S01]  /*14c0*/  STG.E desc[UR8][R4.64], R27 ;  /* 0x0000001b04007986 */ /* 0x000fe2000c101908 */
[----:B----4-:R-:W-:-:S05]  /*14d0*/  IMAD.WIDE R6, R11, 0x4, R8 ;  /* 0x000000040b067825 */ /* 0x010fca00078e0208 */
[----:B------:R-:W-:Y:S01]  /*14e0*/  STG.E desc[UR8][R6.64], R26 ;  /* 0x0000001a06007986 */ /* 0x000fe2000c101908 */
[----:B------:R-:W-:Y:S05]  /*14f0*/  EXIT ;  /* 0x000000000000794d */ /* 0x000fea0003800000 */
.L_x_104:
        /* <DEDUP_REMOVED lines=16> */
.L_x_141:


//--------------------- .text._Z17ConvForwardKernelPdS_PKdS1_S1_iiiiiiiii --------------------------
	.section	.text._Z17ConvForwardKernelPdS_PKdS1_S1_iiiiiiiii,"ax",@progbits
	.align	128
        .global         _Z17ConvForwardKernelPdS_PKdS1_S1_iiiiiiiii
        .type           _Z17ConvForwardKernelPdS_PKdS1_S1_iiiiiiiii,@function
        .size           _Z17ConvForwardKernelPdS_PKdS1_S1_iiiiiiiii,(.L_x_142 - _Z17ConvForwardKernelPdS_PKdS1_S1_iiiiiiiii)
        .other          _Z17ConvForwardKernelPdS_PKdS1_S1_iiiiiiiii,@"STO_CUDA_ENTRY STV_DEFAULT"
_Z17ConvForwardKernelPdS_PKdS1_S1_iiiiiiiii:
.text._Z17ConvForwardKernelPdS_PKdS1_S1_iiiiiiiii:
[----:B------:R-:W-:Y:S01]  /*0000*/  LDC R1, c[0x0][0x37c] ;  /* 0x0000df00ff017b82 */ /* 0x000fe20000000800 */
[----:B------:R-:W0:Y:S07]  /*0010*/  S2R R0, SR_TID.X ;  /* 0x0000000000007919 */ /* 0x000e2e0000002100 */
[----:B------:R-:W1:Y:S01]  /*0020*/  LDC.64 R4, c[0x0][0x3b8] ;  /* 0x0000ee00ff047b82 */ /* 0x000e620000000a00 */
[----:B------:R-:W2:Y:S07]  /*0030*/  LDCU UR5, c[0x0][0x3c8] ;  /* 0x00007900ff0577ac */ /* 0x000eae0008000800 */
[----:B------:R-:W0:Y:S08]  /*0040*/  S2UR UR4, SR_CTAID.X ;  /* 0x00000000000479c3 */ /* 0x000e300000002500 */
[----:B------:R-:W0:Y:S01]  /*0050*/  LDC R3, c[0x0][0x360] ;  /* 0x0000d800ff037b82 */ /* 0x000e220000000800 */
[----:B-1----:R-:W-:-:S02]  /*0060*/  IMAD R4, R5, R4, RZ ;  /* 0x0000000405047224 */ /* 0x002fc400078e02ff */
[----:B0-----:R-:W-:Y:S02]  /*0070*/  IMAD R3, R3, UR4, R0 ;  /* 0x0000000403037c24 */ /* 0x001fe4000f8e0200 */
[----:B--2---:R-:W-:-:S05]  /*0080*/  IMAD R0, R4, UR5, RZ ;  /* 0x0000000504007c24 */ /* 0x004fca000f8e02ff */
[----:B------:R-:W-:-:S13]  /*0090*/  ISETP.GE.AND P0, PT, R3, R0, PT ;  /* 0x000000000300720c */ /* 0x000fda0003f06270 */
[----:B------:R-:W-:Y:S05]  /*00a0*/  @P0 EXIT ;  /* 0x000000000000094d */ /* 0x000fea0003800000 */
[-C--:B------:R-:W-:Y:S01]  /*00b0*/  IABS R9, R4.reuse ;  /* 0x0000000400097213 */ /* 0x080fe20000000000 */
[----:B------:R-:W0:Y:S01]  /*00c0*/  LDC.64 R22, c[0x0][0x3a0] ;  /* 0x0000e800ff167b82 */ /* 0x000e220000000a00 */
[----:B------:R-:W-:Y:S01]  /*00d0*/  IABS R8, R3 ;  /* 0x0000000300087213 */ /* 0x000fe20000000000 */
[----:B------:R-:W1:Y:S01]  /*00e0*/  LDCU.64 UR18, c[0x0][0x358] ;  /* 0x00006b00ff1277ac */ /* 0x000e620008000a00 */
[----:B------:R-:W2:Y:S01]  /*00f0*/  I2F.RP R0, R9 ;  /* 0x0000000900007306 */ /* 0x000ea20000209400 */
[----:B------:R-:W-:Y:S01]  /*0100*/  IABS R10, R4 ;  /* 0x00000004000a7213 */ /* 0x000fe20000000000 */
[----:B------:R-:W3:Y:S06]  /*0110*/  LDCU.64 UR6, c[0x0][0x3a8] ;  /* 0x00007500ff0677ac */ /* 0x000eec0008000a00 */
[----:B--2---:R-:W2:Y:S02]  /*0120*/  MUFU.RCP R0, R0 ;  /* 0x0000000000007308 */ /* 0x004ea40000001000 */
[----:B--2---:R-:W-:-:S06]  /*0130*/  IADD3 R6, PT, PT, R0, 0xffffffe, RZ ;  /* 0x0ffffffe00067810 */ /* 0x004fcc0007ffe0ff */
[----:B------:R2:W4:Y:S02]  /*0140*/  F2I.FTZ.U32.TRUNC.NTZ R7, R6 ;  /* 0x0000000600077305 */ /* 0x000524000021f000 */
[----:B--2---:R-:W-:Y:S02]  /*0150*/  IMAD.MOV.U32 R6, RZ, RZ, RZ ;  /* 0x000000ffff067224 */ /* 0x004fe400078e00ff */
[----:B----4-:R-:W-:-:S04]  /*0160*/  IMAD.MOV R2, RZ, RZ, -R7 ;  /* 0x000000ffff027224 */ /* 0x010fc800078e0a07 */
[----:B------:R-:W-:Y:S01]  /*0170*/  IMAD R11, R2, R9, RZ ;  /* 0x00000009020b7224 */ /* 0x000fe200078e02ff */
[----:B------:R-:W-:-:S03]  /*0180*/  MOV R2, R8 ;  /* 0x0000000800027202 */ /* 0x000fc60000000f00 */
[----:B------:R-:W-:Y:S01]  /*0190*/  IMAD.HI.U32 R7, R7, R11, R6 ;  /* 0x0000000b07077227 */ /* 0x000fe200078e0006 */
[----:B------:R-:W-:-:S05]  /*01a0*/  IADD3 R11, PT, PT, RZ, -R10, RZ ;  /* 0x8000000aff0b7210 */ /* 0x000fca0007ffe0ff */
        /* <DEDUP_REMOVED lines=10> */
[----:B------:R-:W-:Y:S02]  /*0250*/  @!P1 IADD3 R0, PT, PT, -R0, RZ, RZ ;  /* 0x000000ff00009210 */ /* 0x000fe40007ffe1ff */
[----:B------:R-:W-:-:S05]  /*0260*/  @!P2 LOP3.LUT R0, RZ, R4, RZ, 0x33, !PT ;  /* 0x00000004ff00a212 */ /* 0x000fca00078e33ff */
[----:B0-----:R-:W-:-:S06]  /*0270*/  IMAD.WIDE R22, R0, 0x8, R22 ;  /* 0x0000000800167825 */ /* 0x001fcc00078e0216 */
[----:B-1----:R-:W5:Y:S01]  /*0280*/  LDG.E.64 R22, desc[UR18][R22.64] ;  /* 0x0000001216167981 */ /* 0x002f62000c1e1b00 */
[----:B------:R-:W-:Y:S01]  /*0290*/  IABS R9, R5 ;  /* 0x0000000500097213 */ /* 0x000fe20000000000 */
[----:B------:R-:W-:Y:S01]  /*02a0*/  IMAD.MOV R8, RZ, RZ, -R0 ;  /* 0x000000ffff087224 */ /* 0x000fe200078e0a00 */
[----:B---3--:R-:W-:Y:S02]  /*02b0*/  UISETP.GE.AND UP0, UPT, UR7, 0x1, UPT ;  /* 0x000000010700788c */ /* 0x008fe4000bf06270 */
[----:B------:R-:W0:Y:S01]  /*02c0*/  I2F.RP R2, R9 ;  /* 0x0000000900027306 */ /* 0x000e220000209400 */
[----:B------:R-:W-:Y:S01]  /*02d0*/  IMAD R8, R4, R8, R3 ;  /* 0x0000000804087224 */ /* 0x000fe200078e0203 */
[----:B------:R-:W-:-:S06]  /*02e0*/  UISETP.LT.OR UP0, UPT, UR6, 0x1, !UP0 ;  /* 0x000000010600788c */ /* 0x000fcc000c701670 */
[----:B0-----:R-:W0:Y:S02]  /*02f0*/  MUFU.RCP R2, R2 ;  /* 0x0000000200027308 */ /* 0x001e240000001000 */
[----:B0-----:R-:W-:Y:S01]  /*0300*/  VIADD R6, R2, 0xffffffe ;  /* 0x0ffffffe02067836 */ /* 0x001fe20000000000 */
[----:B------:R-:W-:-:S05]  /*0310*/  IABS R2, R8 ;  /* 0x0000000800027213 */ /* 0x000fca0000000000 */
[----:B------:R0:W1:Y:S02]  /*0320*/  F2I.FTZ.U32.TRUNC.NTZ R7, R6 ;  /* 0x0000000600077305 */ /* 0x000064000021f000 */
[----:B0-----:R-:W-:Y:S01]  /*0330*/  HFMA2 R6, -RZ, RZ, 0, 0 ;  /* 0x00000000ff067431 */ /* 0x001fe200000001ff */
[----:B-1----:R-:W-:-:S05]  /*0340*/  IADD3 R10, PT, PT, RZ, -R7, RZ ;  /* 0x80000007ff0a7210 */ /* 0x002fca0007ffe0ff */
[----:B------:R-:W-:-:S04]  /*0350*/  IMAD R3, R10, R9, RZ ;  /* 0x000000090a037224 */ /* 0x000fc800078e02ff */
[----:B------:R-:W-:-:S06]  /*0360*/  IMAD.HI.U32 R7, R7, R3, R6 ;  /* 0x0000000307077227 */ /* 0x000fcc00078e0006 */
        /* <DEDUP_REMOVED lines=10> */
[----:B------:R-:W-:-:S06]  /*0410*/  @P0 IADD3 R3, PT, PT, R3, 0x1, RZ ;  /* 0x0000000103030810 */ /* 0x000fcc0007ffe0ff */
[----:B------:R-:W-:Y:S01]  /*0420*/  @!P1 IMAD.MOV R3, RZ, RZ, -R3 ;  /* 0x000000ffff039224 */ /* 0x000fe200078e0a03 */
[----:B------:R-:W-:-:S04]  /*0430*/  @!P2 LOP3.LUT R3, RZ, R5, RZ, 0x33, !PT ;  /* 0x00000005ff03a212 */ /* 0x000fc800078e33ff */
[----:B------:R-:W-:-:S05]  /*0440*/  IADD3 R4, PT, PT, -R3, RZ, RZ ;  /* 0x000000ff03047210 */ /* 0x000fca0007ffe1ff */
[----:B------:R-:W-:Y:S01]  /*0450*/  IMAD R4, R5, R4, R8 ;  /* 0x0000000405047224 */ /* 0x000fe200078e0208 */
[----:B------:R-:W-:Y:S06]  /*0460*/  BRA.U UP0, `(.L_x_105) ;  /* 0x0000000900cc7547 */ /* 0x000fec000b800000 */
[----:B------:R-:W0:Y:S01]  /*0470*/  LDCU.128 UR8, c[0x0][0x390] ;  /* 0x00007200ff0877ac */ /* 0x000e220008000c00 */
[----:B------:R-:W-:Y:S01]  /*0480*/  IMAD.MOV.U32 R7, RZ, RZ, RZ ;  /* 0x000000ffff077224 */ /* 0x000fe200078e00ff */
[----:B------:R-:W1:Y:S01]  /*0490*/  LDCU.64 UR20, c[0x0][0x3c0] ;  /* 0x00007800ff1477ac */ /* 0x000e620008000a00 */
[----:B------:R-:W2:Y:S01]  /*04a0*/  LDCU.64 UR4, c[0x0][0x3b0] ;  /* 0x00007600ff0477ac */ /* 0x000ea20008000a00 */
[----:B------:R-:W-:Y:S02]  /*04b0*/  ULOP3.LUT UR6, UR7, 0x7ffffff0, URZ, 0xc0, !UPT ;  /* 0x7ffffff007067892 */ /* 0x000fe4000f8ec0ff */
[----:B------:R-:W-:Y:S02]  /*04c0*/  ULOP3.LUT UR15, UR7, 0xf, URZ, 0xc0, !UPT ;  /* 0x0000000f070f7892 */ /* 0x000fe4000f8ec0ff */
[----:B------:R-:W-:Y:S02]  /*04d0*/  ULOP3.LUT UR16, UR7, 0x7, URZ, 0xc0, !UPT ;  /* 0x0000000707107892 */ /* 0x000fe4000f8ec0ff */
[----:B0-----:R-:W-:-:S02]  /*04e0*/  UIADD3 UR12, UP0, UPT, UR8, 0x40, URZ ;  /* 0x00000040080c7890 */ /* 0x001fc4000ff1e0ff */
[----:B------:R-:W-:Y:S01]  /*04f0*/  UIADD3 UR10, UP1, UPT, UR10, 0x40, URZ ;  /* 0x000000400a0a7890 */ /* 0x000fe2000ff3e0ff */
[----:B-1----:R-:W-:Y:S01]  /*0500*/  IMAD R5, R4, UR20, RZ ;  /* 0x0000001404057c24 */ /* 0x002fe2000f8e02ff */
[----:B------:R-:W-:Y:S01]  /*0510*/  UIADD3.X UR13, UPT, UPT, URZ, UR9, URZ, UP0, !UPT ;  /* 0x00000009ff0d7290 */ /* 0x000fe200087fe4ff */
[----:B------:R-:W-:Y:S01]  /*0520*/  IMAD R6, R3, UR20, RZ ;  /* 0x0000001403067c24 */ /* 0x000fe2000f8e02ff */
[----:B------:R-:W-:Y:S02]  /*0530*/  UIADD3.X UR11, UPT, UPT, URZ, UR11, URZ, UP1, !UPT ;  /* 0x0000000bff0b7290 */ /* 0x000fe40008ffe4ff */
[----:B------:R-:W-:Y:S02]  /*0540*/  ULOP3.LUT UR7, UR7, 0x3, URZ, 0xc0, !UPT ;  /* 0x0000000307077892 */ /* 0x000fe4000f8ec0ff */
[----:B--2---:R-:W-:Y:S02]  /*0550*/  ULEA UR8, UR21, UR5, 0x1 ;  /* 0x0000000515087291 */ /* 0x004fe4000f8e08ff */
[----:B------:R-:W-:-:S02]  /*0560*/  ULEA UR9, UR21, UR4, 0x1 ;  /* 0x0000000415097291 */ /* 0x000fc4000f8e08ff */
[----:B------:R-:W-:-:S12]  /*0570*/  UIADD3 UR14, UPT, UPT, -UR6, URZ, URZ ;  /* 0x000000ff060e7290 */ /* 0x000fd8000fffe1ff */
.L_x_112:
[----:B------:R-:W0:Y:S01]  /*0580*/  LDCU UR4, c[0x0][0x3a8] ;  /* 0x00007500ff0477ac */ /* 0x000e220008000800 */
[C---:B------:R-:W-:Y:S02]  /*0590*/  IMAD R24, R7.reuse, UR9, R6 ;  /* 0x0000000907187c24 */ /* 0x040fe4000f8e0206 */
[----:B0-----:R-:W-:Y:S01]  /*05a0*/  IMAD R25, R0, UR4, R7 ;  /* 0x0000000400197c24 */ /* 0x001fe2000f8e0207 */
[----:B------:R-:W-:-:S04]  /*05b0*/  IADD3 R7, PT, PT, R7, 0x1, RZ ;  /* 0x0000000107077810 */ /* 0x000fc80007ffe0ff */
[----:B------:R-:W-:Y:S01]  /*05c0*/  ISETP.NE.AND P0, PT, R7, UR4, PT ;  /* 0x0000000407007c0c */ /* 0x000fe2000bf05270 */
[----:B------:R-:W-:-:S12]  /*05d0*/  UMOV UR4, URZ ;  /* 0x000000ff00047c82 */ /* 0x000fd80008000000 */
.L_x_111:
[----:B------:R-:W0:Y:S01]  /*05e0*/  LDC R8, c[0x0][0x3ac] ;  /* 0x0000eb00ff087b82 */ /* 0x000e220000000800 */
[----:B------:R-:W-:Y:S01]  /*05f0*/  VIADD R2, R24, UR4 ;  /* 0x0000000418027c36 */ /* 0x000fe20008000000 */
[----:B------:R-:W-:-:S03]  /*0600*/  UMOV UR5, URZ ;  /* 0x000000ff00057c82 */ /* 0x000fc60008000000 */
[----:B------:R-:W-:Y:S01]  /*0610*/  IMAD R27, R2, UR8, R5 ;  /* 0x00000008021b7c24 */ /* 0x000fe2000f8e0205 */
[----:B0-----:R-:W-:Y:S01]  /*0620*/  ISETP.GE.U32.AND P2, PT, R8, 0x10, PT ;  /* 0x000000100800780c */ /* 0x001fe20003f46070 */
[----:B------:R-:W-:Y:S01]  /*0630*/  IMAD R26, R25, R8, UR4 ;  /* 0x00000004191a7e24 */ /* 0x000fe2000f8e0208 */
[----:B------:R-:W-:-:S03]  /*0640*/  UIADD3 UR4, UPT, UPT, UR4, 0x1, URZ ;  /* 0x0000000104047890 */ /* 0x000fc6000fffe0ff */
[----:B------:R-:W-:-:S03]  /*0650*/  IMAD R26, R26, R8, RZ ;  /* 0x000000081a1a7224 */ /* 0x000fc600078e02ff */
[----:B------:R-:W-:-:S05]  /*0660*/  ISETP.NE.AND P1, PT, R8, UR4, PT ;  /* 0x0000000408007c0c */ /* 0x000fca000bf25270 */
[----:B------:R-:W-:Y:S08]  /*0670*/  @!P2 BRA `(.L_x_106) ;  /* 0x0000000000fca947 */ /* 0x000ff00003800000 */
[----:B------:R-:W-:Y:S01]  /*0680*/  MOV R28, R26 ;  /* 0x0000001a001c7202 */ /* 0x000fe20000000f00 */
[----:B------:R-:W-:Y:S01]  /*0690*/  IMAD.MOV.U32 R2, RZ, RZ, R27 ;  /* 0x000000ffff027224 */ /* 0x000fe200078e001b */
[----:B------:R-:W-:-:S06]  /*06a0*/  UMOV UR5, UR14 ;  /* 0x0000000e00057c82 */ /* 0x000fcc0008000000 */
.L_x_107:
[----:B------:R-:W-:Y:S01]  /*06b0*/  MOV R8, UR12 ;  /* 0x0000000c00087c02 */ /* 0x000fe20008000f00 */
[----:B------:R-:W-:Y:S01]  /*06c0*/  IMAD.U32 R20, RZ, RZ, UR10 ;  /* 0x0000000aff147e24 */ /* 0x000fe2000f8e00ff */
[----:B------:R-:W-:Y:S02]  /*06d0*/  MOV R9, UR13 ;  /* 0x0000000d00097c02 */ /* 0x000fe40008000f00 */
[----:B------:R-:W-:Y:S01]  /*06e0*/  MOV R21, UR11 ;  /* 0x0000000b00157c02 */ /* 0x000fe20008000f00 */
[----:B------:R-:W-:-:S04]  /*06f0*/  IMAD.WIDE R8, R2, 0x8, R8 ;  /* 0x0000000802087825 */ /* 0x000fc800078e0208 */
[----:B------:R-:W-:Y:S01]  /*0700*/  IMAD.WIDE R20, R28, 0x8, R20 ;  /* 0x000000081c147825 */ /* 0x000fe200078e0214 */
[----:B------:R-:W2:Y:S04]  /*0710*/  LDG.E.64 R10, desc[UR18][R8.64+-0x40] ;  /* 0xffffc012080a7981 */ /* 0x000ea8000c1e1b00 */
[----:B------:R-:W2:Y:S04]  /*0720*/  LDG.E.64 R18, desc[UR18][R20.64+-0x40] ;  /* 0xffffc01214127981 */ /* 0x000ea8000c1e1b00 */
[----:B------:R-:W3:Y:S04]  /*0730*/  LDG.E.64 R12, desc[UR18][R8.64+-0x38] ;  /* 0xffffc812080c7981 */ /* 0x000ee8000c1e1b00 */
[----:B------:R-:W3:Y:S04]  /*0740*/  LDG.E.64 R16, desc[UR18][R20.64+-0x38] ;  /* 0xffffc81214107981 */ /* 0x000ee8000c1e1b00 */
[----:B------:R-:W4:Y:S01]  /*0750*/  LDG.E.64 R14, desc[UR18][R20.64+-0x30] ;  /* 0xffffd012140e7981 */ /* 0x000f22000c1e1b00 */
[----:B--2--5:R-:W-:-:S03]  /*0760*/  DFMA R18, R10, R18, R22 ;  /* 0x000000120a12722b */ /* 0x024fc60000000016 */
[----:B------:R-:W4:Y:S04]  /*0770*/  LDG.E.64 R10, desc[UR18][R8.64+-0x30] ;  /* 0xffffd012080a7981 */ /* 0x000f28000c1e1b00 */
[----:B------:R-:W2:Y:S01]  /*0780*/  LDG.E.64 R22, desc[UR18][R20.64+0x38] ;  /* 0x0000381214167981 */ /* 0x000ea2000c1e1b00 */
[----:B---3--:R-:W-:-:S03]  /*0790*/  DFMA R16, R12, R16, R18 ;  /* 0x000000100c10722b */ /* 0x008fc60000000012 */
[----:B------:R-:W3:Y:S04]  /*07a0*/  LDG.E.64 R12, desc[UR18][R8.64+-0x28] ;  /* 0xffffd812080c7981 */ /* 0x000ee8000c1e1b00 */
[----:B------:R-:W3:Y:S01]  /*07b0*/  LDG.E.64 R18, desc[UR18][R20.64+-0x28] ;  /* 0xffffd81214127981 */ /* 0x000ee2000c1e1b00 */
[----:B----4-:R-:W-:-:S03]  /*07c0*/  DFMA R14, R10, R14, R16 ;  /* 0x0000000e0a0e722b */ /* 0x010fc60000000010 */
[----:B------:R-:W4:Y:S04]  /*07d0*/  LDG.E.64 R10, desc[UR18][R8.64+-0x20] ;  /* 0xffffe012080a7981 */ /* 0x000f28000c1e1b00 */
[----:B------:R-:W4:Y:S01]  /*07e0*/  LDG.E.64 R16, desc[UR18][R20.64+-0x20] ;  /* 0xffffe01214107981 */ /* 0x000f22000c1e1b00 */
        /* <DEDUP_REMOVED lines=29> */
[----:B------:R-:W4:Y:S04]  /*09c0*/  LDG.E.64 R12, desc[UR18][R20.64+0x30] ;  /* 0x00003012140c7981 */ /* 0x000f28000c1e1b00 */
[----:B------:R-:W2:Y:S01]  /*09d0*/  LDG.E.64 R8, desc[UR18][R8.64+0x38] ;  /* 0x0000381208087981 */ /* 0x000ea2000c1e1b00 */
[----:B---3--:R-:W-:Y:S01]  /*09e0*/  DFMA R14, R14, R16, R18 ;  /* 0x000000100e0e722b */ /* 0x008fe20000000012 */
[----:B------:R-:W-:-:S04]  /*09f0*/  UIADD3 UR5, UPT, UPT, UR5, 0x10, URZ ;  /* 0x0000001005057890 */ /* 0x000fc8000fffe0ff */
[----:B------:R-:W-:Y:S01]  /*0a00*/  UISETP.NE.AND UP0, UPT, UR5, URZ, UPT ;  /* 0x000000ff0500728c */ /* 0x000fe2000bf05270 */
[----:B------:R-:W-:Y:S01]  /*0a10*/  IADD3 R2, PT, PT, R2, 0x10, RZ ;  /* 0x0000001002027810 */ /* 0x000fe20007ffe0ff */
[----:B------:R-:W-:Y:S01]  /*0a20*/  VIADD R28, R28, 0x10 ;  /* 0x000000101c1c7836 */ /* 0x000fe20000000000 */
[----:B----4-:R-:W-:-:S08]  /*0a30*/  DFMA R10, R10, R12, R14 ;  /* 0x0000000c0a0a722b */ /* 0x010fd0000000000e */
[----:B--2---:R-:W-:Y:S01]  /*0a40*/  DFMA R22, R8, R22, R10 ;  /* 0x000000160816722b */ /* 0x004fe2000000000a */
[----:B------:R-:W-:Y:S10]  /*0a50*/  BRA.U UP0, `(.L_x_107) ;  /* 0xfffffffd00147547 */ /* 0x000ff4000b83ffff */
[----:B------:R-:W-:-:S05]  /*0a60*/  UMOV UR5, UR6 ;  /* 0x0000000600057c82 */ /* 0x000fca0008000000 */
.L_x_106:
[----:B------:R-:W-:-:S09]  /*0a70*/  UISETP.NE.AND UP0, UPT, UR15, URZ, UPT ;  /* 0x000000ff0f00728c */ /* 0x000fd2000bf05270 */
[----:B------:R-:W-:Y:S05]  /*0a80*/  BRA.U !UP0, `(.L_x_108) ;  /* 0x00000005083c7547 */ /* 0x000fea000b800000 */
[----:B------:R-:W-:Y:S02]  /*0a90*/  UIADD3 UR17, UPT, UPT, UR15, -0x1, URZ ;  /* 0xffffffff0f117890 */ /* 0x000fe4000fffe0ff */
[----:B------:R-:W-:Y:S02]  /*0aa0*/  UISETP.NE.AND UP1, UPT, UR16, URZ, UPT ;  /* 0x000000ff1000728c */ /* 0x000fe4000bf25270 */
[----:B------:R-:W-:-:S09]  /*0ab0*/  UISETP.GE.U32.AND UP0, UPT, UR17, 0x7, UPT ;  /* 0x000000071100788c */ /* 0x000fd2000bf06070 */
[----:B------:R-:W-:Y:S05]  /*0ac0*/  BRA.U !UP0, `(.L_x_109) ;  /* 0x00000001087c7547 */ /* 0x000fea000b800000 */
[----:B------:R-:W0:Y:S01]  /*0ad0*/  LDC.64 R10, c[0x0][0x390] ;  /* 0x0000e400ff0a7b82 */ /* 0x000e220000000a00 */
[----:B------:R-:W-:Y:S02]  /*0ae0*/  IADD3 R13, PT, PT, R27, UR5, RZ ;  /* 0x000000051b0d7c10 */ /* 0x000fe4000fffe0ff */
[----:B------:R-:W-:-:S05]  /*0af0*/  IADD3 R15, PT, PT, R26, UR5, RZ ;  /* 0x000000051a0f7c10 */ /* 0x000fca000fffe0ff */
[----:B------:R-:W1:Y:S01]  /*0b00*/  LDC.64 R8, c[0x0][0x398] ;  /* 0x0000e600ff087b82 */ /* 0x000e620000000a00 */
[----:B0-----:R-:W-:-:S05]  /*0b10*/  IMAD.WIDE R10, R13, 0x8, R10 ;  /* 0x000000080d0a7825 */ /* 0x001fca00078e020a */
[----:B------:R-:W2:Y:S01]  /*0b20*/  LDG.E.64 R16, desc[UR18][R10.64] ;  /* 0x000000120a107981 */ /* 0x000ea2000c1e1b00 */
[----:B-1----:R-:W-:-:S03]  /*0b30*/  IMAD.WIDE R8, R15, 0x8, R8 ;  /* 0x000000080f087825 */ /* 0x002fc600078e0208 */
[----:B------:R-:W3:Y:S04]  /*0b40*/  LDG.E.64 R14, desc[UR18][R10.64+0x8] ;  /* 0x000008120a0e7981 */ /* 0x000ee8000c1e1b00 */
[----:B------:R-:W2:Y:S04]  /*0b50*/  LDG.E.64 R12, desc[UR18][R8.64] ;  /* 0x00000012080c7981 */ /* 0x000ea8000c1e1b00 */
[----:B------:R-:W3:Y:S04]  /*0b60*/  LDG.E.64 R20, desc[UR18][R8.64+0x8] ;  /* 0x0000081208147981 */ /* 0x000ee8000c1e1b00 */
[----:B------:R-:W4:Y:S04]  /*0b70*/  LDG.E.64 R18, desc[UR18][R8.64+0x10] ;  /* 0x0000101208127981 */ /* 0x000f28000c1e1b00 */
[----:B------:R-:W4:Y:S01]  /*0b80*/  LDG.E.64 R28, desc[UR18][R8.64+0x38] ;  /* 0x00003812081c7981 */ /* 0x000f22000c1e1b00 */
[----:B--2--5:R-:W-:-:S03]  /*0b90*/  DFMA R22, R16, R12, R22 ;  /* 0x0000000c1016722b */ /* 0x024fc60000000016 */
[----:B------:R-:W4:Y:S04]  /*0ba0*/  LDG.E.64 R12, desc[UR18][R10.64+0x10] ;  /* 0x000010120a0c7981 */ /* 0x000f28000c1e1b00 */
[----:B------:R-:W2:Y:S01]  /*0bb0*/  LDG.E.64 R16, desc[UR18][R10.64+0x18] ;  /* 0x000018120a107981 */ /* 0x000ea2000c1e1b00 */
[----:B---3--:R-:W-:-:S03]  /*0bc0*/  DFMA R20, R14, R20, R22 ;  /* 0x000000140e14722b */ /* 0x008fc60000000016 */
[----:B------:R-:W2:Y:S04]  /*0bd0*/  LDG.E.64 R14, desc[UR18][R8.64+0x18] ;  /* 0x00001812080e7981 */ /* 0x000ea8000c1e1b00 */
[----:B------:R-:W3:Y:S01]  /*0be0*/  LDG.E.64 R22, desc[UR18][R10.64+0x38] ;  /* 0x000038120a167981 */ /* 0x000ee2000c1e1b00 */
[----:B----4-:R-:W-:-:S03]  /*0bf0*/  DFMA R18, R12, R18, R20 ;  /* 0x000000120c12722b */ /* 0x010fc60000000014 */
[----:B------:R-:W4:Y:S04]  /*0c00*/  LDG.E.64 R12, desc[UR18][R10.64+0x20] ;  /* 0x000020120a0c7981 */ /* 0x000f28000c1e1b00 */
[----:B------:R-:W4:Y:S01]  /*0c10*/  LDG.E.64 R20, desc[UR18][R8.64+0x20] ;  /* 0x0000201208147981 */ /* 0x000f22000c1e1b00 */
[----:B--2---:R-:W-:-:S03]  /*0c20*/  DFMA R14, R16, R14, R18 ;  /* 0x0000000e100e722b */ /* 0x004fc60000000012 */
[----:B------:R-:W2:Y:S04]  /*0c30*/  LDG.E.64 R18, desc[UR18][R10.64+0x28] ;  /* 0x000028120a127981 */ /* 0x000ea8000c1e1b00 */
[----:B------:R-:W2:Y:S01]  /*0c40*/  LDG.E.64 R16, desc[UR18][R8.64+0x28] ;  /* 0x0000281208107981 */ /* 0x000ea2000c1e1b00 */
[----:B----4-:R-:W-:-:S03]  /*0c50*/  DFMA R20, R12, R20, R14 ;  /* 0x000000140c14722b */ /* 0x010fc6000000000e */
[----:B------:R-:W4:Y:S04]  /*0c60*/  LDG.E.64 R12, desc[UR18][R10.64+0x30] ;  /* 0x000030120a0c7981 */ /* 0x000f28000c1e1b00 */
[----:B------:R-:W4:Y:S01]  /*0c70*/  LDG.E.64 R14, desc[UR18][R8.64+0x30] ;  /* 0x00003012080e7981 */ /* 0x000f22000c1e1b00 */
[----:B--2---:R-:W-:Y:S01]  /*0c80*/  DFMA R16, R18, R16, R20 ;  /* 0x000000101210722b */ /* 0x004fe20000000014 */
[----:B------:R-:W-:-:S07]  /*0c90*/  UIADD3 UR5, UPT, UPT, UR5, 0x8, URZ ;  /* 0x0000000805057890 */ /* 0x000fce000fffe0ff */
[----:B----4-:R-:W-:-:S08]  /*0ca0*/  DFMA R12, R12, R14, R16 ;  /* 0x0000000e0c0c722b */ /* 0x010fd00000000010 */
[----:B---3--:R-:W-:-:S11]  /*0cb0*/  DFMA R22, R22, R28, R12 ;  /* 0x0000001c1616722b */ /* 0x008fd6000000000c */
.L_x_109:
[----:B------:R-:W-:Y:S05]  /*0cc0*/  BRA.U !UP1, `(.L_x_108) ;  /* 0x0000000109ac7547 */ /* 0x000fea000b800000 */
[----:B------:R-:W-:Y:S02]  /*0cd0*/  UIADD3 UR17, UPT, UPT, UR16, -0x1, URZ ;  /* 0xffffffff10117890 */ /* 0x000fe4000fffe0ff */
[----:B------:R-:W-:Y:S02]  /*0ce0*/  UISETP.NE.AND UP1, UPT, UR7, URZ, UPT ;  /* 0x000000ff0700728c */ /* 0x000fe4000bf25270 */
[----:B------:R-:W-:-:S09]  /*0cf0*/  UISETP.GE.U32.AND UP0, UPT, UR17, 0x3, UPT ;  /* 0x000000031100788c */ /* 0x000fd2000bf06070 */
[----:B------:R-:W-:Y:S05]  /*0d00*/  BRA.U !UP0, `(.L_x_110) ;  /* 0x00000001084c7547 */ /* 0x000fea000b800000 */
[----:B------:R-:W0:Y:S01]  /*0d10*/  LDC.64 R14, c[0x0][0x390] ;  /* 0x0000e400ff0e7b82 */ /* 0x000e220000000a00 */
[----:B------:R-:W-:Y:S01]  /*0d20*/  IADD3 R13, PT, PT, R26, UR5, RZ ;  /* 0x000000051a0d7c10 */ /* 0x000fe2000fffe0ff */
[----:B------:R-:W-:-:S06]  /*0d30*/  VIADD R11, R27, UR5 ;  /* 0x000000051b0b7c36 */ /* 0x000fcc0008000000 */
        /* <DEDUP_REMOVED lines=10> */
[----:B------:R-:W2:Y:S04]  /*0de0*/  LDG.E.64 R18, desc[UR18][R14.64+0x10] ;  /* 0x000010120e127981 */ /* 0x000ea8000c1e1b00 */
[----:B------:R-:W2:Y:S01]  /*0df0*/  LDG.E.64 R16, desc[UR18][R8.64+0x10] ;  /* 0x0000101208107981 */ /* 0x000ea2000c1e1b00 */
[----:B---3--:R-:W-:Y:S01]  /*0e00*/  DFMA R10, R10, R12, R22 ;  /* 0x0000000c0a0a722b */ /* 0x008fe20000000016 */
[----:B------:R-:W-:-:S07]  /*0e10*/  UIADD3 UR5, UPT, UPT, UR5, 0x4, URZ ;  /* 0x0000000405057890 */ /* 0x000fce000fffe0ff */
[----:B--2---:R-:W-:-:S08]  /*0e20*/  DFMA R10, R18, R16, R10 ;  /* 0x00000010120a722b */ /* 0x004fd0000000000a */
[----:B----4-:R-:W-:-:S11]  /*0e30*/  DFMA R22, R20, R28, R10 ;  /* 0x0000001c1416722b */ /* 0x010fd6000000000a */
.L_x_110:
[----:B------:R-:W-:Y:S05]  /*0e40*/  BRA.U !UP1, `(.L_x_108) ;  /* 0x00000001094c7547 */ /* 0x000fea000b800000 */
[----:B------:R-:W0:Y:S01]  /*0e50*/  LDC.64 R8, c[0x0][0x390] ;  /* 0x0000e400ff087b82 */ /* 0x000e220000000a00 */
[----:B------:R-:W-:Y:S01]  /*0e60*/  IADD3 R27, PT, PT, R27, UR5, RZ ;  /* 0x000000051b1b7c10 */ /* 0x000fe2000fffe0ff */
[----:B------:R-:W-:-:S06]  /*0e70*/  VIADD R13, R26, UR5 ;  /* 0x000000051a0d7c36 */ /* 0x000fcc0008000000 */
[----:B------:R-:W1:Y:S01]  /*0e80*/  LDC.64 R10, c[0x0][0x398] ;  /* 0x0000e600ff0a7b82 */ /* 0x000e620000000a00 */
[----:B0-----:R-:W-:-:S04]  /*0e90*/  IMAD.WIDE R8, R27, 0x8, R8 ;  /* 0x000000081b087825 */ /* 0x001fc800078e0208 */
[----:B-1----:R-:W-:Y:S02]  /*0ea0*/  IMAD.WIDE R10, R13, 0x8, R10 ;  /* 0x000000080d0a7825 */ /* 0x002fe400078e020a */
[----:B------:R-:W2:Y:S04]  /*0eb0*/  LDG.E.64 R12, desc[UR18][R8.64] ;  /* 0x00000012080c7981 */ /* 0x000ea8000c1e1b00 */
[----:B------:R-:W2:Y:S01]  /*0ec0*/  LDG.E.64 R14, desc[UR18][R10.64] ;  /* 0x000000120a0e7981 */ /* 0x000ea2000c1e1b00 */
[----:B------:R-:W-:Y:S01]  /*0ed0*/  UISETP.NE.AND UP0, UPT, UR7, 0x1, UPT ;  /* 0x000000010700788c */ /* 0x000fe2000bf05270 */
[----:B--2--5:R-:W-:-:S08]  /*0ee0*/  DFMA R22, R12, R14, R22 ;  /* 0x0000000e0c16722b */ /* 0x024fd00000000016 */
[----:B------:R-:W-:Y:S05]  /*0ef0*/  BRA.U !UP0, `(.L_x_108) ;  /* 0x0000000108207547 */ /* 0x000fea000b800000 */
[----:B------:R-:W-:Y:S01]  /*0f00*/  UISETP.NE.AND UP0, UPT, UR7, 0x2, UPT ;  /* 0x000000020700788c */ /* 0x000fe2000bf05270 */
[----:B------:R-:W2:Y:S04]  /*0f10*/  LDG.E.64 R12, desc[UR18][R8.64+0x8] ;  /* 0x00000812080c7981 */ /* 0x000ea8000c1e1b00 */
[----:B------:R-:W2:Y:S01]  /*0f20*/  LDG.E.64 R14, desc[UR18][R10.64+0x8] ;  /* 0x000008120a0e7981 */ /* 0x000ea2000c1e1b00 */
[----:B------:R-:W-:-:S13]  /*0f30*/  PLOP3.LUT P2, PT, PT, PT, UP0, 0x80, 0x8 ;  /* 0x000000000008781c */ /* 0x000fda0003f4f008 */
[----:B------:R-:W3:Y:S04]  /*0f40*/  @P2 LDG.E.64 R16, desc[UR18][R8.64+0x10] ;  /* 0x0000101208102981 */ /* 0x000ee8000c1e1b00 */
[----:B------:R-:W3:Y:S01]  /*0f50*/  @P2 LDG.E.64 R18, desc[UR18][R10.64+0x10] ;  /* 0x000010120a122981 */ /* 0x000ee2000c1e1b00 */
[----:B--2---:R-:W-:-:S08]  /*0f60*/  DFMA R22, R12, R14, R22 ;  /* 0x0000000e0c16722b */ /* 0x004fd00000000016 */
[----:B---3--:R-:W-:-:S11]  /*0f70*/  @P2 DFMA R22, R16, R18, R22 ;  /* 0x000000121016222b */ /* 0x008fd60000000016 */
.L_x_108:
[----:B------:R-:W-:Y:S05]  /*0f80*/  @P1 BRA `(.L_x_111) ;  /* 0xfffffff400941947 */ /* 0x000fea000383ffff */
[----:B------:R-:W-:Y:S05]  /*0f90*/  @P0 BRA `(.L_x_112) ;  /* 0xfffffff400780947 */ /* 0x000fea000383ffff */
.L_x_105:
[----:B-----5:R-:W-:Y:S01]  /*0fa0*/  DSETP.NE.AND P0, PT, |R22|, +INF , PT ;  /* 0x7ff000001600742a */ /* 0x020fe20003f05200 */
[----:B------:R-:W0:Y:S01]  /*0fb0*/  LDCU.64 UR4, c[0x0][0x3b8] ;  /* 0x00007700ff0477ac */ /* 0x000e220008000a00 */
[----:B------:R-:W1:Y:S01]  /*0fc0*/  LDC.64 R10, c[0x0][0x388] ;  /* 0x0000e200ff0a7b82 */ /* 0x000e620000000a00 */
[----:B------:R-:W-:-:S03]  /*0fd0*/  MOV R2, RZ ;  /* 0x000000ff00027202 */ /* 0x000fc60000000f00 */
[----:B------:R-:W-:Y:S02]  /*0fe0*/  FSEL R6, R22, RZ, P0 ;  /* 0x000000ff16067208 */ /* 0x000fe40000000000 */
[----:B------:R-:W-:Y:S02]  /*0ff0*/  FSEL R7, R23, RZ, P0 ;  /* 0x000000ff17077208 */ /* 0x000fe40000000000 */
[----:B------:R-:W2:Y:S01]  /*1000*/  LDC.64 R8, c[0x0][0x380] ;  /* 0x0000e000ff087b82 */ /* 0x000ea20000000a00 */
[----:B------:R-:W-:Y:S02]  /*1010*/  MOV R5, R6 ;  /* 0x0000000600057202 */ /* 0x000fe40000000f00 */
[----:B------:R-:W-:Y:S01]  /*1020*/  IMAD.MOV.U32 R13, RZ, RZ, R7 ;  /* 0x000000ffff0d7224 */ /* 0x000fe200078e0007 */
[----:B------:R-:W-:Y:S01]  /*1030*/  DSETP.MAX.AND P0, P1, RZ, R6, PT ;  /* 0x00000006ff00722a */ /* 0x000fe2000390f000 */
[----:B0-----:R-:W-:Y:S01]  /*1040*/  IMAD R3, R0, UR4, R3 ;  /* 0x0000000400037c24 */ /* 0x001fe2000f8e0203 */
[----:B------:R-:W-:-:S04]  /*1050*/  MOV R0, RZ ;  /* 0x000000ff00007202 */ /* 0x000fc80000000f00 */
[----:B------:R-:W-:Y:S01]  /*1060*/  SEL R2, R2, R5, P0 ;  /* 0x0000000502027207 */ /* 0x000fe20000000000 */
[----:B------:R-:W-:Y:S01]  /*1070*/  IMAD R3, R3, UR5, R4 ;  /* 0x0000000503037c24 */ /* 0x000fe2000f8e0204 */
[----:B------:R-:W-:-:S03]  /*1080*/  FSEL R15, R0, R13, P0 ;  /* 0x0000000d000f7208 */ /* 0x000fc60000000000 */
[----:B-1----:R-:W-:-:S03]  /*1090*/  IMAD.WIDE R10, R3, 0x8, R10 ;  /* 0x00000008030a7825 */ /* 0x002fc600078e020a */
[----:B------:R-:W-:Y:S02]  /*10a0*/  @P1 LOP3.LUT R15, R13, 0x80000, RZ, 0xfc, !PT ;  /* 0x000800000d0f1812 */ /* 0x000fe400078efcff */
[----:B------:R-:W-:Y:S01]  /*10b0*/  STG.E.64 desc[UR18][R10.64], R6 ;  /* 0x000000060a007986 */ /* 0x000fe2000c101b12 */
[----:B--2---:R-:W-:Y:S01]  /*10c0*/  IMAD.WIDE R8, R3, 0x8, R8 ;  /* 0x0000000803087825 */ /* 0x004fe200078e0208 */
[----:B------:R-:W-:-:S05]  /*10d0*/  MOV R3, R15 ;  /* 0x0000000f00037202 */ /* 0x000fca0000000f00 */
[----:B------:R-:W-:Y:S01]  /*10e0*/  STG.E.64 desc[UR18][R8.64], R2 ;  /* 0x0000000208007986 */ /* 0x000fe2000c101b12 */
[----:B------:R-:W-:Y:S05]  /*10f0*/  EXIT ;  /* 0x000000000000794d */ /* 0x000fea0003800000 */
.L_x_113:
        /* <DEDUP_REMOVED lines=16> */
.L_x_142:


//--------------------- .text._Z14InitRandStatesP17curandStateXORWOWmi --------------------------
	.section	.text._Z14InitRandStatesP17curandStateXORWOWmi,"ax",@progbits
	.align	128
        .global         _Z14InitRandStatesP17curandStateXORWOWmi
        .type           _Z14InitRandStatesP17curandStateXORWOWmi,@function
        .size           _Z14InitRandStatesP17curandStateXORWOWmi,(.L_x_143 - _Z14InitRandStatesP17curandStateXORWOWmi)
        .other          _Z14InitRandStatesP17curandStateXORWOWmi,@"STO_CUDA_ENTRY STV_DEFAULT"
_Z14InitRandStatesP17curandStateXORWOWmi:
.text._Z14InitRandStatesP17curandStateXORWOWmi:
        /* <DEDUP_REMOVED lines=10> */
[----:B------:R-:W-:Y:S01]  /*00a0*/  ISETP.NE.AND P0, PT, R13, RZ, PT ;  /* 0x000000ff0d00720c */ /* 0x000fe20003f05270 */
[----:B------:R-:W-:Y:S05]  /*00b0*/  BSSY.RECONVERGENT B0, `(.L_x_114) ;  /* 0x00000e1000007945 */ /* 0x000fea0003800200 */
[----:B------:R-:W2:Y:S01]  /*00c0*/  LDC.64 R6, c[0x0][0x380] ;  /* 0x0000e000ff067b82 */ /* 0x000ea20000000a00 */
[----:B0-----:R-:W-:Y:S02]  /*00d0*/  LOP3.LUT R0, R2, 0xaad26b49, RZ, 0x3c, !PT ;  /* 0xaad26b4902007812 */ /* 0x001fe400078e3cff */
[----:B------:R-:W-:-:S03]  /*00e0*/  LOP3.LUT R2, R3, 0xf7dcefdd, RZ, 0x3c, !PT ;  /* 0xf7dcefdd03027812 */ /* 0x000fc600078e3cff */
[----:B------:R-:W-:Y:S02]  /*00f0*/  IMAD R0, R0, 0x4182bed5, RZ ;  /* 0x4182bed500007824 */ /* 0x000fe400078e02ff */
[----:B------:R-:W-:Y:S02]  /*0100*/  IMAD R3, R2, -0x658354e5, RZ ;  /* 0x9a7cab1b02037824 */ /* 0x000fe400078e02ff */
[----:B--2---:R-:W-:Y:S01]  /*0110*/  IMAD.WIDE R6, R13, 0x30, R6 ;  /* 0x000000300d067825 */ /* 0x004fe200078e0206 */
[C---:B------:R-:W-:Y:S02]  /*0120*/  LOP3.LUT R8, R0.reuse, 0x159a55e5, RZ, 0x3c, !PT ;  /* 0x159a55e500087812 */ /* 0x040fe400078e3cff */
[C---:B------:R-:W-:Y:S01]  /*0130*/  IADD3 R4, PT, PT, R0.reuse, 0x64f0c9, R3 ;  /* 0x0064f0c900047810 */ /* 0x040fe20007ffe003 */
[C---:B------:R-:W-:Y:S01]  /*0140*/  VIADD R5, R0.reuse, 0x75bcd15 ;  /* 0x075bcd1500057836 */ /* 0x040fe20000000000 */
[----:B------:R-:W-:Y:S01]  /*0150*/  LOP3.LUT R10, R3, 0x5491333, RZ, 0x3c, !PT ;  /* 0x05491333030a7812 */ /* 0x000fe200078e3cff */
[----:B------:R-:W-:-:S02]  /*0160*/  VIADD R11, R0, 0x583f19 ;  /* 0x00583f19000b7836 */ /* 0x000fc40000000000 */
[----:B------:R-:W-:Y:S01]  /*0170*/  VIADD R9, R3, 0x1f123bb5 ;  /* 0x1f123bb503097836 */ /* 0x000fe20000000000 */
[----:B-1----:R0:W-:Y:S04]  /*0180*/  STG.E.64 desc[UR4][R6.64], R4 ;  /* 0x0000000406007986 */ /* 0x0021e8000c101b04 */
[----:B------:R0:W-:Y:S04]  /*0190*/  STG.E.64 desc[UR4][R6.64+0x8], R8 ;  /* 0x0000080806007986 */ /* 0x0001e8000c101b04 */
[----:B------:R0:W-:Y:S01]  /*01a0*/  STG.E.64 desc[UR4][R6.64+0x10], R10 ;  /* 0x0000100a06007986 */ /* 0x0001e2000c101b04 */
[----:B------:R-:W-:Y:S05]  /*01b0*/  @!P0 BRA `(.L_x_115) ;  /* 0x0000000c00408947 */ /* 0x000fea0003800000 */
[----:B------:R-:W-:Y:S01]  /*01c0*/  SHF.R.S32.HI R0, RZ, 0x1f, R13 ;  /* 0x0000001fff007819 */ /* 0x000fe2000001140d */
[----:B------:R-:W-:-:S07]  /*01d0*/  IMAD.MOV.U32 R12, RZ, RZ, RZ ;  /* 0x000000ffff0c7224 */ /* 0x000fce00078e00ff */
.L_x_121:
[----:B-1----:R-:W-:Y:S01]  /*01e0*/  LOP3.LUT R2, R13, 0x3, RZ, 0xc0, !PT ;  /* 0x000000030d027812 */ /* 0x002fe200078ec0ff */
[----:B------:R-:W-:Y:S03]  /*01f0*/  BSSY.RECONVERGENT B1, `(.L_x_116) ;  /* 0x00000c6000017945 */ /* 0x000fe60003800200 */
[----:B------:R-:W-:-:S04]  /*0200*/  ISETP.NE.U32.AND P0, PT, R2, RZ, PT ;  /* 0x000000ff0200720c */ /* 0x000fc80003f05070 */
[----:B------:R-:W-:-:S13]  /*0210*/  ISETP.NE.AND.EX P0, PT, RZ, RZ, PT, P0 ;  /* 0x000000ffff00720c */ /* 0x000fda0003f05300 */
[----:B------:R-:W-:Y:S05]  /*0220*/  @!P0 BRA `(.L_x_117) ;  /* 0x0000000c00088947 */ /* 0x000fea0003800000 */
[----:B0-----:R-:W0:Y:S01]  /*0230*/  LDC.64 R8, c[0x4][RZ] ;  /* 0x01000000ff087b82 */ /* 0x001e220000000a00 */
[----:B------:R-:W-:Y:S02]  /*0240*/  IMAD.MOV.U32 R14, RZ, RZ, RZ ;  /* 0x000000ffff0e7224 */ /* 0x000fe400078e00ff */
[----:B0-----:R-:W-:-:S07]  /*0250*/  IMAD.WIDE.U32 R8, R12, 0xc80, R8 ;  /* 0x00000c800c087825 */ /* 0x001fce00078e0008 */
.L_x_120:
[----:B-1----:R-:W-:Y:S01]  /*0260*/  IMAD.MOV.U32 R15, RZ, RZ, RZ ;  /* 0x000000ffff0f7224 */ /* 0x002fe200078e00ff */
[----:B------:R-:W-:Y:S01]  /*0270*/  CS2R R2, SRZ ;  /* 0x0000000000027805 */ /* 0x000fe2000001ff00 */
[----:B------:R-:W-:Y:S01]  /*0280*/  IMAD.MOV.U32 R17, RZ, RZ, RZ ;  /* 0x000000ffff117224 */ /* 0x000fe200078e00ff */
[----:B------:R-:W-:-:S07]  /*0290*/  CS2R R4, SRZ ;  /* 0x0000000000047805 */ /* 0x000fce000001ff00 */
.L_x_119:
[----:B------:R-:W-:-:S05]  /*02a0*/  IMAD.WIDE.U32 R10, R17, 0x4, R6 ;  /* 0x00000004110a7825 */ /* 0x000fca00078e0006 */
[----:B------:R0:W5:Y:S01]  /*02b0*/  LDG.E R16, desc[UR4][R10.64+0x4] ;  /* 0x000004040a107981 */ /* 0x000162000c1e1900 */
[----:B------:R-:W-:-:S07]  /*02c0*/  IMAD.MOV.U32 R19, RZ, RZ, RZ ;  /* 0x000000ffff137224 */ /* 0x000fce00078e00ff */
.L_x_118:
[----:B-----5:R-:W-:Y:S01]  /*02d0*/  SHF.R.U32.HI R24, RZ, R19, R16 ;  /* 0x00000013ff187219 */ /* 0x020fe20000011610 */
[----:B0-----:R-:W-:-:S03]  /*02e0*/  IMAD.SHL.U32 R10, R17, 0x20, RZ ;  /* 0x00000020110a7824 */ /* 0x001fc600078e00ff */
[----:B------:R-:W-:Y:S01]  /*02f0*/  LOP3.LUT R11, R24, 0x1, RZ, 0xc0, !PT ;  /* 0x00000001180b7812 */ /* 0x000fe200078ec0ff */
[----:B------:R-:W-:-:S03]  /*0300*/  IMAD.IADD R10, R10, 0x1, R19 ;  /* 0x000000010a0a7824 */ /* 0x000fc600078e0213 */
[----:B------:R-:W-:Y:S01]  /*0310*/  ISETP.NE.U32.AND P0, PT, R11, 0x1, PT ;  /* 0x000000010b00780c */ /* 0x000fe20003f05070 */
[----:B------:R-:W-:-:S03]  /*0320*/  IMAD R11, R10, 0x5, RZ ;  /* 0x000000050a0b7824 */ /* 0x000fc600078e02ff */
[----:B------:R-:W-:Y:S01]  /*0330*/  R2P PR, R24, 0x7e ;  /* 0x0000007e18007804 */ /* 0x000fe20000000000 */
[----:B------:R-:W-:-:S08]  /*0340*/  IMAD.WIDE.U32 R10, R11, 0x4, R8 ;  /* 0x000000040b0a7825 */ /* 0x000fd000078e0008 */
[----:B------:R-:W2:Y:S04]  /*0350*/  @!P0 LDG.E R18, desc[UR4][R10.64] ;  /* 0x000000040a128981 */ /* 0x000ea8000c1e1900 */
[----:B------:R-:W3:Y:S04]  /*0360*/  @!P0 LDG.E R20, desc[UR4][R10.64+0x10] ;  /* 0x000010040a148981 */ /* 0x000ee8000c1e1900 */
[----:B------:R-:W4:Y:S04]  /*0370*/  @P1 LDG.E R22, desc[UR4][R10.64+0x14] ;  /* 0x000014040a161981 */ /* 0x000f28000c1e1900 */
[----:B------:R-:W4:Y:S04]  /*0380*/  @P2 LDG.E R26, desc[UR4][R10.64+0x28] ;  /* 0x000028040a1a2981 */ /* 0x000f28000c1e1900 */
[----:B------:R-:W4:Y:S04]  /*0390*/  @!P0 LDG.E R21, desc[UR4][R10.64+0x4] ;  /* 0x000004040a158981 */ /* 0x000f28000c1e1900 */
[----:B------:R-:W4:Y:S04]  /*03a0*/  @!P0 LDG.E R23, desc[UR4][R10.64+0xc] ;  /* 0x00000c040a178981 */ /* 0x000f28000c1e1900 */
[----:B------:R-:W4:Y:S04]  /*03b0*/  @P1 LDG.E R25, desc[UR4][R10.64+0x18] ;  /* 0x000018040a191981 */ /* 0x000f28000c1e1900 */
[----:B------:R-:W4:Y:S04]  /*03c0*/  @P3 LDG.E R28, desc[UR4][R10.64+0x3c] ;  /* 0x00003c040a1c3981 */ /* 0x000f28000c1e1900 */
[----:B------:R-:W4:Y:S01]  /*03d0*/  @P6 LDG.E R27, desc[UR4][R10.64+0x7c] ;  /* 0x00007c040a1b6981 */ /* 0x000f22000c1e1900 */
[----:B--2---:R-:W-:-:S03]  /*03e0*/  @!P0 LOP3.LUT R15, R15, R18, RZ, 0x3c, !PT ;  /* 0x000000120f0f8212 */ /* 0x004fc600078e3cff */
[----:B------:R-:W2:Y:S01]  /*03f0*/  @!P0 LDG.E R18, desc[UR4][R10.64+0x8] ;  /* 0x000008040a128981 */ /* 0x000ea2000c1e1900 */
[----:B---3--:R-:W-:-:S03]  /*0400*/  @!P0 LOP3.LUT R3, R3, R20, RZ, 0x3c, !PT ;  /* 0x0000001403038212 */ /* 0x008fc600078e3cff */
[----:B------:R-:W3:Y:S01]  /*0410*/  @P1 LDG.E R20, desc[UR4][R10.64+0x24] ;  /* 0x000024040a141981 */ /* 0x000ee2000c1e1900 */
[----:B----4-:R-:W-:-:S03]  /*0420*/  @P1 LOP3.LUT R15, R15, R22, RZ, 0x3c, !PT ;  /* 0x000000160f0f1212 */ /* 0x010fc600078e3cff */
[----:B------:R-:W4:Y:S01]  /*0430*/  @P2 LDG.E R22, desc[UR4][R10.64+0x38] ;  /* 0x000038040a162981 */ /* 0x000f22000c1e1900 */
[----:B------:R-:W-:-:S03]  /*0440*/  @P2 LOP3.LUT R15, R15, R26, RZ, 0x3c, !PT ;  /* 0x0000001a0f0f2212 */ /* 0x000fc600078e3cff */
[----:B------:R-:W4:Y:S01]  /*0450*/  @P4 LDG.E R26, desc[UR4][R10.64+0x50] ;  /* 0x000050040a1a4981 */ /* 0x000f22000c1e1900 */
[----:B------:R-:W-:-:S03]  /*0460*/  @!P0 LOP3.LUT R4, R4, R21, RZ, 0x3c, !PT ;  /* 0x0000001504048212 */ /* 0x000fc600078e3cff */
[----:B------:R-:W4:Y:S01]  /*0470*/  @P1 LDG.E R21, desc[UR4][R10.64+0x20] ;  /* 0x000020040a151981 */ /* 0x000f22000c1e1900 */
[----:B------:R-:W-:-:S03]  /*0480*/  @!P0 LOP3.LUT R2, R2, R23, RZ, 0x3c, !PT ;  /* 0x0000001702028212 */ /* 0x000fc600078e3cff */
[----:B------:R-:W4:Y:S01]  /*0490*/  @P2 LDG.E R23, desc[UR4][R10.64+0x2c] ;  /* 0x00002c040a172981 */ /* 0x000f22000c1e1900 */
[----:B------:R-:W-:-:S03]  /*04a0*/  @P1 LOP3.LUT R4, R4, R25, RZ, 0x3c, !PT ;  /* 0x0000001904041212 */ /* 0x000fc600078e3cff */
[----:B------:R-:W4:Y:S01]  /*04b0*/  @P2 LDG.E R25, desc[UR4][R10.64+0x34] ;  /* 0x000034040a192981 */ /* 0x000f22000c1e1900 */
[----:B--2---:R-:W-:-:S03]  /*04c0*/  @!P0 LOP3.LUT R5, R5, R18, RZ, 0x3c, !PT ;  /* 0x0000001205058212 */ /* 0x004fc600078e3cff */
[----:B------:R-:W2:Y:S01]  /*04d0*/  @P1 LDG.E R18, desc[UR4][R10.64+0x1c] ;  /* 0x00001c040a121981 */ /* 0x000ea2000c1e1900 */
[----:B---3--:R-:W-:-:S03]  /*04e0*/  @P1 LOP3.LUT R3, R3, R20, RZ, 0x3c, !PT ;  /* 0x0000001403031212 */ /* 0x008fc600078e3cff */
[----:B------:R-:W3:Y:S01]  /*04f0*/  @P2 LDG.E R20, desc[UR4][R10.64+0x30] ;  /* 0x000030040a142981 */ /* 0x000ee2000c1e1900 */
[----:B----4-:R-:W-:-:S03]  /*0500*/  @P2 LOP3.LUT R3, R3, R22, RZ, 0x3c, !PT ;  /* 0x0000001603032212 */ /* 0x010fc600078e3cff */
[----:B------:R-:W4:Y:S01]  /*0510*/  @P3 LDG.E R22, desc[UR4][R10.64+0x4c] ;  /* 0x00004c040a163981 */ /* 0x000f22000c1e1900 */
[----:B------:R-:W-:-:S04]  /*0520*/  @P3 LOP3.LUT R15, R15, R28, RZ, 0x3c, !PT ;  /* 0x0000001c0f0f3212 */ /* 0x000fc800078e3cff */
[----:B------:R-:W-:Y:S02]  /*0530*/  @P4 LOP3.LUT R15, R15, R26, RZ, 0x3c, !PT ;  /* 0x0000001a0f0f4212 */ /* 0x000fe400078e3cff */
[----:B------:R-:W-:Y:S01]  /*0540*/  @P1 LOP3.LUT R2, R2, R21, RZ, 0x3c, !PT ;  /* 0x0000001502021212 */ /* 0x000fe200078e3cff */
[----:B------:R-:W4:Y:S04]  /*0550*/  @P5 LDG.E R26, desc[UR4][R10.64+0x64] ;  /* 0x000064040a1a5981 */ /* 0x000f28000c1e1900 */
[----:B------:R-:W4:Y:S01]  /*0560*/  @P3 LDG.E R21, desc[UR4][R10.64+0x40] ;  /* 0x000040040a153981 */ /* 0x000f22000c1e1900 */
[----:B------:R-:W-:Y:S02]  /*0570*/  @P2 LOP3.LUT R4, R4, R23, RZ, 0x3c, !PT ;  /* 0x0000001704042212 */ /* 0x000fe400078e3cff */
[----:B------:R-:W-:Y:S01]  /*0580*/  @P2 LOP3.LUT R2, R2, R25, RZ, 0x3c, !PT ;  /* 0x0000001902022212 */ /* 0x000fe200078e3cff */
[----:B------:R-:W4:Y:S04]  /*0590*/  @P3 LDG.E R23, desc[UR4][R10.64+0x48] ;  /* 0x000048040a173981 */ /* 0x000f28000c1e1900 */
[----:B------:R-:W4:Y:S01]  /*05a0*/  @P4 LDG.E R25, desc[UR4][R10.64+0x54] ;  /* 0x000054040a194981 */ /* 0x000f22000c1e1900 */
[----:B--2---:R-:W-:-:S03]  /*05b0*/  @P1 LOP3.LUT R5, R5, R18, RZ, 0x3c, !PT ;  /* 0x0000001205051212 */ /* 0x004fc600078e3cff */
[----:B------:R-:W2:Y:S01]  /*05c0*/  @P3 LDG.E R18, desc[UR4][R10.64+0x44] ;  /* 0x000044040a123981 */ /* 0x000ea2000c1e1900 */
[----:B---3--:R-:W-:-:S03]  /*05d0*/  @P2 LOP3.LUT R5, R5, R20, RZ, 0x3c, !PT ;  /* 0x0000001405052212 */ /* 0x008fc600078e3cff */
[----:B------:R-:W3:Y:S01]  /*05e0*/  @P4 LDG.E R20, desc[UR4][R10.64+0x58] ;  /* 0x000058040a144981 */ /* 0x000ee2000c1e1900 */
[----:B----4-:R-:W-:-:S03]  /*05f0*/  @P3 LOP3.LUT R3, R3, R22, RZ, 0x3c, !PT ;  /* 0x0000001603033212 */ /* 0x010fc600078e3cff */
[----:B------:R-:W4:Y:S01]  /*0600*/  @P4 LDG.E R22, desc[UR4][R10.64+0x60] ;  /* 0x000060040a164981 */ /* 0x000f22000c1e1900 */
[----:B------:R-:W-:Y:S02]  /*0610*/  LOP3.LUT P0, RZ, R24, 0x80, RZ, 0xc0, !PT ;  /* 0x0000008018ff7812 */ /* 0x000fe4000780c0ff */
[----:B------:R-:W-:Y:S02]  /*0620*/  @P5 LOP3.LUT R15, R15, R26, RZ, 0x3c, !PT ;  /* 0x0000001a0f0f5212 */ /* 0x000fe400078e3cff */
[----:B------:R-:W4:Y:S01]  /*0630*/  @P6 LDG.E R26, desc[UR4][R10.64+0x78] ;  /* 0x000078040a1a6981 */ /* 0x000f22000c1e1900 */
[----:B------:R-:W-:-:S03]  /*0640*/  @P3 LOP3.LUT R4, R4, R21, RZ, 0x3c, !PT ;  /* 0x0000001504043212 */ /* 0x000fc600078e3cff */
[----:B------:R-:W4:Y:S01]  /*0650*/  @P4 LDG.E R21, desc[UR4][R10.64+0x5c] ;  /* 0x00005c040a154981 */ /* 0x000f22000c1e1900 */
[----:B------:R-:W-:-:S03]  /*0660*/  @P3 LOP3.LUT R2, R2, R23, RZ, 0x3c, !PT ;  /* 0x0000001702023212 */ /* 0x000fc600078e3cff */
[----:B------:R-:W4:Y:S01]  /*0670*/  @P5 LDG.E R23, desc[UR4][R10.64+0x68] ;  /* 0x000068040a175981 */ /* 0x000f22000c1e1900 */
[----:B------:R-:W-:-:S03]  /*0680*/  @P4 LOP3.LUT R4, R4, R25, RZ, 0x3c, !PT ;  /* 0x0000001904044212 */ /* 0x000fc600078e3cff */
[----:B------:R-:W4:Y:S01]  /*0690*/  @P5 LDG.E R25, desc[UR4][R10.64+0x70] ;  /* 0x000070040a195981 */ /* 0x000f22000c1e1900 */
[----:B--2---:R-:W-:-:S03]  /*06a0*/  @P3 LOP3.LUT R5, R5, R18, RZ, 0x3c, !PT ;  /* 0x0000001205053212 */ /* 0x004fc600078e3cff */
[----:B------:R-:W2:Y:S01]  /*06b0*/  @P5 LDG.E R18, desc[UR4][R10.64+0x6c] ;  /* 0x00006c040a125981 */ /* 0x000ea2000c1e1900 */
[----:B---3--:R-:W-:-:S03]  /*06c0*/  @P4 LOP3.LUT R5, R5, R20, RZ, 0x3c, !PT ;  /* 0x0000001405054212 */ /* 0x008fc600078e3cff */
[----:B------:R-:W3:Y:S01]  /*06d0*/  @P5 LDG.E R20, desc[UR4][R10.64+0x74] ;  /* 0x000074040a145981 */ /* 0x000ee2000c1e1900 */
[----:B----4-:R-:W-:-:S03]  /*06e0*/  @P4 LOP3.LUT R3, R3, R22, RZ, 0x3c, !PT ;  /* 0x0000001603034212 */ /* 0x010fc600078e3cff */
[----:B------:R-:W4:Y:S01]  /*06f0*/  @P0 LDG.E R22, desc[UR4][R10.64+0x8c] ;  /* 0x00008c040a160981 */ /* 0x000f22000c1e1900 */
[----:B------:R-:W-:-:S03]  /*0700*/  @P6 LOP3.LUT R15, R15, R26, RZ, 0x3c, !PT ;  /* 0x0000001a0f0f6212 */ /* 0x000fc600078e3cff */
        /* <DEDUP_REMOVED lines=13> */
[----:B------:R-:W-:Y:S02]  /*07e0*/  @P6 LOP3.LUT R4, R4, R27, RZ, 0x3c, !PT ;  /* 0x0000001b04046212 */ /* 0x000fe400078e3cff */
[----:B------:R-:W-:Y:S02]  /*07f0*/  @P6 LOP3.LUT R2, R2, R21, RZ, 0x3c, !PT ;  /* 0x0000001502026212 */ /* 0x000fe400078e3cff */
[----:B------:R-:W-:Y:S02]  /*0800*/  @P0 LOP3.LUT R4, R4, R23, RZ, 0x3c, !PT ;  /* 0x0000001704040212 */ /* 0x000fe400078e3cff */
[----:B------:R-:W-:Y:S02]  /*0810*/  @P0 LOP3.LUT R2, R2, R25, RZ, 0x3c, !PT ;  /* 0x0000001902020212 */ /* 0x000fe400078e3cff */
[----:B--2---:R-:W-:Y:S02]  /*0820*/  @P6 LOP3.LUT R5, R5, R18, RZ, 0x3c, !PT ;  /* 0x0000001205056212 */ /* 0x004fe400078e3cff */
[----:B---3--:R-:W-:-:S02]  /*0830*/  @P6 LOP3.LUT R3, R3, R20, RZ, 0x3c, !PT ;  /* 0x0000001403036212 */ /* 0x008fc400078e3cff */
[----:B----4-:R-:W-:Y:S02]  /*0840*/  @P0 LOP3.LUT R5, R5, R22, RZ, 0x3c, !PT ;  /* 0x0000001605050212 */ /* 0x010fe400078e3cff */
[----:B------:R-:W-:Y:S02]  /*0850*/  @P0 LOP3.LUT R3, R3, R26, RZ, 0x3c, !PT ;  /* 0x0000001a03030212 */ /* 0x000fe400078e3cff */
[----:B------:R-:W-:-:S13]  /*0860*/  R2P PR, R24.B1, 0x7f ;  /* 0x0000007f18007804 */ /* 0x000fda0000001000 */
[----:B------:R-:W2:Y:S04]  /*0870*/  @P0 LDG.E R18, desc[UR4][R10.64+0xa0] ;  /* 0x0000a0040a120981 */ /* 0x000ea8000c1e1900 */
[----:B------:R-:W3:Y:S04]  /*0880*/  @P1 LDG.E R22, desc[UR4][R10.64+0xb4] ;  /* 0x0000b4040a161981 */ /* 0x000ee8000c1e1900 */
[----:B------:R-:W4:Y:S04]  /*0890*/  @P2 LDG.E R26, desc[UR4][R10.64+0xc8] ;  /* 0x0000c8040a1a2981 */ /* 0x000f28000c1e1900 */
[----:B------:R-:W4:Y:S04]  /*08a0*/  @P3 LDG.E R28, desc[UR4][R10.64+0xdc] ;  /* 0x0000dc040a1c3981 */ /* 0x000f28000c1e1900 */
[----:B------:R-:W4:Y:S04]  /*08b0*/  @P0 LDG.E R23, desc[UR4][R10.64+0xa4] ;  /* 0x0000a4040a170981 */ /* 0x000f28000c1e1900 */
[----:B------:R-:W4:Y:S04]  /*08c0*/  @P0 LDG.E R20, desc[UR4][R10.64+0xa8] ;  /* 0x0000a8040a140981 */ /* 0x000f28000c1e1900 */
[----:B------:R-:W4:Y:S04]  /*08d0*/  @P4 LDG.E R25, desc[UR4][R10.64+0xf0] ;  /* 0x0000f0040a194981 */ /* 0x000f28000c1e1900 */
        /* <DEDUP_REMOVED lines=21> */
[----:B------:R-:W-:Y:S02]  /*0a30*/  LOP3.LUT P0, RZ, R24, 0x8000, RZ, 0xc0, !PT ;  /* 0x0000800018ff7812 */ /* 0x000fe4000780c0ff */
[----:B----4-:R-:W-:Y:S01]  /*0a40*/  @P5 LOP3.LUT R15, R15, R26, RZ, 0x3c, !PT ;  /* 0x0000001a0f0f5212 */ /* 0x010fe200078e3cff */
[----:B------:R-:W4:Y:S04]  /*0a50*/  @P3 LDG.E R24, desc[UR4][R10.64+0xe4] ;  /* 0x0000e4040a183981 */ /* 0x000f28000c1e1900 */
[----:B------:R-:W2:Y:S01]  /*0a60*/  @P6 LDG.E R26, desc[UR4][R10.64+0x118] ;  /* 0x000118040a1a6981 */ /* 0x000ea2000c1e1900 */
        /* <DEDUP_REMOVED lines=8> */
[----:B---3--:R-:W-:-:S03]  /*0af0*/  @P2 LOP3.LUT R3, R3, R22, RZ, 0x3c, !PT ;  /* 0x0000001603032212 */ /* 0x008fc600078e3cff */
[----:B------:R-:W3:Y:S01]  /*0b00*/  @P4 LDG.E R22, desc[UR4][R10.64+0x100] ;  /* 0x000100040a164981 */ /* 0x000ee2000c1e1900 */
[----:B--2---:R-:W-:-:S03]  /*0b10*/  @P6 LOP3.LUT R15, R15, R26, RZ, 0x3c, !PT ;  /* 0x0000001a0f0f6212 */ /* 0x004fc600078e3cff */
[----:B------:R-:W2:Y:S01]  /*0b20*/  @P0 LDG.E R26, desc[UR4][R10.64+0x12c] ;  /* 0x00012c040a1a0981 */ /* 0x000ea2000c1e1900 */
[----:B----4-:R-:W-:-:S03]  /*0b30*/  @P2 LOP3.LUT R2, R2, R23, RZ, 0x3c, !PT ;  /* 0x0000001702022212 */ /* 0x010fc600078e3cff */
[----:B------:R-:W4:Y:S01]  /*0b40*/  @P4 LDG.E R23, desc[UR4][R10.64+0xfc] ;  /* 0x0000fc040a174981 */ /* 0x000f22000c1e1900 */
[----:B------:R-:W-:-:S03]  /*0b50*/  @P2 LOP3.LUT R5, R5, R20, RZ, 0x3c, !PT ;  /* 0x0000001405052212 */ /* 0x000fc600078e3cff */
[----:B------:R-:W4:Y:S01]  /*0b60*/  @P4 LDG.E R20, desc[UR4][R10.64+0xf8] ;  /* 0x0000f8040a144981 */ /* 0x000f22000c1e1900 */
[----:B------:R-:W-:Y:S02]  /*0b70*/  @P3 LOP3.LUT R2, R2, R27, RZ, 0x3c, !PT ;  /* 0x0000001b02023212 */ /* 0x000fe400078e3cff */
[----:B------:R-:W-:Y:S01]  /*0b80*/  @P3 LOP3.LUT R4, R4, R25, RZ, 0x3c, !PT ;  /* 0x0000001904043212 */ /* 0x000fe200078e3cff */
[----:B------:R-:W4:Y:S01]  /*0b90*/  @P5 LDG.E R27, desc[UR4][R10.64+0x110] ;  /* 0x000110040a1b5981 */ /* 0x000f22000c1e1900 */
[----:B------:R-:W-:-:S03]  /*0ba0*/  @P3 LOP3.LUT R5, R5, R24, RZ, 0x3c, !PT ;  /* 0x0000001805053212 */ /* 0x000fc600078e3cff */
[----:B------:R-:W4:Y:S04]  /*0bb0*/  @P5 LDG.E R25, desc[UR4][R10.64+0x108] ;  /* 0x000108040a195981 */ /* 0x000f28000c1e1900 */
        /* <DEDUP_REMOVED lines=19> */
[----:B------:R-:W-:-:S05]  /*0cf0*/  VIADD R19, R19, 0x10 ;  /* 0x0000001013137836 */ /* 0x000fca0000000000 */
[----:B------:R-:W-:Y:S02]  /*0d00*/  ISETP.NE.AND P1, PT, R19, 0x20, PT ;  /* 0x000000201300780c */ /* 0x000fe40003f25270 */
[----:B------:R-:W-:Y:S02]  /*0d10*/  @P5 LOP3.LUT R3, R3, R18, RZ, 0x3c, !PT ;  /* 0x0000001203035212 */ /* 0x000fe400078e3cff */
[----:B------:R-:W-:Y:S02]  /*0d20*/  @P6 LOP3.LUT R4, R4, R21, RZ, 0x3c, !PT ;  /* 0x0000001504046212 */ /* 0x000fe400078e3cff */
[----:B---3--:R-:W-:-:S04]  /*0d30*/  @P6 LOP3.LUT R3, R3, R22, RZ, 0x3c, !PT ;  /* 0x0000001603036212 */ /* 0x008fc800078e3cff */
[----:B--2---:R-:W-:Y:S02]  /*0d40*/  @P0 LOP3.LUT R3, R3, R26, RZ, 0x3c, !PT ;  /* 0x0000001a03030212 */ /* 0x004fe400078e3cff */
[----:B----4-:R-:W-:Y:S02]  /*0d50*/  @P6 LOP3.LUT R2, R2, R23, RZ, 0x3c, !PT ;  /* 0x0000001702026212 */ /* 0x010fe400078e3cff */
[----:B------:R-:W-:Y:S02]  /*0d60*/  @P6 LOP3.LUT R5, R5, R20, RZ, 0x3c, !PT ;  /* 0x0000001405056212 */ /* 0x000fe400078e3cff */
[----:B------:R-:W-:Y:S02]  /*0d70*/  @P0 LOP3.LUT R2, R2, R27, RZ, 0x3c, !PT ;  /* 0x0000001b02020212 */ /* 0x000fe400078e3cff */
[----:B------:R-:W-:Y:S02]  /*0d80*/  @P0 LOP3.LUT R4, R4, R25, RZ, 0x3c, !PT ;  /* 0x0000001904040212 */ /* 0x000fe400078e3cff */
[----:B------:R-:W-:Y:S01]  /*0d90*/  @P0 LOP3.LUT R5, R5, R24, RZ, 0x3c, !PT ;  /* 0x0000001805050212 */ /* 0x000fe200078e3cff */
[----:B------:R-:W-:Y:S06]  /*0da0*/  @P1 BRA `(.L_x_118) ;  /* 0xfffffff400481947 */ /* 0x000fec000383ffff */
[----:B------:R-:W-:-:S05]  /*0db0*/  VIADD R17, R17, 0x1 ;  /* 0x0000000111117836 */ /* 0x000fca0000000000 */
[----:B------:R-:W-:-:S13]  /*0dc0*/  ISETP.NE.AND P0, PT, R17, 0x5, PT ;  /* 0x000000051100780c */ /* 0x000fda0003f05270 */
[----:B------:R-:W-:Y:S05]  /*0dd0*/  @P0 BRA `(.L_x_119) ;  /* 0xfffffff400300947 */ /* 0x000fea000383ffff */
[----:B------:R1:W-:Y:S01]  /*0de0*/  STG.E.64 desc[UR4][R6.64+0x8], R4 ;  /* 0x0000080406007986 */ /* 0x0003e2000c101b04 */
[----:B------:R-:W-:Y:S01]  /*0df0*/  VIADD R14, R14, 0x1 ;  /* 0x000000010e0e7836 */ /* 0x000fe20000000000 */
[----:B------:R-:W-:Y:S02]  /*0e00*/  LOP3.LUT R11, R13, 0x3, RZ, 0xc0, !PT ;  /* 0x000000030d0b7812 */ /* 0x000fe400078ec0ff */
[----:B------:R1:W-:Y:S02]  /*0e10*/  STG.E.64 desc[UR4][R6.64+0x10], R2 ;  /* 0x0000100206007986 */ /* 0x0003e4000c101b04 */
[----:B------:R-:W-:Y:S02]  /*0e20*/  ISETP.GE.U32.AND P0, PT, R14, R11, PT ;  /* 0x0000000b0e00720c */ /* 0x000fe40003f06070 */
[----:B------:R1:W-:Y:S11]  /*0e30*/  STG.E desc[UR4][R6.64+0x4], R15 ;  /* 0x0000040f06007986 */ /* 0x0003f6000c101904 */
[----:B------:R-:W-:Y:S05]  /*0e40*/  @!P0 BRA `(.L_x_120) ;  /* 0xfffffff400048947 */ /* 0x000fea000383ffff */
.L_x_117:
[----:B------:R-:W-:Y:S05]  /*0e50*/  BSYNC.RECONVERGENT B1 ;  /* 0x0000000000017941 */ /* 0x000fea0003800200 */
.L_x_116:
[C---:B------:R-:W-:Y:S01]  /*0e60*/  ISETP.GT.U32.AND P0, PT, R13.reuse, 0x3, PT ;  /* 0x000000030d00780c */ /* 0x040fe20003f04070 */
[----:B------:R-:W-:Y:S01]  /*0e70*/  VIADD R12, R12, 0x1 ;  /* 0x000000010c0c7836 */ /* 0x000fe20000000000 */
[--C-:B------:R-:W-:Y:S02]  /*0e80*/  SHF.R.U64 R13, R13, 0x2, R0.reuse ;  /* 0x000000020d0d7819 */ /* 0x100fe40000001200 */
[----:B------:R-:W-:Y:S02]  /*0e90*/  ISETP.GT.U32.AND.EX P0, PT, R0, RZ, PT, P0 ;  /* 0x000000ff0000720c */ /* 0x000fe40003f04100 */
[----:B------:R-:W-:-:S11]  /*0ea0*/  SHF.R.U32.HI R0, RZ, 0x2, R0 ;  /* 0x00000002ff007819 */ /* 0x000fd60000011600 */
[----:B------:R-:W-:Y:S05]  /*0eb0*/  @P0 BRA `(.L_x_121) ;  /* 0xfffffff000c80947 */ /* 0x000fea000383ffff */
.L_x_115:
[----:B------:R-:W-:Y:S05]  /*0ec0*/  BSYNC.RECONVERGENT B0 ;  /* 0x0000000000007941 */ /* 0x000fea0003800200 */
.L_x_114:
[----:B------:R-:W-:Y:S04]  /*0ed0*/  STG.E.64 desc[UR4][R6.64+0x18], RZ ;  /* 0x000018ff06007986 */ /* 0x000fe8000c101b04 */
[----:B------:R-:W-:Y:S04]  /*0ee0*/  STG.E desc[UR4][R6.64+0x20], RZ ;  /* 0x000020ff06007986 */ /* 0x000fe8000c101904 */
[----:B------:R-:W-:Y:S01]  /*0ef0*/  STG.E.64 desc[UR4][R6.64+0x28], RZ ;  /* 0x000028ff06007986 */ /* 0x000fe2000c101b04 */
[----:B------:R-:W-:Y:S05]  /*0f00*/  EXIT ;  /* 0x000000000000794d */ /* 0x000fea0003800000 */
.L_x_122:
        /* <DEDUP_REMOVED lines=15> */
.L_x_143:


//--------------------- .nv.global.init           --------------------------
	.section	.nv.global.init,"aw",@progbits
	.align	4
.nv.global.init:
	.type		mrg32k3aM1SubSeq,@object
	.size		mrg32k3aM1SubSeq,(mrg32k3aM2SubSeq - mrg32k3aM1SubSeq)
mrg32k3aM1SubSeq:
        /*0000*/ 	.byte	0x0b, 0xcc, 0xee, 0x04, 0x73, 0x29, 0x8b, 0x6f, 0xf6, 0x53, 0x03, 0xf6, 0x23, 0xf6, 0xea, 0xda
        /* <DEDUP_REMOVED lines=125> */
	.type		mrg32k3aM2SubSeq,@object
	.size		mrg32k3aM2SubSeq,(mrg32k3aM1 - mrg32k3aM2SubSeq)
mrg32k3aM2SubSeq:
        /* <DEDUP_REMOVED lines=126> */
	.type		mrg32k3aM1,@object
	.size		mrg32k3aM1,(mrg32k3aM1Seq - mrg32k3aM1)
mrg32k3aM1:
        /* <DEDUP_REMOVED lines=144> */
	.type		mrg32k3aM1Seq,@object
	.size		mrg32k3aM1Seq,(mrg32k3aM2 - mrg32k3aM1Seq)
mrg32k3aM1Seq:
        /* <DEDUP_REMOVED lines=144> */
	.type		mrg32k3aM2,@object
	.size		mrg32k3aM2,(mrg32k3aM2Seq - mrg32k3aM2)
mrg32k3aM2:
        /* <DEDUP_REMOVED lines=144> */
	.type		mrg32k3aM2Seq,@object
	.size		mrg32k3aM2Seq,(precalc_xorwow_matrix - mrg32k3aM2Seq)
mrg32k3aM2Seq:
        /* <DEDUP_REMOVED lines=144> */
	.type		precalc_xorwow_matrix,@object
	.size		precalc_xorwow_matrix,(precalc_xorwow_offset_matrix - precalc_xorwow_matrix)
precalc_xorwow_matrix:
        /* <DEDUP_REMOVED lines=6400> */
	.type		precalc_xorwow_offset_matrix,@object
	.size		precalc_xorwow_offset_matrix,(.L_1 - precalc_xorwow_offset_matrix)
precalc_xorwow_offset_matrix:
        /* <DEDUP_REMOVED lines=6400> */
.L_1:


//--------------------- .nv.shared.reserved.0     --------------------------
	.section	.nv.shared.reserved.0,"aw",@nobits
	.weak		__nv_reservedSMEM_offset_0_alias
	.size		__nv_reservedSMEM_offset_0_alias, 0, 64
	.other		__nv_reservedSMEM_offset_0_alias,@"STO_CUDA_RESERVED_SHARED STV_DEFAULT"
__nv_reservedSMEM_offset_0_alias:
	.zero		0
	.zero		64


//--------------------- .nv.constant0._Z14PadInputKernelPdPKdiiii --------------------------
	.section	.nv.constant0._Z14PadInputKernelPdPKdiiii,"a",@progbits
	.sectionflags	@""
	.align	4
.nv.constant0._Z14PadInputKernelPdPKdiiii:
	.zero		928


//--------------------- .nv.constant0._Z15ZeroArrayKernelPdi --------------------------
	.section	.nv.constant0._Z15ZeroArrayKernelPdi,"a",@progbits
	.sectionflags	@""
	.align	4
.nv.constant0._Z15ZeroArrayKernelPdi:
	.zero		908


//--------------------- .nv.constant0._Z16AdamUpdateKernelPdS_S_PKddddii --------------------------
	.section	.nv.constant0._Z16AdamUpdateKernelPdS_S_PKddddii,"a",@progbits
	.sectionflags	@""
	.align	4
.nv.constant0._Z16AdamUpdateKernelPdS_S_PKddddii:
	.zero		960


//--------------------- .nv.constant0._Z19ConvInputGradKernelPdPKdS1_iiiiiiiii --------------------------
	.section	.nv.constant0._Z19ConvInputGradKernelPdPKdS1_iiiiiiiii,"a",@progbits
	.sectionflags	@""
	.align	4
.nv.constant0._Z19ConvInputGradKernelPdPKdS1_iiiiiiiii:
	.zero		956


//--------------------- .nv.constant0._Z20ApplyReLUDerivKernelPdPKdS1_i --------------------------
	.section	.nv.constant0._Z20ApplyReLUDerivKernelPdPKdS1_i,"a",@progbits
	.sectionflags	@""
	.align	4
.nv.constant0._Z20ApplyReLUDerivKernelPdPKdS1_i:
	.zero		924


//--------------------- .nv.constant0._Z18ConvBiasGradKernelPdPKdiii --------------------------
	.section	.nv.constant0._Z18ConvBiasGradKernelPdPKdiii,"a",@progbits
	.sectionflags	@""
	.align	4
.nv.constant0._Z18ConvBiasGradKernelPdPKdiii:
	.zero		924


//--------------------- .nv.constant0._Z20ConvWeightGradKernelPdS_PKdS1_iiiiiiii --------------------------
	.section	.nv.constant0._Z20ConvWeightGradKernelPdS_PKdS1_iiiiiiii,"a",@progbits
	.sectionflags	@""
	.align	4
.nv.constant0._Z20ConvWeightGradKernelPdS_PKdS1_iiiiiiii:
	.zero		960


//--------------------- .nv.constant0._Z18PoolBackwardKernelPdPKdPKiS3_iiiiii --------------------------
	.section	.nv.constant0._Z18PoolBackwardKernelPdPKdPKiS3_iiiiii,"a",@progbits
	.sectionflags	@""
	.align	4
.nv.constant0._Z18PoolBackwardKernelPdPKdPKiS3_iiiiii:
	.zero		952


//--------------------- .nv.constant0._Z17FCInputGradKernelPdPKdS1_ii --------------------------
	.section	.nv.constant0._Z17FCInputGradKernelPdPKdS1_ii,"a",@progbits
	.sectionflags	@""
	.align	4
.nv.constant0._Z17FCInputGradKernelPdPKdS1_ii:
	.zero		928


//--------------------- .nv.constant0._Z16FCBackwardKernelPdS_PKdS1_S1_S1_iib --------------------------
	.section	.nv.constant0._Z16FCBackwardKernelPdS_PKdS1_S1_S1_iib,"a",@progbits
	.sectionflags	@""
	.align	4
.nv.constant0._Z16FCBackwardKernelPdS_PKdS1_S1_S1_iib:
	.zero		953


//--------------------- .nv.constant0._Z18ApplyDropoutKernelPdP17curandStateXORWOWdib --------------------------
	.section	.nv.constant0._Z18ApplyDropoutKernelPdP17curandStateXORWOWdib,"a",@progbits
	.sectionflags	@""
	.align	4
.nv.constant0._Z18ApplyDropoutKernelPdP17curandStateXORWOWdib:
	.zero		925


//--------------------- .nv.constant0._Z13SoftmaxKernelPdPKdidd --------------------------
	.section	.nv.constant0._Z13SoftmaxKernelPdPKdidd,"a",@progbits
	.sectionflags	@""
	.align	4
.nv.constant0._Z13SoftmaxKernelPdPKdidd:
	.zero		936


//--------------------- .nv.constant0._Z15FCForwardKernelPdS_PKdS1_S1_S1_iib --------------------------
	.section	.nv.constant0._Z15FCForwardKernelPdS_PKdS1_S1_S1_iib,"a",@progbits
	.sectionflags	@""
	.align	4
.nv.constant0._Z15FCForwardKernelPdS_PKdS1_S1_S1_iib:
	.zero		953


//--------------------- .nv.constant0._Z17PoolForwardKernelPdPiS0_PKdiiiiii --------------------------
	.section	.nv.constant0._Z17PoolForwardKernelPdPiS0_PKdiiiiii,"a",@progbits
	.sectionflags	@""
	.align	4
.nv.constant0._Z17PoolForwardKernelPdPiS0_PKdiiiiii:
	.zero		952


//--------------------- .nv.constant0._Z17ConvForwardKernelPdS_PKdS1_S1_iiiiiiiii --------------------------
	.section	.nv.constant0._Z17ConvForwardKernelPdS_PKdS1_S1_iiiiiiiii,"a",@progbits
	.sectionflags	@""
	.align	4
.nv.constant0._Z17ConvForwardKernelPdS_PKdS1_S1_iiiiiiiii:
	.zero		972


//--------------------- .nv.constant0._Z14InitRandStatesP17curandStateXORWOWmi --------------------------
	.section	.nv.constant0._Z14InitRandStatesP17curandStateXORWOWmi,"a",@progbits
	.sectionflags	@""
	.align	4
.nv.constant0._Z14InitRandStatesP17curandStateXORWOWmi:
	.zero		916


//--------------------- SYMBOLS --------------------------

	.type		.nv.reservedSmem.offset0,@object
	.size		.nv.reservedSmem.offset0,0x4
